//
// Generated by NVIDIA NVVM Compiler
//
// Compiler Build ID: CL-36424714
// Cuda compilation tools, release 13.0, V13.0.88
// Based on NVVM 20.0.0
//

.version 9.0
.target sm_100
.address_size 64

	// .globl	_Z23normalizeAndRoundtoInt8PiPafi
// _ZZ21vecMat_int8_2warpRowsPiPKaS1_iiE8warpSums has been demoted
// _ZZ20vecMat_int8_blockRowPiPKaS1_iiE8warpSums has been demoted
// _ZZ21vecMat_int8_blockRow2PiPKaS1_iiE8warpSums has been demoted
// _ZZN3cub18CUB_300001_SM_10006detail6reduce28DeviceReduceSingleTileKernelINS2_10policy_hubIfjN4cuda3__47maximumIfEEE10Policy1000EN6thrust24THRUST_300001_SM_1000_NS10device_ptrIiEEPfjS8_ff8AbsValueEEvT0_T1_T2_T3_T4_T6_E12temp_storage has been demoted
// _ZZN3cub18CUB_300001_SM_10006detail6reduce18DeviceReduceKernelINS2_10policy_hubIfjN4cuda3__47maximumIfEEE10Policy1000EN6thrust24THRUST_300001_SM_1000_NS10device_ptrIiEEjS8_f8AbsValueEEvT0_PT3_T1_NS0_13GridEvenShareISJ_EET2_T4_E12temp_storage has been demoted
// _ZZN3cub18CUB_300001_SM_10006detail6reduce28DeviceReduceSingleTileKernelINS2_10policy_hubIfjN4cuda3__47maximumIfEEE10Policy1000EPfSB_iS8_ffNS5_3std3__410__identityEEEvT0_T1_T2_T3_T4_T6_E12temp_storage has been demoted
// _ZZN3cub18CUB_300001_SM_10006detail6reduce28DeviceReduceSingleTileKernelINS2_10policy_hubIfyN4cuda3__47maximumIfEEE10Policy1000EN6thrust24THRUST_300001_SM_1000_NS10device_ptrIiEEPfyS8_ff8AbsValueEEvT0_T1_T2_T3_T4_T6_E12temp_storage has been demoted
// _ZZN3cub18CUB_300001_SM_10006detail6reduce18DeviceReduceKernelINS2_10policy_hubIfyN4cuda3__47maximumIfEEE10Policy1000EN6thrust24THRUST_300001_SM_1000_NS10device_ptrIiEEyS8_f8AbsValueEEvT0_PT3_T1_NS0_13GridEvenShareISJ_EET2_T4_E12temp_storage has been demoted
// _ZZN3cub18CUB_300001_SM_10006detail6reduce28DeviceReduceSingleTileKernelINS2_10policy_hubIfyN4cuda3__47maximumIfEEE10Policy1000EPfSB_iS8_ffNS5_3std3__410__identityEEEvT0_T1_T2_T3_T4_T6_E12temp_storage has been demoted
.global .align 1 .b8 _ZN34_INTERNAL_9c3ceb7c_4_k_cu_944b4f1f4cuda3std3__45__cpo5beginE[1];
.global .align 1 .b8 _ZN34_INTERNAL_9c3ceb7c_4_k_cu_944b4f1f4cuda3std3__45__cpo3endE[1];
.global .align 1 .b8 _ZN34_INTERNAL_9c3ceb7c_4_k_cu_944b4f1f4cuda3std3__45__cpo6cbeginE[1];
.global .align 1 .b8 _ZN34_INTERNAL_9c3ceb7c_4_k_cu_944b4f1f4cuda3std3__45__cpo4cendE[1];
.global .align 1 .b8 _ZN34_INTERNAL_9c3ceb7c_4_k_cu_944b4f1f4cuda3std3__45__cpo6rbeginE[1];
.global .align 1 .b8 _ZN34_INTERNAL_9c3ceb7c_4_k_cu_944b4f1f4cuda3std3__45__cpo4rendE[1];
.global .align 1 .b8 _ZN34_INTERNAL_9c3ceb7c_4_k_cu_944b4f1f4cuda3std3__45__cpo7crbeginE[1];
.global .align 1 .b8 _ZN34_INTERNAL_9c3ceb7c_4_k_cu_944b4f1f4cuda3std3__45__cpo5crendE[1];
.global .align 1 .b8 _ZN34_INTERNAL_9c3ceb7c_4_k_cu_944b4f1f4cuda3std3__436_GLOBAL__N__9c3ceb7c_4_k_cu_944b4f1f6ignoreE[1];
.global .align 1 .b8 _ZN34_INTERNAL_9c3ceb7c_4_k_cu_944b4f1f4cuda3std3__419piecewise_constructE[1];
.global .align 1 .b8 _ZN34_INTERNAL_9c3ceb7c_4_k_cu_944b4f1f4cuda3std3__48in_placeE[1];
.global .align 1 .b8 _ZN34_INTERNAL_9c3ceb7c_4_k_cu_944b4f1f4cuda3std3__420unreachable_sentinelE[1];
.global .align 1 .b8 _ZN34_INTERNAL_9c3ceb7c_4_k_cu_944b4f1f4cuda3std3__47nulloptE[1];
.global .align 1 .b8 _ZN34_INTERNAL_9c3ceb7c_4_k_cu_944b4f1f4cuda3std3__48unexpectE[1];
.global .align 1 .b8 _ZN34_INTERNAL_9c3ceb7c_4_k_cu_944b4f1f4cuda3std6ranges3__45__cpo4swapE[1];
.global .align 1 .b8 _ZN34_INTERNAL_9c3ceb7c_4_k_cu_944b4f1f4cuda3std6ranges3__45__cpo9iter_moveE[1];
.global .align 1 .b8 _ZN34_INTERNAL_9c3ceb7c_4_k_cu_944b4f1f4cuda3std6ranges3__45__cpo5beginE[1];
.global .align 1 .b8 _ZN34_INTERNAL_9c3ceb7c_4_k_cu_944b4f1f4cuda3std6ranges3__45__cpo3endE[1];
.global .align 1 .b8 _ZN34_INTERNAL_9c3ceb7c_4_k_cu_944b4f1f4cuda3std6ranges3__45__cpo6cbeginE[1];
.global .align 1 .b8 _ZN34_INTERNAL_9c3ceb7c_4_k_cu_944b4f1f4cuda3std6ranges3__45__cpo4cendE[1];
.global .align 1 .b8 _ZN34_INTERNAL_9c3ceb7c_4_k_cu_944b4f1f4cuda3std6ranges3__45__cpo7advanceE[1];
.global .align 1 .b8 _ZN34_INTERNAL_9c3ceb7c_4_k_cu_944b4f1f4cuda3std6ranges3__45__cpo9iter_swapE[1];
.global .align 1 .b8 _ZN34_INTERNAL_9c3ceb7c_4_k_cu_944b4f1f4cuda3std6ranges3__45__cpo4nextE[1];
.global .align 1 .b8 _ZN34_INTERNAL_9c3ceb7c_4_k_cu_944b4f1f4cuda3std6ranges3__45__cpo4prevE[1];
.global .align 1 .b8 _ZN34_INTERNAL_9c3ceb7c_4_k_cu_944b4f1f4cuda3std6ranges3__45__cpo4dataE[1];
.global .align 1 .b8 _ZN34_INTERNAL_9c3ceb7c_4_k_cu_944b4f1f4cuda3std6ranges3__45__cpo5cdataE[1];
.global .align 1 .b8 _ZN34_INTERNAL_9c3ceb7c_4_k_cu_944b4f1f4cuda3std6ranges3__45__cpo4sizeE[1];
.global .align 1 .b8 _ZN34_INTERNAL_9c3ceb7c_4_k_cu_944b4f1f4cuda3std6ranges3__45__cpo5ssizeE[1];
.global .align 1 .b8 _ZN34_INTERNAL_9c3ceb7c_4_k_cu_944b4f1f4cuda3std6ranges3__45__cpo8distanceE[1];
.global .align 1 .b8 _ZN34_INTERNAL_9c3ceb7c_4_k_cu_944b4f1f6thrust24THRUST_300001_SM_1000_NS8cuda_cub3parE[1];
.global .align 1 .b8 _ZN34_INTERNAL_9c3ceb7c_4_k_cu_944b4f1f6thrust24THRUST_300001_SM_1000_NS8cuda_cub10par_nosyncE[1];
.global .align 1 .b8 _ZN34_INTERNAL_9c3ceb7c_4_k_cu_944b4f1f6thrust24THRUST_300001_SM_1000_NS6system6detail10sequential3seqE[1];
.global .align 1 .b8 _ZN34_INTERNAL_9c3ceb7c_4_k_cu_944b4f1f6thrust24THRUST_300001_SM_1000_NS12placeholders2_1E[1];
.global .align 1 .b8 _ZN34_INTERNAL_9c3ceb7c_4_k_cu_944b4f1f6thrust24THRUST_300001_SM_1000_NS12placeholders2_2E[1];
.global .align 1 .b8 _ZN34_INTERNAL_9c3ceb7c_4_k_cu_944b4f1f6thrust24THRUST_300001_SM_1000_NS12placeholders2_3E[1];
.global .align 1 .b8 _ZN34_INTERNAL_9c3ceb7c_4_k_cu_944b4f1f6thrust24THRUST_300001_SM_1000_NS12placeholders2_4E[1];
.global .align 1 .b8 _ZN34_INTERNAL_9c3ceb7c_4_k_cu_944b4f1f6thrust24THRUST_300001_SM_1000_NS12placeholders2_5E[1];
.global .align 1 .b8 _ZN34_INTERNAL_9c3ceb7c_4_k_cu_944b4f1f6thrust24THRUST_300001_SM_1000_NS12placeholders2_6E[1];
.global .align 1 .b8 _ZN34_INTERNAL_9c3ceb7c_4_k_cu_944b4f1f6thrust24THRUST_300001_SM_1000_NS12placeholders2_7E[1];
.global .align 1 .b8 _ZN34_INTERNAL_9c3ceb7c_4_k_cu_944b4f1f6thrust24THRUST_300001_SM_1000_NS12placeholders2_8E[1];
.global .align 1 .b8 _ZN34_INTERNAL_9c3ceb7c_4_k_cu_944b4f1f6thrust24THRUST_300001_SM_1000_NS12placeholders2_9E[1];
.global .align 1 .b8 _ZN34_INTERNAL_9c3ceb7c_4_k_cu_944b4f1f6thrust24THRUST_300001_SM_1000_NS12placeholders3_10E[1];
.global .align 1 .b8 _ZN34_INTERNAL_9c3ceb7c_4_k_cu_944b4f1f6thrust24THRUST_300001_SM_1000_NS3seqE[1];
.extern .shared .align 16 .b8 sV32[];

.visible .entry _Z23normalizeAndRoundtoInt8PiPafi(
	.param .u64 .ptr .align 1 _Z23normalizeAndRoundtoInt8PiPafi_param_0,
	.param .u64 .ptr .align 1 _Z23normalizeAndRoundtoInt8PiPafi_param_1,
	.param .f32 _Z23normalizeAndRoundtoInt8PiPafi_param_2,
	.param .u32 _Z23normalizeAndRoundtoInt8PiPafi_param_3
)
{
	.reg .pred 	%p<2>;
	.reg .b32 	%r<10>;
	.reg .b32 	%f<4>;
	.reg .b64 	%rd<9>;

	ld.param.u64 	%rd1, [_Z23normalizeAndRoundtoInt8PiPafi_param_0];
	ld.param.u64 	%rd2, [_Z23normalizeAndRoundtoInt8PiPafi_param_1];
	ld.param.f32 	%f1, [_Z23normalizeAndRoundtoInt8PiPafi_param_2];
	ld.param.u32 	%r2, [_Z23normalizeAndRoundtoInt8PiPafi_param_3];
	mov.u32 	%r3, %ctaid.x;
	mov.u32 	%r4, %ntid.x;
	mov.u32 	%r5, %tid.x;
	mad.lo.s32 	%r1, %r3, %r4, %r5;
	setp.ge.s32 	%p1, %r1, %r2;
	@%p1 bra 	$L__BB0_2;
	cvta.to.global.u64 	%rd3, %rd1;
	cvta.to.global.u64 	%rd4, %rd2;
	cvt.s64.s32 	%rd5, %r1;
	mul.wide.s32 	%rd6, %r1, 4;
	add.s64 	%rd7, %rd3, %rd6;
	ld.global.u32 	%r6, [%rd7];
	cvt.rn.f32.s32 	%f2, %r6;
	div.rn.f32 	%f3, %f2, %f1;
	cvt.rni.s32.f32 	%r7, %f3;
	min.s32 	%r8, %r7, 127;
	max.s32 	%r9, %r8, -128;
	add.s64 	%rd8, %rd4, %rd5;
	st.global.u8 	[%rd8], %r9;
$L__BB0_2:
	ret;

}
	// .globl	_Z20vecMat_int8_warpRowsPiPKaS1_ii
.visible .entry _Z20vecMat_int8_warpRowsPiPKaS1_ii(
	.param .u64 .ptr .align 1 _Z20vecMat_int8_warpRowsPiPKaS1_ii_param_0,
	.param .u64 .ptr .align 1 _Z20vecMat_int8_warpRowsPiPKaS1_ii_param_1,
	.param .u64 .ptr .align 1 _Z20vecMat_int8_warpRowsPiPKaS1_ii_param_2,
	.param .u32 _Z20vecMat_int8_warpRowsPiPKaS1_ii_param_3,
	.param .u32 _Z20vecMat_int8_warpRowsPiPKaS1_ii_param_4
)
{
	.reg .pred 	%p<23>;
	.reg .b32 	%r<756>;
	.reg .b64 	%rd<68>;

	ld.param.u64 	%rd14, [_Z20vecMat_int8_warpRowsPiPKaS1_ii_param_0];
	ld.param.u64 	%rd15, [_Z20vecMat_int8_warpRowsPiPKaS1_ii_param_1];
	ld.param.u64 	%rd16, [_Z20vecMat_int8_warpRowsPiPKaS1_ii_param_2];
	ld.param.u32 	%r72, [_Z20vecMat_int8_warpRowsPiPKaS1_ii_param_3];
	ld.param.u32 	%r73, [_Z20vecMat_int8_warpRowsPiPKaS1_ii_param_4];
	cvta.to.global.u64 	%rd1, %rd16;
	mov.u32 	%r738, %tid.x;
	shr.u32 	%r74, %r738, 5;
	and.b32  	%r2, %r738, 31;
	mov.u32 	%r3, %ntid.x;
	shr.u32 	%r75, %r3, 5;
	mov.u32 	%r76, %ctaid.x;
	mad.lo.s32 	%r4, %r75, %r76, %r74;
	setp.ge.s32 	%p1, %r4, %r73;
	@%p1 bra 	$L__BB1_23;
	shr.s32 	%r77, %r72, 31;
	shr.u32 	%r78, %r77, 28;
	add.s32 	%r79, %r72, %r78;
	shr.s32 	%r5, %r79, 4;
	setp.ge.s32 	%p2, %r738, %r5;
	@%p2 bra 	$L__BB1_8;
	add.s32 	%r80, %r738, %r3;
	max.u32 	%r81, %r5, %r80;
	setp.lt.u32 	%p3, %r80, %r5;
	selp.u32 	%r82, 1, 0, %p3;
	add.s32 	%r83, %r80, %r82;
	sub.s32 	%r84, %r81, %r83;
	div.u32 	%r85, %r84, %r3;
	add.s32 	%r6, %r85, %r82;
	and.b32  	%r86, %r6, 3;
	setp.eq.s32 	%p4, %r86, 3;
	@%p4 bra 	$L__BB1_5;
	add.s32 	%r87, %r6, 1;
	and.b32  	%r88, %r87, 3;
	shl.b32 	%r89, %r738, 4;
	mov.u32 	%r90, sV32;
	add.s32 	%r732, %r90, %r89;
	shl.b32 	%r8, %r3, 4;
	mul.wide.u32 	%rd17, %r738, 16;
	add.s64 	%rd65, %rd1, %rd17;
	mul.wide.u32 	%rd3, %r3, 16;
	neg.s32 	%r731, %r88;
	mad.lo.s32 	%r738, %r3, %r88, %r738;
$L__BB1_4:
	.pragma "nounroll";
	ld.global.nc.v4.u32 	{%r91, %r92, %r93, %r94}, [%rd65];
	st.shared.v4.u32 	[%r732], {%r91, %r92, %r93, %r94};
	add.s32 	%r732, %r732, %r8;
	add.s64 	%rd65, %rd65, %rd3;
	add.s32 	%r731, %r731, 1;
	setp.ne.s32 	%p5, %r731, 0;
	@%p5 bra 	$L__BB1_4;
$L__BB1_5:
	setp.lt.u32 	%p6, %r6, 3;
	@%p6 bra 	$L__BB1_8;
	shl.b32 	%r95, %r3, 1;
	add.s32 	%r737, %r738, %r95;
	shl.b32 	%r17, %r3, 2;
	mad.lo.s32 	%r736, %r3, 3, %r738;
	add.s32 	%r735, %r3, %r738;
	shl.b32 	%r20, %r3, 4;
	shl.b32 	%r96, %r738, 4;
	mov.u32 	%r97, sV32;
	add.s32 	%r734, %r97, %r96;
	shl.b32 	%r22, %r3, 6;
	shl.b32 	%r23, %r3, 5;
	mul.lo.s32 	%r24, %r3, 48;
$L__BB1_7:
	mul.wide.u32 	%rd18, %r738, 16;
	add.s64 	%rd19, %rd1, %rd18;
	ld.global.nc.v4.u32 	{%r98, %r99, %r100, %r101}, [%rd19];
	st.shared.v4.u32 	[%r734], {%r98, %r99, %r100, %r101};
	add.s32 	%r102, %r738, %r3;
	mul.wide.u32 	%rd20, %r735, 16;
	add.s64 	%rd21, %rd1, %rd20;
	ld.global.nc.v4.u32 	{%r103, %r104, %r105, %r106}, [%rd21];
	add.s32 	%r107, %r734, %r20;
	st.shared.v4.u32 	[%r107], {%r103, %r104, %r105, %r106};
	add.s32 	%r108, %r102, %r3;
	mul.wide.u32 	%rd22, %r737, 16;
	add.s64 	%rd23, %rd1, %rd22;
	ld.global.nc.v4.u32 	{%r109, %r110, %r111, %r112}, [%rd23];
	add.s32 	%r113, %r734, %r23;
	st.shared.v4.u32 	[%r113], {%r109, %r110, %r111, %r112};
	add.s32 	%r114, %r108, %r3;
	mul.wide.u32 	%rd24, %r736, 16;
	add.s64 	%rd25, %rd1, %rd24;
	ld.global.nc.v4.u32 	{%r115, %r116, %r117, %r118}, [%rd25];
	add.s32 	%r119, %r734, %r24;
	st.shared.v4.u32 	[%r119], {%r115, %r116, %r117, %r118};
	add.s32 	%r738, %r114, %r3;
	add.s32 	%r737, %r737, %r17;
	add.s32 	%r736, %r736, %r17;
	add.s32 	%r735, %r735, %r17;
	add.s32 	%r734, %r734, %r22;
	setp.lt.s32 	%p7, %r738, %r5;
	@%p7 bra 	$L__BB1_7;
$L__BB1_8:
	bar.sync 	0;
	mul.wide.s32 	%rd6, %r72, %r4;
	setp.ge.s32 	%p8, %r2, %r5;
	mov.b32 	%r755, 0;
	@%p8 bra 	$L__BB1_21;
	not.b32 	%r123, %r2;
	add.s32 	%r124, %r5, %r123;
	shr.u32 	%r125, %r124, 5;
	add.s32 	%r35, %r125, 1;
	and.b32  	%r36, %r35, 15;
	setp.lt.u32 	%p9, %r124, 480;
	mov.b32 	%r755, 0;
	mov.u32 	%r753, %r2;
	@%p9 bra 	$L__BB1_12;
	and.b32  	%r127, %r35, 268435440;
	neg.s32 	%r752, %r127;
	mul.wide.u32 	%rd26, %r2, 16;
	add.s64 	%rd27, %rd6, %rd26;
	add.s64 	%rd28, %rd27, %rd15;
	add.s64 	%rd67, %rd28, 4096;
	shl.b32 	%r129, %r2, 4;
	mov.u32 	%r130, sV32;
	add.s32 	%r131, %r129, %r130;
	add.s32 	%r751, %r131, 4096;
	mov.b32 	%r755, 0;
	mov.u32 	%r753, %r2;
$L__BB1_11:
	.pragma "nounroll";
	add.s64 	%rd29, %rd67, -4096;
	// begin inline asm
	ld.global.nc.v4.s32 {%r132,%r133,%r134,%r135}, [%rd29];
	// end inline asm
	ld.shared.v4.u32 	{%r138, %r142, %r146, %r150}, [%r751+-4096];
	// begin inline asm
	dp4a.s32.s32 %r136, %r132, %r138, %r755;
	// end inline asm
	// begin inline asm
	dp4a.s32.s32 %r140, %r133, %r142, %r136;
	// end inline asm
	// begin inline asm
	dp4a.s32.s32 %r144, %r134, %r146, %r140;
	// end inline asm
	// begin inline asm
	dp4a.s32.s32 %r148, %r135, %r150, %r144;
	// end inline asm
	add.s64 	%rd30, %rd67, -3584;
	// begin inline asm
	ld.global.nc.v4.s32 {%r152,%r153,%r154,%r155}, [%rd30];
	// end inline asm
	ld.shared.v4.u32 	{%r158, %r162, %r166, %r170}, [%r751+-3584];
	// begin inline asm
	dp4a.s32.s32 %r156, %r152, %r158, %r148;
	// end inline asm
	// begin inline asm
	dp4a.s32.s32 %r160, %r153, %r162, %r156;
	// end inline asm
	// begin inline asm
	dp4a.s32.s32 %r164, %r154, %r166, %r160;
	// end inline asm
	// begin inline asm
	dp4a.s32.s32 %r168, %r155, %r170, %r164;
	// end inline asm
	add.s64 	%rd31, %rd67, -3072;
	// begin inline asm
	ld.global.nc.v4.s32 {%r172,%r173,%r174,%r175}, [%rd31];
	// end inline asm
	ld.shared.v4.u32 	{%r178, %r182, %r186, %r190}, [%r751+-3072];
	// begin inline asm
	dp4a.s32.s32 %r176, %r172, %r178, %r168;
	// end inline asm
	// begin inline asm
	dp4a.s32.s32 %r180, %r173, %r182, %r176;
	// end inline asm
	// begin inline asm
	dp4a.s32.s32 %r184, %r174, %r186, %r180;
	// end inline asm
	// begin inline asm
	dp4a.s32.s32 %r188, %r175, %r190, %r184;
	// end inline asm
	add.s64 	%rd32, %rd67, -2560;
	// begin inline asm
	ld.global.nc.v4.s32 {%r192,%r193,%r194,%r195}, [%rd32];
	// end inline asm
	ld.shared.v4.u32 	{%r198, %r202, %r206, %r210}, [%r751+-2560];
	// begin inline asm
	dp4a.s32.s32 %r196, %r192, %r198, %r188;
	// end inline asm
	// begin inline asm
	dp4a.s32.s32 %r200, %r193, %r202, %r196;
	// end inline asm
	// begin inline asm
	dp4a.s32.s32 %r204, %r194, %r206, %r200;
	// end inline asm
	// begin inline asm
	dp4a.s32.s32 %r208, %r195, %r210, %r204;
	// end inline asm
	add.s64 	%rd33, %rd67, -2048;
	// begin inline asm
	ld.global.nc.v4.s32 {%r212,%r213,%r214,%r215}, [%rd33];
	// end inline asm
	ld.shared.v4.u32 	{%r218, %r222, %r226, %r230}, [%r751+-2048];
	// begin inline asm
	dp4a.s32.s32 %r216, %r212, %r218, %r208;
	// end inline asm
	// begin inline asm
	dp4a.s32.s32 %r220, %r213, %r222, %r216;
	// end inline asm
	// begin inline asm
	dp4a.s32.s32 %r224, %r214, %r226, %r220;
	// end inline asm
	// begin inline asm
	dp4a.s32.s32 %r228, %r215, %r230, %r224;
	// end inline asm
	add.s64 	%rd34, %rd67, -1536;
	// begin inline asm
	ld.global.nc.v4.s32 {%r232,%r233,%r234,%r235}, [%rd34];
	// end inline asm
	ld.shared.v4.u32 	{%r238, %r242, %r246, %r250}, [%r751+-1536];
	// begin inline asm
	dp4a.s32.s32 %r236, %r232, %r238, %r228;
	// end inline asm
	// begin inline asm
	dp4a.s32.s32 %r240, %r233, %r242, %r236;
	// end inline asm
	// begin inline asm
	dp4a.s32.s32 %r244, %r234, %r246, %r240;
	// end inline asm
	// begin inline asm
	dp4a.s32.s32 %r248, %r235, %r250, %r244;
	// end inline asm
	add.s64 	%rd35, %rd67, -1024;
	// begin inline asm
	ld.global.nc.v4.s32 {%r252,%r253,%r254,%r255}, [%rd35];
	// end inline asm
	ld.shared.v4.u32 	{%r258, %r262, %r266, %r270}, [%r751+-1024];
	// begin inline asm
	dp4a.s32.s32 %r256, %r252, %r258, %r248;
	// end inline asm
	// begin inline asm
	dp4a.s32.s32 %r260, %r253, %r262, %r256;
	// end inline asm
	// begin inline asm
	dp4a.s32.s32 %r264, %r254, %r266, %r260;
	// end inline asm
	// begin inline asm
	dp4a.s32.s32 %r268, %r255, %r270, %r264;
	// end inline asm
	add.s64 	%rd36, %rd67, -512;
	// begin inline asm
	ld.global.nc.v4.s32 {%r272,%r273,%r274,%r275}, [%rd36];
	// end inline asm
	ld.shared.v4.u32 	{%r278, %r282, %r286, %r290}, [%r751+-512];
	// begin inline asm
	dp4a.s32.s32 %r276, %r272, %r278, %r268;
	// end inline asm
	// begin inline asm
	dp4a.s32.s32 %r280, %r273, %r282, %r276;
	// end inline asm
	// begin inline asm
	dp4a.s32.s32 %r284, %r274, %r286, %r280;
	// end inline asm
	// begin inline asm
	dp4a.s32.s32 %r288, %r275, %r290, %r284;
	// end inline asm
	// begin inline asm
	ld.global.nc.v4.s32 {%r292,%r293,%r294,%r295}, [%rd67];
	// end inline asm
	ld.shared.v4.u32 	{%r298, %r302, %r306, %r310}, [%r751];
	// begin inline asm
	dp4a.s32.s32 %r296, %r292, %r298, %r288;
	// end inline asm
	// begin inline asm
	dp4a.s32.s32 %r300, %r293, %r302, %r296;
	// end inline asm
	// begin inline asm
	dp4a.s32.s32 %r304, %r294, %r306, %r300;
	// end inline asm
	// begin inline asm
	dp4a.s32.s32 %r308, %r295, %r310, %r304;
	// end inline asm
	add.s64 	%rd38, %rd67, 512;
	// begin inline asm
	ld.global.nc.v4.s32 {%r312,%r313,%r314,%r315}, [%rd38];
	// end inline asm
	ld.shared.v4.u32 	{%r318, %r322, %r326, %r330}, [%r751+512];
	// begin inline asm
	dp4a.s32.s32 %r316, %r312, %r318, %r308;
	// end inline asm
	// begin inline asm
	dp4a.s32.s32 %r320, %r313, %r322, %r316;
	// end inline asm
	// begin inline asm
	dp4a.s32.s32 %r324, %r314, %r326, %r320;
	// end inline asm
	// begin inline asm
	dp4a.s32.s32 %r328, %r315, %r330, %r324;
	// end inline asm
	add.s64 	%rd39, %rd67, 1024;
	// begin inline asm
	ld.global.nc.v4.s32 {%r332,%r333,%r334,%r335}, [%rd39];
	// end inline asm
	ld.shared.v4.u32 	{%r338, %r342, %r346, %r350}, [%r751+1024];
	// begin inline asm
	dp4a.s32.s32 %r336, %r332, %r338, %r328;
	// end inline asm
	// begin inline asm
	dp4a.s32.s32 %r340, %r333, %r342, %r336;
	// end inline asm
	// begin inline asm
	dp4a.s32.s32 %r344, %r334, %r346, %r340;
	// end inline asm
	// begin inline asm
	dp4a.s32.s32 %r348, %r335, %r350, %r344;
	// end inline asm
	add.s64 	%rd40, %rd67, 1536;
	// begin inline asm
	ld.global.nc.v4.s32 {%r352,%r353,%r354,%r355}, [%rd40];
	// end inline asm
	ld.shared.v4.u32 	{%r358, %r362, %r366, %r370}, [%r751+1536];
	// begin inline asm
	dp4a.s32.s32 %r356, %r352, %r358, %r348;
	// end inline asm
	// begin inline asm
	dp4a.s32.s32 %r360, %r353, %r362, %r356;
	// end inline asm
	// begin inline asm
	dp4a.s32.s32 %r364, %r354, %r366, %r360;
	// end inline asm
	// begin inline asm
	dp4a.s32.s32 %r368, %r355, %r370, %r364;
	// end inline asm
	add.s64 	%rd41, %rd67, 2048;
	// begin inline asm
	ld.global.nc.v4.s32 {%r372,%r373,%r374,%r375}, [%rd41];
	// end inline asm
	ld.shared.v4.u32 	{%r378, %r382, %r386, %r390}, [%r751+2048];
	// begin inline asm
	dp4a.s32.s32 %r376, %r372, %r378, %r368;
	// end inline asm
	// begin inline asm
	dp4a.s32.s32 %r380, %r373, %r382, %r376;
	// end inline asm
	// begin inline asm
	dp4a.s32.s32 %r384, %r374, %r386, %r380;
	// end inline asm
	// begin inline asm
	dp4a.s32.s32 %r388, %r375, %r390, %r384;
	// end inline asm
	add.s64 	%rd42, %rd67, 2560;
	// begin inline asm
	ld.global.nc.v4.s32 {%r392,%r393,%r394,%r395}, [%rd42];
	// end inline asm
	ld.shared.v4.u32 	{%r398, %r402, %r406, %r410}, [%r751+2560];
	// begin inline asm
	dp4a.s32.s32 %r396, %r392, %r398, %r388;
	// end inline asm
	// begin inline asm
	dp4a.s32.s32 %r400, %r393, %r402, %r396;
	// end inline asm
	// begin inline asm
	dp4a.s32.s32 %r404, %r394, %r406, %r400;
	// end inline asm
	// begin inline asm
	dp4a.s32.s32 %r408, %r395, %r410, %r404;
	// end inline asm
	add.s64 	%rd43, %rd67, 3072;
	// begin inline asm
	ld.global.nc.v4.s32 {%r412,%r413,%r414,%r415}, [%rd43];
	// end inline asm
	ld.shared.v4.u32 	{%r418, %r422, %r426, %r430}, [%r751+3072];
	// begin inline asm
	dp4a.s32.s32 %r416, %r412, %r418, %r408;
	// end inline asm
	// begin inline asm
	dp4a.s32.s32 %r420, %r413, %r422, %r416;
	// end inline asm
	// begin inline asm
	dp4a.s32.s32 %r424, %r414, %r426, %r420;
	// end inline asm
	// begin inline asm
	dp4a.s32.s32 %r428, %r415, %r430, %r424;
	// end inline asm
	add.s64 	%rd44, %rd67, 3584;
	// begin inline asm
	ld.global.nc.v4.s32 {%r432,%r433,%r434,%r435}, [%rd44];
	// end inline asm
	ld.shared.v4.u32 	{%r438, %r442, %r446, %r450}, [%r751+3584];
	// begin inline asm
	dp4a.s32.s32 %r436, %r432, %r438, %r428;
	// end inline asm
	// begin inline asm
	dp4a.s32.s32 %r440, %r433, %r442, %r436;
	// end inline asm
	// begin inline asm
	dp4a.s32.s32 %r444, %r434, %r446, %r440;
	// end inline asm
	// begin inline asm
	dp4a.s32.s32 %r755, %r435, %r450, %r444;
	// end inline asm
	add.s32 	%r753, %r753, 512;
	add.s32 	%r752, %r752, 16;
	add.s64 	%rd67, %rd67, 8192;
	add.s32 	%r751, %r751, 8192;
	setp.eq.s32 	%p10, %r752, 0;
	@%p10 bra 	$L__BB1_12;
	bra.uni 	$L__BB1_11;
$L__BB1_12:
	setp.eq.s32 	%p11, %r36, 0;
	@%p11 bra 	$L__BB1_21;
	add.s64 	%rd8, %rd15, %rd6;
	and.b32  	%r42, %r35, 7;
	setp.lt.u32 	%p12, %r36, 8;
	@%p12 bra 	$L__BB1_15;
	mul.wide.u32 	%rd53, %r753, 16;
	add.s64 	%rd45, %rd8, %rd53;
	// begin inline asm
	ld.global.nc.v4.s32 {%r453,%r454,%r455,%r456}, [%rd45];
	// end inline asm
	shl.b32 	%r613, %r753, 4;
	mov.u32 	%r614, sV32;
	add.s32 	%r615, %r614, %r613;
	ld.shared.v4.u32 	{%r459, %r463, %r467, %r471}, [%r615];
	// begin inline asm
	dp4a.s32.s32 %r457, %r453, %r459, %r755;
	// end inline asm
	// begin inline asm
	dp4a.s32.s32 %r461, %r454, %r463, %r457;
	// end inline asm
	// begin inline asm
	dp4a.s32.s32 %r465, %r455, %r467, %r461;
	// end inline asm
	// begin inline asm
	dp4a.s32.s32 %r469, %r456, %r471, %r465;
	// end inline asm
	add.s64 	%rd46, %rd45, 512;
	// begin inline asm
	ld.global.nc.v4.s32 {%r473,%r474,%r475,%r476}, [%rd46];
	// end inline asm
	ld.shared.v4.u32 	{%r479, %r483, %r487, %r491}, [%r615+512];
	// begin inline asm
	dp4a.s32.s32 %r477, %r473, %r479, %r469;
	// end inline asm
	// begin inline asm
	dp4a.s32.s32 %r481, %r474, %r483, %r477;
	// end inline asm
	// begin inline asm
	dp4a.s32.s32 %r485, %r475, %r487, %r481;
	// end inline asm
	// begin inline asm
	dp4a.s32.s32 %r489, %r476, %r491, %r485;
	// end inline asm
	add.s64 	%rd47, %rd45, 1024;
	// begin inline asm
	ld.global.nc.v4.s32 {%r493,%r494,%r495,%r496}, [%rd47];
	// end inline asm
	ld.shared.v4.u32 	{%r499, %r503, %r507, %r511}, [%r615+1024];
	// begin inline asm
	dp4a.s32.s32 %r497, %r493, %r499, %r489;
	// end inline asm
	// begin inline asm
	dp4a.s32.s32 %r501, %r494, %r503, %r497;
	// end inline asm
	// begin inline asm
	dp4a.s32.s32 %r505, %r495, %r507, %r501;
	// end inline asm
	// begin inline asm
	dp4a.s32.s32 %r509, %r496, %r511, %r505;
	// end inline asm
	add.s64 	%rd48, %rd45, 1536;
	// begin inline asm
	ld.global.nc.v4.s32 {%r513,%r514,%r515,%r516}, [%rd48];
	// end inline asm
	ld.shared.v4.u32 	{%r519, %r523, %r527, %r531}, [%r615+1536];
	// begin inline asm
	dp4a.s32.s32 %r517, %r513, %r519, %r509;
	// end inline asm
	// begin inline asm
	dp4a.s32.s32 %r521, %r514, %r523, %r517;
	// end inline asm
	// begin inline asm
	dp4a.s32.s32 %r525, %r515, %r527, %r521;
	// end inline asm
	// begin inline asm
	dp4a.s32.s32 %r529, %r516, %r531, %r525;
	// end inline asm
	add.s64 	%rd49, %rd45, 2048;
	// begin inline asm
	ld.global.nc.v4.s32 {%r533,%r534,%r535,%r536}, [%rd49];
	// end inline asm
	ld.shared.v4.u32 	{%r539, %r543, %r547, %r551}, [%r615+2048];
	// begin inline asm
	dp4a.s32.s32 %r537, %r533, %r539, %r529;
	// end inline asm
	// begin inline asm
	dp4a.s32.s32 %r541, %r534, %r543, %r537;
	// end inline asm
	// begin inline asm
	dp4a.s32.s32 %r545, %r535, %r547, %r541;
	// end inline asm
	// begin inline asm
	dp4a.s32.s32 %r549, %r536, %r551, %r545;
	// end inline asm
	add.s64 	%rd50, %rd45, 2560;
	// begin inline asm
	ld.global.nc.v4.s32 {%r553,%r554,%r555,%r556}, [%rd50];
	// end inline asm
	ld.shared.v4.u32 	{%r559, %r563, %r567, %r571}, [%r615+2560];
	// begin inline asm
	dp4a.s32.s32 %r557, %r553, %r559, %r549;
	// end inline asm
	// begin inline asm
	dp4a.s32.s32 %r561, %r554, %r563, %r557;
	// end inline asm
	// begin inline asm
	dp4a.s32.s32 %r565, %r555, %r567, %r561;
	// end inline asm
	// begin inline asm
	dp4a.s32.s32 %r569, %r556, %r571, %r565;
	// end inline asm
	add.s64 	%rd51, %rd45, 3072;
	// begin inline asm
	ld.global.nc.v4.s32 {%r573,%r574,%r575,%r576}, [%rd51];
	// end inline asm
	ld.shared.v4.u32 	{%r579, %r583, %r587, %r591}, [%r615+3072];
	// begin inline asm
	dp4a.s32.s32 %r577, %r573, %r579, %r569;
	// end inline asm
	// begin inline asm
	dp4a.s32.s32 %r581, %r574, %r583, %r577;
	// end inline asm
	// begin inline asm
	dp4a.s32.s32 %r585, %r575, %r587, %r581;
	// end inline asm
	// begin inline asm
	dp4a.s32.s32 %r589, %r576, %r591, %r585;
	// end inline asm
	add.s64 	%rd52, %rd45, 3584;
	// begin inline asm
	ld.global.nc.v4.s32 {%r593,%r594,%r595,%r596}, [%rd52];
	// end inline asm
	ld.shared.v4.u32 	{%r599, %r603, %r607, %r611}, [%r615+3584];
	// begin inline asm
	dp4a.s32.s32 %r597, %r593, %r599, %r589;
	// end inline asm
	// begin inline asm
	dp4a.s32.s32 %r601, %r594, %r603, %r597;
	// end inline asm
	// begin inline asm
	dp4a.s32.s32 %r605, %r595, %r607, %r601;
	// end inline asm
	// begin inline asm
	dp4a.s32.s32 %r755, %r596, %r611, %r605;
	// end inline asm
	add.s32 	%r753, %r753, 256;
$L__BB1_15:
	setp.eq.s32 	%p13, %r42, 0;
	@%p13 bra 	$L__BB1_21;
	and.b32  	%r48, %r35, 3;
	setp.lt.u32 	%p14, %r42, 4;
	@%p14 bra 	$L__BB1_18;
	mul.wide.u32 	%rd58, %r753, 16;
	add.s64 	%rd54, %rd8, %rd58;
	// begin inline asm
	ld.global.nc.v4.s32 {%r617,%r618,%r619,%r620}, [%rd54];
	// end inline asm
	shl.b32 	%r697, %r753, 4;
	mov.u32 	%r698, sV32;
	add.s32 	%r699, %r698, %r697;
	ld.shared.v4.u32 	{%r623, %r627, %r631, %r635}, [%r699];
	// begin inline asm
	dp4a.s32.s32 %r621, %r617, %r623, %r755;
	// end inline asm
	// begin inline asm
	dp4a.s32.s32 %r625, %r618, %r627, %r621;
	// end inline asm
	// begin inline asm
	dp4a.s32.s32 %r629, %r619, %r631, %r625;
	// end inline asm
	// begin inline asm
	dp4a.s32.s32 %r633, %r620, %r635, %r629;
	// end inline asm
	add.s64 	%rd55, %rd54, 512;
	// begin inline asm
	ld.global.nc.v4.s32 {%r637,%r638,%r639,%r640}, [%rd55];
	// end inline asm
	ld.shared.v4.u32 	{%r643, %r647, %r651, %r655}, [%r699+512];
	// begin inline asm
	dp4a.s32.s32 %r641, %r637, %r643, %r633;
	// end inline asm
	// begin inline asm
	dp4a.s32.s32 %r645, %r638, %r647, %r641;
	// end inline asm
	// begin inline asm
	dp4a.s32.s32 %r649, %r639, %r651, %r645;
	// end inline asm
	// begin inline asm
	dp4a.s32.s32 %r653, %r640, %r655, %r649;
	// end inline asm
	add.s64 	%rd56, %rd54, 1024;
	// begin inline asm
	ld.global.nc.v4.s32 {%r657,%r658,%r659,%r660}, [%rd56];
	// end inline asm
	ld.shared.v4.u32 	{%r663, %r667, %r671, %r675}, [%r699+1024];
	// begin inline asm
	dp4a.s32.s32 %r661, %r657, %r663, %r653;
	// end inline asm
	// begin inline asm
	dp4a.s32.s32 %r665, %r658, %r667, %r661;
	// end inline asm
	// begin inline asm
	dp4a.s32.s32 %r669, %r659, %r671, %r665;
	// end inline asm
	// begin inline asm
	dp4a.s32.s32 %r673, %r660, %r675, %r669;
	// end inline asm
	add.s64 	%rd57, %rd54, 1536;
	// begin inline asm
	ld.global.nc.v4.s32 {%r677,%r678,%r679,%r680}, [%rd57];
	// end inline asm
	ld.shared.v4.u32 	{%r683, %r687, %r691, %r695}, [%r699+1536];
	// begin inline asm
	dp4a.s32.s32 %r681, %r677, %r683, %r673;
	// end inline asm
	// begin inline asm
	dp4a.s32.s32 %r685, %r678, %r687, %r681;
	// end inline asm
	// begin inline asm
	dp4a.s32.s32 %r689, %r679, %r691, %r685;
	// end inline asm
	// begin inline asm
	dp4a.s32.s32 %r755, %r680, %r695, %r689;
	// end inline asm
	add.s32 	%r753, %r753, 128;
$L__BB1_18:
	setp.eq.s32 	%p15, %r48, 0;
	@%p15 bra 	$L__BB1_21;
	shl.b32 	%r700, %r753, 4;
	mov.u32 	%r701, sV32;
	add.s32 	%r749, %r701, %r700;
	mul.wide.u32 	%rd59, %r753, 16;
	add.s64 	%rd60, %rd6, %rd59;
	add.s64 	%rd66, %rd15, %rd60;
	neg.s32 	%r748, %r48;
$L__BB1_20:
	.pragma "nounroll";
	// begin inline asm
	ld.global.nc.v4.s32 {%r702,%r703,%r704,%r705}, [%rd66];
	// end inline asm
	ld.shared.v4.u32 	{%r708, %r712, %r716, %r720}, [%r749];
	// begin inline asm
	dp4a.s32.s32 %r706, %r702, %r708, %r755;
	// end inline asm
	// begin inline asm
	dp4a.s32.s32 %r710, %r703, %r712, %r706;
	// end inline asm
	// begin inline asm
	dp4a.s32.s32 %r714, %r704, %r716, %r710;
	// end inline asm
	// begin inline asm
	dp4a.s32.s32 %r755, %r705, %r720, %r714;
	// end inline asm
	add.s32 	%r749, %r749, 512;
	add.s64 	%rd66, %rd66, 512;
	add.s32 	%r748, %r748, 1;
	setp.eq.s32 	%p16, %r748, 0;
	@%p16 bra 	$L__BB1_21;
	bra.uni 	$L__BB1_20;
$L__BB1_21:
	shfl.sync.down.b32	%r722|%p17, %r755, 16, 31, -1;
	add.s32 	%r723, %r722, %r755;
	shfl.sync.down.b32	%r724|%p18, %r723, 8, 31, -1;
	add.s32 	%r725, %r724, %r723;
	shfl.sync.down.b32	%r726|%p19, %r725, 4, 31, -1;
	add.s32 	%r727, %r726, %r725;
	shfl.sync.down.b32	%r728|%p20, %r727, 2, 31, -1;
	add.s32 	%r729, %r728, %r727;
	shfl.sync.down.b32	%r730|%p21, %r729, 1, 31, -1;
	add.s32 	%r71, %r730, %r729;
	setp.ne.s32 	%p22, %r2, 0;
	@%p22 bra 	$L__BB1_23;
	cvta.to.global.u64 	%rd62, %rd14;
	mul.wide.s32 	%rd63, %r4, 4;
	add.s64 	%rd64, %rd62, %rd63;
	st.global.u32 	[%rd64], %r71;
$L__BB1_23:
	ret;

}
	// .globl	_Z21vecMat_int8_2warpRowsPiPKaS1_ii
.visible .entry _Z21vecMat_int8_2warpRowsPiPKaS1_ii(
	.param .u64 .ptr .align 1 _Z21vecMat_int8_2warpRowsPiPKaS1_ii_param_0,
	.param .u64 .ptr .align 1 _Z21vecMat_int8_2warpRowsPiPKaS1_ii_param_1,
	.param .u64 .ptr .align 1 _Z21vecMat_int8_2warpRowsPiPKaS1_ii_param_2,
	.param .u32 _Z21vecMat_int8_2warpRowsPiPKaS1_ii_param_3,
	.param .u32 _Z21vecMat_int8_2warpRowsPiPKaS1_ii_param_4
)
{
	.reg .pred 	%p<27>;
	.reg .b32 	%r<712>;
	.reg .b64 	%rd<56>;
	// demoted variable
	.shared .align 4 .b8 _ZZ21vecMat_int8_2warpRowsPiPKaS1_iiE8warpSums[128];
	ld.param.u64 	%rd10, [_Z21vecMat_int8_2warpRowsPiPKaS1_ii_param_0];
	ld.param.u64 	%rd11, [_Z21vecMat_int8_2warpRowsPiPKaS1_ii_param_1];
	ld.param.u64 	%rd12, [_Z21vecMat_int8_2warpRowsPiPKaS1_ii_param_2];
	ld.param.u32 	%r51, [_Z21vecMat_int8_2warpRowsPiPKaS1_ii_param_3];
	ld.param.u32 	%r52, [_Z21vecMat_int8_2warpRowsPiPKaS1_ii_param_4];
	mov.u32 	%r1, %tid.x;
	shr.u32 	%r2, %r1, 5;
	and.b32  	%r3, %r1, 31;
	mov.u32 	%r53, %ctaid.x;
	mov.u32 	%r4, %ntid.x;
	mad.lo.s32 	%r5, %r53, %r4, %r2;
	setp.ge.s32 	%p1, %r5, %r52;
	@%p1 bra 	$L__BB2_24;
	mov.u32 	%r54, %tid.y;
	mov.u32 	%r55, %ntid.y;
	shl.b32 	%r56, %r55, 4;
	div.s32 	%r6, %r51, %r56;
	mul.lo.s32 	%r57, %r6, %r54;
	add.s32 	%r693, %r57, %r1;
	add.s32 	%r8, %r57, %r6;
	setp.ge.s32 	%p2, %r693, %r8;
	@%p2 bra 	$L__BB2_4;
	cvta.to.global.u64 	%rd1, %rd12;
$L__BB2_3:
	mul.wide.s32 	%rd13, %r693, 16;
	add.s64 	%rd14, %rd1, %rd13;
	ld.global.nc.v4.u32 	{%r58, %r59, %r60, %r61}, [%rd14];
	shl.b32 	%r62, %r693, 4;
	mov.u32 	%r63, sV32;
	add.s32 	%r64, %r63, %r62;
	st.shared.v4.u32 	[%r64], {%r58, %r59, %r60, %r61};
	add.s32 	%r693, %r693, %r4;
	setp.lt.s32 	%p3, %r693, %r8;
	@%p3 bra 	$L__BB2_3;
$L__BB2_4:
	bar.sync 	0;
	mul.wide.s32 	%rd2, %r51, %r5;
	setp.ge.s32 	%p4, %r3, %r6;
	mov.b32 	%r710, 0;
	@%p4 bra 	$L__BB2_17;
	not.b32 	%r68, %r3;
	add.s32 	%r69, %r6, %r68;
	shr.u32 	%r70, %r69, 5;
	add.s32 	%r11, %r70, 1;
	and.b32  	%r12, %r11, 15;
	setp.lt.u32 	%p5, %r69, 480;
	mov.b32 	%r710, 0;
	mov.u32 	%r708, %r3;
	@%p5 bra 	$L__BB2_8;
	and.b32  	%r72, %r11, 268435440;
	neg.s32 	%r707, %r72;
	mul.wide.u32 	%rd15, %r3, 16;
	add.s64 	%rd16, %rd2, %rd15;
	add.s64 	%rd17, %rd16, %rd11;
	add.s64 	%rd55, %rd17, 4096;
	shl.b32 	%r74, %r3, 4;
	mov.u32 	%r75, sV32;
	add.s32 	%r76, %r74, %r75;
	add.s32 	%r706, %r76, 4096;
	mov.b32 	%r710, 0;
	mov.u32 	%r708, %r3;
$L__BB2_7:
	.pragma "nounroll";
	add.s64 	%rd18, %rd55, -4096;
	// begin inline asm
	ld.global.nc.v4.s32 {%r77,%r78,%r79,%r80}, [%rd18];
	// end inline asm
	ld.shared.v4.u32 	{%r83, %r87, %r91, %r95}, [%r706+-4096];
	// begin inline asm
	dp4a.s32.s32 %r81, %r77, %r83, %r710;
	// end inline asm
	// begin inline asm
	dp4a.s32.s32 %r85, %r78, %r87, %r81;
	// end inline asm
	// begin inline asm
	dp4a.s32.s32 %r89, %r79, %r91, %r85;
	// end inline asm
	// begin inline asm
	dp4a.s32.s32 %r93, %r80, %r95, %r89;
	// end inline asm
	add.s64 	%rd19, %rd55, -3584;
	// begin inline asm
	ld.global.nc.v4.s32 {%r97,%r98,%r99,%r100}, [%rd19];
	// end inline asm
	ld.shared.v4.u32 	{%r103, %r107, %r111, %r115}, [%r706+-3584];
	// begin inline asm
	dp4a.s32.s32 %r101, %r97, %r103, %r93;
	// end inline asm
	// begin inline asm
	dp4a.s32.s32 %r105, %r98, %r107, %r101;
	// end inline asm
	// begin inline asm
	dp4a.s32.s32 %r109, %r99, %r111, %r105;
	// end inline asm
	// begin inline asm
	dp4a.s32.s32 %r113, %r100, %r115, %r109;
	// end inline asm
	add.s64 	%rd20, %rd55, -3072;
	// begin inline asm
	ld.global.nc.v4.s32 {%r117,%r118,%r119,%r120}, [%rd20];
	// end inline asm
	ld.shared.v4.u32 	{%r123, %r127, %r131, %r135}, [%r706+-3072];
	// begin inline asm
	dp4a.s32.s32 %r121, %r117, %r123, %r113;
	// end inline asm
	// begin inline asm
	dp4a.s32.s32 %r125, %r118, %r127, %r121;
	// end inline asm
	// begin inline asm
	dp4a.s32.s32 %r129, %r119, %r131, %r125;
	// end inline asm
	// begin inline asm
	dp4a.s32.s32 %r133, %r120, %r135, %r129;
	// end inline asm
	add.s64 	%rd21, %rd55, -2560;
	// begin inline asm
	ld.global.nc.v4.s32 {%r137,%r138,%r139,%r140}, [%rd21];
	// end inline asm
	ld.shared.v4.u32 	{%r143, %r147, %r151, %r155}, [%r706+-2560];
	// begin inline asm
	dp4a.s32.s32 %r141, %r137, %r143, %r133;
	// end inline asm
	// begin inline asm
	dp4a.s32.s32 %r145, %r138, %r147, %r141;
	// end inline asm
	// begin inline asm
	dp4a.s32.s32 %r149, %r139, %r151, %r145;
	// end inline asm
	// begin inline asm
	dp4a.s32.s32 %r153, %r140, %r155, %r149;
	// end inline asm
	add.s64 	%rd22, %rd55, -2048;
	// begin inline asm
	ld.global.nc.v4.s32 {%r157,%r158,%r159,%r160}, [%rd22];
	// end inline asm
	ld.shared.v4.u32 	{%r163, %r167, %r171, %r175}, [%r706+-2048];
	// begin inline asm
	dp4a.s32.s32 %r161, %r157, %r163, %r153;
	// end inline asm
	// begin inline asm
	dp4a.s32.s32 %r165, %r158, %r167, %r161;
	// end inline asm
	// begin inline asm
	dp4a.s32.s32 %r169, %r159, %r171, %r165;
	// end inline asm
	// begin inline asm
	dp4a.s32.s32 %r173, %r160, %r175, %r169;
	// end inline asm
	add.s64 	%rd23, %rd55, -1536;
	// begin inline asm
	ld.global.nc.v4.s32 {%r177,%r178,%r179,%r180}, [%rd23];
	// end inline asm
	ld.shared.v4.u32 	{%r183, %r187, %r191, %r195}, [%r706+-1536];
	// begin inline asm
	dp4a.s32.s32 %r181, %r177, %r183, %r173;
	// end inline asm
	// begin inline asm
	dp4a.s32.s32 %r185, %r178, %r187, %r181;
	// end inline asm
	// begin inline asm
	dp4a.s32.s32 %r189, %r179, %r191, %r185;
	// end inline asm
	// begin inline asm
	dp4a.s32.s32 %r193, %r180, %r195, %r189;
	// end inline asm
	add.s64 	%rd24, %rd55, -1024;
	// begin inline asm
	ld.global.nc.v4.s32 {%r197,%r198,%r199,%r200}, [%rd24];
	// end inline asm
	ld.shared.v4.u32 	{%r203, %r207, %r211, %r215}, [%r706+-1024];
	// begin inline asm
	dp4a.s32.s32 %r201, %r197, %r203, %r193;
	// end inline asm
	// begin inline asm
	dp4a.s32.s32 %r205, %r198, %r207, %r201;
	// end inline asm
	// begin inline asm
	dp4a.s32.s32 %r209, %r199, %r211, %r205;
	// end inline asm
	// begin inline asm
	dp4a.s32.s32 %r213, %r200, %r215, %r209;
	// end inline asm
	add.s64 	%rd25, %rd55, -512;
	// begin inline asm
	ld.global.nc.v4.s32 {%r217,%r218,%r219,%r220}, [%rd25];
	// end inline asm
	ld.shared.v4.u32 	{%r223, %r227, %r231, %r235}, [%r706+-512];
	// begin inline asm
	dp4a.s32.s32 %r221, %r217, %r223, %r213;
	// end inline asm
	// begin inline asm
	dp4a.s32.s32 %r225, %r218, %r227, %r221;
	// end inline asm
	// begin inline asm
	dp4a.s32.s32 %r229, %r219, %r231, %r225;
	// end inline asm
	// begin inline asm
	dp4a.s32.s32 %r233, %r220, %r235, %r229;
	// end inline asm
	// begin inline asm
	ld.global.nc.v4.s32 {%r237,%r238,%r239,%r240}, [%rd55];
	// end inline asm
	ld.shared.v4.u32 	{%r243, %r247, %r251, %r255}, [%r706];
	// begin inline asm
	dp4a.s32.s32 %r241, %r237, %r243, %r233;
	// end inline asm
	// begin inline asm
	dp4a.s32.s32 %r245, %r238, %r247, %r241;
	// end inline asm
	// begin inline asm
	dp4a.s32.s32 %r249, %r239, %r251, %r245;
	// end inline asm
	// begin inline asm
	dp4a.s32.s32 %r253, %r240, %r255, %r249;
	// end inline asm
	add.s64 	%rd27, %rd55, 512;
	// begin inline asm
	ld.global.nc.v4.s32 {%r257,%r258,%r259,%r260}, [%rd27];
	// end inline asm
	ld.shared.v4.u32 	{%r263, %r267, %r271, %r275}, [%r706+512];
	// begin inline asm
	dp4a.s32.s32 %r261, %r257, %r263, %r253;
	// end inline asm
	// begin inline asm
	dp4a.s32.s32 %r265, %r258, %r267, %r261;
	// end inline asm
	// begin inline asm
	dp4a.s32.s32 %r269, %r259, %r271, %r265;
	// end inline asm
	// begin inline asm
	dp4a.s32.s32 %r273, %r260, %r275, %r269;
	// end inline asm
	add.s64 	%rd28, %rd55, 1024;
	// begin inline asm
	ld.global.nc.v4.s32 {%r277,%r278,%r279,%r280}, [%rd28];
	// end inline asm
	ld.shared.v4.u32 	{%r283, %r287, %r291, %r295}, [%r706+1024];
	// begin inline asm
	dp4a.s32.s32 %r281, %r277, %r283, %r273;
	// end inline asm
	// begin inline asm
	dp4a.s32.s32 %r285, %r278, %r287, %r281;
	// end inline asm
	// begin inline asm
	dp4a.s32.s32 %r289, %r279, %r291, %r285;
	// end inline asm
	// begin inline asm
	dp4a.s32.s32 %r293, %r280, %r295, %r289;
	// end inline asm
	add.s64 	%rd29, %rd55, 1536;
	// begin inline asm
	ld.global.nc.v4.s32 {%r297,%r298,%r299,%r300}, [%rd29];
	// end inline asm
	ld.shared.v4.u32 	{%r303, %r307, %r311, %r315}, [%r706+1536];
	// begin inline asm
	dp4a.s32.s32 %r301, %r297, %r303, %r293;
	// end inline asm
	// begin inline asm
	dp4a.s32.s32 %r305, %r298, %r307, %r301;
	// end inline asm
	// begin inline asm
	dp4a.s32.s32 %r309, %r299, %r311, %r305;
	// end inline asm
	// begin inline asm
	dp4a.s32.s32 %r313, %r300, %r315, %r309;
	// end inline asm
	add.s64 	%rd30, %rd55, 2048;
	// begin inline asm
	ld.global.nc.v4.s32 {%r317,%r318,%r319,%r320}, [%rd30];
	// end inline asm
	ld.shared.v4.u32 	{%r323, %r327, %r331, %r335}, [%r706+2048];
	// begin inline asm
	dp4a.s32.s32 %r321, %r317, %r323, %r313;
	// end inline asm
	// begin inline asm
	dp4a.s32.s32 %r325, %r318, %r327, %r321;
	// end inline asm
	// begin inline asm
	dp4a.s32.s32 %r329, %r319, %r331, %r325;
	// end inline asm
	// begin inline asm
	dp4a.s32.s32 %r333, %r320, %r335, %r329;
	// end inline asm
	add.s64 	%rd31, %rd55, 2560;
	// begin inline asm
	ld.global.nc.v4.s32 {%r337,%r338,%r339,%r340}, [%rd31];
	// end inline asm
	ld.shared.v4.u32 	{%r343, %r347, %r351, %r355}, [%r706+2560];
	// begin inline asm
	dp4a.s32.s32 %r341, %r337, %r343, %r333;
	// end inline asm
	// begin inline asm
	dp4a.s32.s32 %r345, %r338, %r347, %r341;
	// end inline asm
	// begin inline asm
	dp4a.s32.s32 %r349, %r339, %r351, %r345;
	// end inline asm
	// begin inline asm
	dp4a.s32.s32 %r353, %r340, %r355, %r349;
	// end inline asm
	add.s64 	%rd32, %rd55, 3072;
	// begin inline asm
	ld.global.nc.v4.s32 {%r357,%r358,%r359,%r360}, [%rd32];
	// end inline asm
	ld.shared.v4.u32 	{%r363, %r367, %r371, %r375}, [%r706+3072];
	// begin inline asm
	dp4a.s32.s32 %r361, %r357, %r363, %r353;
	// end inline asm
	// begin inline asm
	dp4a.s32.s32 %r365, %r358, %r367, %r361;
	// end inline asm
	// begin inline asm
	dp4a.s32.s32 %r369, %r359, %r371, %r365;
	// end inline asm
	// begin inline asm
	dp4a.s32.s32 %r373, %r360, %r375, %r369;
	// end inline asm
	add.s64 	%rd33, %rd55, 3584;
	// begin inline asm
	ld.global.nc.v4.s32 {%r377,%r378,%r379,%r380}, [%rd33];
	// end inline asm
	ld.shared.v4.u32 	{%r383, %r387, %r391, %r395}, [%r706+3584];
	// begin inline asm
	dp4a.s32.s32 %r381, %r377, %r383, %r373;
	// end inline asm
	// begin inline asm
	dp4a.s32.s32 %r385, %r378, %r387, %r381;
	// end inline asm
	// begin inline asm
	dp4a.s32.s32 %r389, %r379, %r391, %r385;
	// end inline asm
	// begin inline asm
	dp4a.s32.s32 %r710, %r380, %r395, %r389;
	// end inline asm
	add.s32 	%r708, %r708, 512;
	add.s32 	%r707, %r707, 16;
	add.s64 	%rd55, %rd55, 8192;
	add.s32 	%r706, %r706, 8192;
	setp.eq.s32 	%p6, %r707, 0;
	@%p6 bra 	$L__BB2_8;
	bra.uni 	$L__BB2_7;
$L__BB2_8:
	setp.eq.s32 	%p7, %r12, 0;
	@%p7 bra 	$L__BB2_17;
	add.s64 	%rd4, %rd11, %rd2;
	and.b32  	%r18, %r11, 7;
	setp.lt.u32 	%p8, %r12, 8;
	@%p8 bra 	$L__BB2_11;
	mul.wide.u32 	%rd42, %r708, 16;
	add.s64 	%rd34, %rd4, %rd42;
	// begin inline asm
	ld.global.nc.v4.s32 {%r398,%r399,%r400,%r401}, [%rd34];
	// end inline asm
	shl.b32 	%r558, %r708, 4;
	mov.u32 	%r559, sV32;
	add.s32 	%r560, %r559, %r558;
	ld.shared.v4.u32 	{%r404, %r408, %r412, %r416}, [%r560];
	// begin inline asm
	dp4a.s32.s32 %r402, %r398, %r404, %r710;
	// end inline asm
	// begin inline asm
	dp4a.s32.s32 %r406, %r399, %r408, %r402;
	// end inline asm
	// begin inline asm
	dp4a.s32.s32 %r410, %r400, %r412, %r406;
	// end inline asm
	// begin inline asm
	dp4a.s32.s32 %r414, %r401, %r416, %r410;
	// end inline asm
	add.s64 	%rd35, %rd34, 512;
	// begin inline asm
	ld.global.nc.v4.s32 {%r418,%r419,%r420,%r421}, [%rd35];
	// end inline asm
	ld.shared.v4.u32 	{%r424, %r428, %r432, %r436}, [%r560+512];
	// begin inline asm
	dp4a.s32.s32 %r422, %r418, %r424, %r414;
	// end inline asm
	// begin inline asm
	dp4a.s32.s32 %r426, %r419, %r428, %r422;
	// end inline asm
	// begin inline asm
	dp4a.s32.s32 %r430, %r420, %r432, %r426;
	// end inline asm
	// begin inline asm
	dp4a.s32.s32 %r434, %r421, %r436, %r430;
	// end inline asm
	add.s64 	%rd36, %rd34, 1024;
	// begin inline asm
	ld.global.nc.v4.s32 {%r438,%r439,%r440,%r441}, [%rd36];
	// end inline asm
	ld.shared.v4.u32 	{%r444, %r448, %r452, %r456}, [%r560+1024];
	// begin inline asm
	dp4a.s32.s32 %r442, %r438, %r444, %r434;
	// end inline asm
	// begin inline asm
	dp4a.s32.s32 %r446, %r439, %r448, %r442;
	// end inline asm
	// begin inline asm
	dp4a.s32.s32 %r450, %r440, %r452, %r446;
	// end inline asm
	// begin inline asm
	dp4a.s32.s32 %r454, %r441, %r456, %r450;
	// end inline asm
	add.s64 	%rd37, %rd34, 1536;
	// begin inline asm
	ld.global.nc.v4.s32 {%r458,%r459,%r460,%r461}, [%rd37];
	// end inline asm
	ld.shared.v4.u32 	{%r464, %r468, %r472, %r476}, [%r560+1536];
	// begin inline asm
	dp4a.s32.s32 %r462, %r458, %r464, %r454;
	// end inline asm
	// begin inline asm
	dp4a.s32.s32 %r466, %r459, %r468, %r462;
	// end inline asm
	// begin inline asm
	dp4a.s32.s32 %r470, %r460, %r472, %r466;
	// end inline asm
	// begin inline asm
	dp4a.s32.s32 %r474, %r461, %r476, %r470;
	// end inline asm
	add.s64 	%rd38, %rd34, 2048;
	// begin inline asm
	ld.global.nc.v4.s32 {%r478,%r479,%r480,%r481}, [%rd38];
	// end inline asm
	ld.shared.v4.u32 	{%r484, %r488, %r492, %r496}, [%r560+2048];
	// begin inline asm
	dp4a.s32.s32 %r482, %r478, %r484, %r474;
	// end inline asm
	// begin inline asm
	dp4a.s32.s32 %r486, %r479, %r488, %r482;
	// end inline asm
	// begin inline asm
	dp4a.s32.s32 %r490, %r480, %r492, %r486;
	// end inline asm
	// begin inline asm
	dp4a.s32.s32 %r494, %r481, %r496, %r490;
	// end inline asm
	add.s64 	%rd39, %rd34, 2560;
	// begin inline asm
	ld.global.nc.v4.s32 {%r498,%r499,%r500,%r501}, [%rd39];
	// end inline asm
	ld.shared.v4.u32 	{%r504, %r508, %r512, %r516}, [%r560+2560];
	// begin inline asm
	dp4a.s32.s32 %r502, %r498, %r504, %r494;
	// end inline asm
	// begin inline asm
	dp4a.s32.s32 %r506, %r499, %r508, %r502;
	// end inline asm
	// begin inline asm
	dp4a.s32.s32 %r510, %r500, %r512, %r506;
	// end inline asm
	// begin inline asm
	dp4a.s32.s32 %r514, %r501, %r516, %r510;
	// end inline asm
	add.s64 	%rd40, %rd34, 3072;
	// begin inline asm
	ld.global.nc.v4.s32 {%r518,%r519,%r520,%r521}, [%rd40];
	// end inline asm
	ld.shared.v4.u32 	{%r524, %r528, %r532, %r536}, [%r560+3072];
	// begin inline asm
	dp4a.s32.s32 %r522, %r518, %r524, %r514;
	// end inline asm
	// begin inline asm
	dp4a.s32.s32 %r526, %r519, %r528, %r522;
	// end inline asm
	// begin inline asm
	dp4a.s32.s32 %r530, %r520, %r532, %r526;
	// end inline asm
	// begin inline asm
	dp4a.s32.s32 %r534, %r521, %r536, %r530;
	// end inline asm
	add.s64 	%rd41, %rd34, 3584;
	// begin inline asm
	ld.global.nc.v4.s32 {%r538,%r539,%r540,%r541}, [%rd41];
	// end inline asm
	ld.shared.v4.u32 	{%r544, %r548, %r552, %r556}, [%r560+3584];
	// begin inline asm
	dp4a.s32.s32 %r542, %r538, %r544, %r534;
	// end inline asm
	// begin inline asm
	dp4a.s32.s32 %r546, %r539, %r548, %r542;
	// end inline asm
	// begin inline asm
	dp4a.s32.s32 %r550, %r540, %r552, %r546;
	// end inline asm
	// begin inline asm
	dp4a.s32.s32 %r710, %r541, %r556, %r550;
	// end inline asm
	add.s32 	%r708, %r708, 256;
$L__BB2_11:
	setp.eq.s32 	%p9, %r18, 0;
	@%p9 bra 	$L__BB2_17;
	and.b32  	%r24, %r11, 3;
	setp.lt.u32 	%p10, %r18, 4;
	@%p10 bra 	$L__BB2_14;
	mul.wide.u32 	%rd47, %r708, 16;
	add.s64 	%rd43, %rd4, %rd47;
	// begin inline asm
	ld.global.nc.v4.s32 {%r562,%r563,%r564,%r565}, [%rd43];
	// end inline asm
	shl.b32 	%r642, %r708, 4;
	mov.u32 	%r643, sV32;
	add.s32 	%r644, %r643, %r642;
	ld.shared.v4.u32 	{%r568, %r572, %r576, %r580}, [%r644];
	// begin inline asm
	dp4a.s32.s32 %r566, %r562, %r568, %r710;
	// end inline asm
	// begin inline asm
	dp4a.s32.s32 %r570, %r563, %r572, %r566;
	// end inline asm
	// begin inline asm
	dp4a.s32.s32 %r574, %r564, %r576, %r570;
	// end inline asm
	// begin inline asm
	dp4a.s32.s32 %r578, %r565, %r580, %r574;
	// end inline asm
	add.s64 	%rd44, %rd43, 512;
	// begin inline asm
	ld.global.nc.v4.s32 {%r582,%r583,%r584,%r585}, [%rd44];
	// end inline asm
	ld.shared.v4.u32 	{%r588, %r592, %r596, %r600}, [%r644+512];
	// begin inline asm
	dp4a.s32.s32 %r586, %r582, %r588, %r578;
	// end inline asm
	// begin inline asm
	dp4a.s32.s32 %r590, %r583, %r592, %r586;
	// end inline asm
	// begin inline asm
	dp4a.s32.s32 %r594, %r584, %r596, %r590;
	// end inline asm
	// begin inline asm
	dp4a.s32.s32 %r598, %r585, %r600, %r594;
	// end inline asm
	add.s64 	%rd45, %rd43, 1024;
	// begin inline asm
	ld.global.nc.v4.s32 {%r602,%r603,%r604,%r605}, [%rd45];
	// end inline asm
	ld.shared.v4.u32 	{%r608, %r612, %r616, %r620}, [%r644+1024];
	// begin inline asm
	dp4a.s32.s32 %r606, %r602, %r608, %r598;
	// end inline asm
	// begin inline asm
	dp4a.s32.s32 %r610, %r603, %r612, %r606;
	// end inline asm
	// begin inline asm
	dp4a.s32.s32 %r614, %r604, %r616, %r610;
	// end inline asm
	// begin inline asm
	dp4a.s32.s32 %r618, %r605, %r620, %r614;
	// end inline asm
	add.s64 	%rd46, %rd43, 1536;
	// begin inline asm
	ld.global.nc.v4.s32 {%r622,%r623,%r624,%r625}, [%rd46];
	// end inline asm
	ld.shared.v4.u32 	{%r628, %r632, %r636, %r640}, [%r644+1536];
	// begin inline asm
	dp4a.s32.s32 %r626, %r622, %r628, %r618;
	// end inline asm
	// begin inline asm
	dp4a.s32.s32 %r630, %r623, %r632, %r626;
	// end inline asm
	// begin inline asm
	dp4a.s32.s32 %r634, %r624, %r636, %r630;
	// end inline asm
	// begin inline asm
	dp4a.s32.s32 %r710, %r625, %r640, %r634;
	// end inline asm
	add.s32 	%r708, %r708, 128;
$L__BB2_14:
	setp.eq.s32 	%p11, %r24, 0;
	@%p11 bra 	$L__BB2_17;
	shl.b32 	%r645, %r708, 4;
	mov.u32 	%r646, sV32;
	add.s32 	%r704, %r646, %r645;
	mul.wide.u32 	%rd48, %r708, 16;
	add.s64 	%rd49, %rd2, %rd48;
	add.s64 	%rd54, %rd11, %rd49;
	neg.s32 	%r703, %r24;
$L__BB2_16:
	.pragma "nounroll";
	// begin inline asm
	ld.global.nc.v4.s32 {%r647,%r648,%r649,%r650}, [%rd54];
	// end inline asm
	ld.shared.v4.u32 	{%r653, %r657, %r661, %r665}, [%r704];
	// begin inline asm
	dp4a.s32.s32 %r651, %r647, %r653, %r710;
	// end inline asm
	// begin inline asm
	dp4a.s32.s32 %r655, %r648, %r657, %r651;
	// end inline asm
	// begin inline asm
	dp4a.s32.s32 %r659, %r649, %r661, %r655;
	// end inline asm
	// begin inline asm
	dp4a.s32.s32 %r710, %r650, %r665, %r659;
	// end inline asm
	add.s32 	%r704, %r704, 512;
	add.s64 	%rd54, %rd54, 512;
	add.s32 	%r703, %r703, 1;
	setp.eq.s32 	%p12, %r703, 0;
	@%p12 bra 	$L__BB2_17;
	bra.uni 	$L__BB2_16;
$L__BB2_17:
	shfl.sync.down.b32	%r667|%p13, %r710, 16, 31, -1;
	add.s32 	%r668, %r667, %r710;
	shfl.sync.down.b32	%r669|%p14, %r668, 8, 31, -1;
	add.s32 	%r670, %r669, %r668;
	shfl.sync.down.b32	%r671|%p15, %r670, 4, 31, -1;
	add.s32 	%r672, %r671, %r670;
	shfl.sync.down.b32	%r673|%p16, %r672, 2, 31, -1;
	add.s32 	%r674, %r673, %r672;
	shfl.sync.down.b32	%r675|%p17, %r674, 1, 31, -1;
	add.s32 	%r47, %r675, %r674;
	setp.ne.s32 	%p18, %r3, 0;
	@%p18 bra 	$L__BB2_19;
	shl.b32 	%r676, %r2, 2;
	mov.u32 	%r677, _ZZ21vecMat_int8_2warpRowsPiPKaS1_iiE8warpSums;
	add.s32 	%r678, %r677, %r676;
	st.shared.u32 	[%r678], %r47;
$L__BB2_19:
	bar.sync 	0;
	setp.gt.u32 	%p19, %r1, 31;
	@%p19 bra 	$L__BB2_24;
	shr.u32 	%r680, %r4, 5;
	setp.ge.u32 	%p20, %r1, %r680;
	mov.b32 	%r711, 0;
	@%p20 bra 	$L__BB2_22;
	shl.b32 	%r681, %r3, 2;
	mov.u32 	%r682, _ZZ21vecMat_int8_2warpRowsPiPKaS1_iiE8warpSums;
	add.s32 	%r683, %r682, %r681;
	ld.shared.u32 	%r711, [%r683];
$L__BB2_22:
	setp.ne.s32 	%p21, %r3, 0;
	shfl.sync.down.b32	%r684|%p22, %r711, 16, 31, -1;
	add.s32 	%r685, %r684, %r711;
	shfl.sync.down.b32	%r686|%p23, %r685, 8, 31, -1;
	add.s32 	%r687, %r686, %r685;
	shfl.sync.down.b32	%r688|%p24, %r687, 4, 31, -1;
	add.s32 	%r689, %r688, %r687;
	shfl.sync.down.b32	%r690|%p25, %r689, 2, 31, -1;
	add.s32 	%r691, %r690, %r689;
	shfl.sync.down.b32	%r692|%p26, %r691, 1, 31, -1;
	add.s32 	%r50, %r692, %r691;
	@%p21 bra 	$L__BB2_24;
	cvta.to.global.u64 	%rd51, %rd10;
	mul.wide.s32 	%rd52, %r5, 4;
	add.s64 	%rd53, %rd51, %rd52;
	st.global.u32 	[%rd53], %r50;
$L__BB2_24:
	ret;

}
	// .globl	_Z20vecMat_int8_blockRowPiPKaS1_ii
.visible .entry _Z20vecMat_int8_blockRowPiPKaS1_ii(
	.param .u64 .ptr .align 1 _Z20vecMat_int8_blockRowPiPKaS1_ii_param_0,
	.param .u64 .ptr .align 1 _Z20vecMat_int8_blockRowPiPKaS1_ii_param_1,
	.param .u64 .ptr .align 1 _Z20vecMat_int8_blockRowPiPKaS1_ii_param_2,
	.param .u32 _Z20vecMat_int8_blockRowPiPKaS1_ii_param_3,
	.param .u32 _Z20vecMat_int8_blockRowPiPKaS1_ii_param_4
)
{
	.reg .pred 	%p<30>;
	.reg .b16 	%rs<5>;
	.reg .b32 	%r<290>;
	.reg .b64 	%rd<47>;
	// demoted variable
	.shared .align 4 .b8 _ZZ20vecMat_int8_blockRowPiPKaS1_iiE8warpSums[128];
	ld.param.u64 	%rd14, [_Z20vecMat_int8_blockRowPiPKaS1_ii_param_1];
	ld.param.u64 	%rd15, [_Z20vecMat_int8_blockRowPiPKaS1_ii_param_2];
	ld.param.u32 	%r82, [_Z20vecMat_int8_blockRowPiPKaS1_ii_param_3];
	ld.param.u32 	%r83, [_Z20vecMat_int8_blockRowPiPKaS1_ii_param_4];
	cvta.to.global.u64 	%rd1, %rd15;
	cvta.to.global.u64 	%rd2, %rd14;
	mov.u32 	%r1, %ctaid.x;
	setp.ge.s32 	%p1, %r1, %r83;
	@%p1 bra 	$L__BB3_25;
	mov.u32 	%r2, %tid.x;
	and.b32  	%r3, %r2, 31;
	shr.s32 	%r84, %r82, 31;
	shr.u32 	%r85, %r84, 28;
	add.s32 	%r86, %r82, %r85;
	shr.s32 	%r4, %r86, 4;
	setp.ge.s32 	%p2, %r2, %r4;
	@%p2 bra 	$L__BB3_8;
	mov.u32 	%r5, %ntid.x;
	add.s32 	%r87, %r2, %r5;
	max.u32 	%r88, %r4, %r87;
	setp.lt.u32 	%p3, %r87, %r4;
	selp.u32 	%r89, 1, 0, %p3;
	add.s32 	%r90, %r87, %r89;
	sub.s32 	%r91, %r88, %r90;
	div.u32 	%r92, %r91, %r5;
	add.s32 	%r6, %r92, %r89;
	and.b32  	%r93, %r6, 3;
	setp.eq.s32 	%p4, %r93, 3;
	mov.u32 	%r271, %r2;
	@%p4 bra 	$L__BB3_5;
	add.s32 	%r94, %r6, 1;
	and.b32  	%r95, %r94, 3;
	mul.wide.u32 	%rd16, %r2, 16;
	add.s64 	%rd45, %rd1, %rd16;
	mul.wide.u32 	%rd4, %r5, 16;
	shl.b32 	%r96, %r2, 4;
	mov.u32 	%r97, sV32;
	add.s32 	%r265, %r97, %r96;
	shl.b32 	%r8, %r5, 4;
	neg.s32 	%r264, %r95;
	mad.lo.s32 	%r271, %r5, %r95, %r2;
$L__BB3_4:
	.pragma "nounroll";
	ld.global.nc.v4.u32 	{%r98, %r99, %r100, %r101}, [%rd45];
	st.shared.v4.u32 	[%r265], {%r98, %r99, %r100, %r101};
	add.s64 	%rd45, %rd45, %rd4;
	add.s32 	%r265, %r265, %r8;
	add.s32 	%r264, %r264, 1;
	setp.ne.s32 	%p5, %r264, 0;
	@%p5 bra 	$L__BB3_4;
$L__BB3_5:
	setp.lt.u32 	%p6, %r6, 3;
	@%p6 bra 	$L__BB3_8;
	shl.b32 	%r102, %r5, 1;
	add.s32 	%r270, %r271, %r102;
	shl.b32 	%r17, %r5, 2;
	mad.lo.s32 	%r269, %r5, 3, %r271;
	add.s32 	%r268, %r5, %r271;
	shl.b32 	%r20, %r5, 4;
	shl.b32 	%r103, %r271, 4;
	mov.u32 	%r104, sV32;
	add.s32 	%r267, %r104, %r103;
	shl.b32 	%r22, %r5, 6;
	shl.b32 	%r23, %r5, 5;
	mul.lo.s32 	%r24, %r5, 48;
$L__BB3_7:
	mul.wide.u32 	%rd17, %r271, 16;
	add.s64 	%rd18, %rd1, %rd17;
	ld.global.nc.v4.u32 	{%r105, %r106, %r107, %r108}, [%rd18];
	st.shared.v4.u32 	[%r267], {%r105, %r106, %r107, %r108};
	add.s32 	%r109, %r271, %r5;
	add.s32 	%r110, %r267, %r20;
	mul.wide.u32 	%rd19, %r268, 16;
	add.s64 	%rd20, %rd1, %rd19;
	ld.global.nc.v4.u32 	{%r111, %r112, %r113, %r114}, [%rd20];
	st.shared.v4.u32 	[%r110], {%r111, %r112, %r113, %r114};
	add.s32 	%r115, %r109, %r5;
	add.s32 	%r116, %r267, %r23;
	mul.wide.u32 	%rd21, %r270, 16;
	add.s64 	%rd22, %rd1, %rd21;
	ld.global.nc.v4.u32 	{%r117, %r118, %r119, %r120}, [%rd22];
	st.shared.v4.u32 	[%r116], {%r117, %r118, %r119, %r120};
	add.s32 	%r121, %r115, %r5;
	add.s32 	%r122, %r267, %r24;
	mul.wide.u32 	%rd23, %r269, 16;
	add.s64 	%rd24, %rd1, %rd23;
	ld.global.nc.v4.u32 	{%r123, %r124, %r125, %r126}, [%rd24];
	st.shared.v4.u32 	[%r122], {%r123, %r124, %r125, %r126};
	add.s32 	%r271, %r121, %r5;
	add.s32 	%r270, %r270, %r17;
	add.s32 	%r269, %r269, %r17;
	add.s32 	%r268, %r268, %r17;
	add.s32 	%r267, %r267, %r22;
	setp.lt.s32 	%p7, %r271, %r4;
	@%p7 bra 	$L__BB3_7;
$L__BB3_8:
	setp.ge.s32 	%p8, %r2, %r4;
	bar.sync 	0;
	cvt.u64.u32 	%rd7, %r1;
	cvt.s64.s32 	%rd25, %r82;
	mul.lo.s64 	%rd8, %rd25, %rd7;
	mov.b32 	%r285, 0;
	@%p8 bra 	$L__BB3_15;
	mov.u32 	%r35, %ntid.x;
	add.s32 	%r274, %r2, %r35;
	max.u32 	%r130, %r4, %r274;
	setp.lt.u32 	%p9, %r274, %r4;
	selp.u32 	%r131, 1, 0, %p9;
	add.s32 	%r132, %r274, %r131;
	sub.s32 	%r133, %r130, %r132;
	div.u32 	%r134, %r133, %r35;
	add.s32 	%r135, %r134, %r131;
	add.s32 	%r37, %r135, 1;
	and.b32  	%r38, %r37, 3;
	setp.lt.u32 	%p10, %r135, 3;
	mov.b32 	%r285, 0;
	mov.u32 	%r280, %r2;
	@%p10 bra 	$L__BB3_12;
	shl.b32 	%r137, %r35, 1;
	add.s32 	%r276, %r2, %r137;
	mad.lo.s32 	%r275, %r35, 3, %r2;
	shl.b32 	%r138, %r2, 4;
	mov.u32 	%r139, sV32;
	add.s32 	%r273, %r139, %r138;
	and.b32  	%r140, %r37, -4;
	neg.s32 	%r272, %r140;
	mov.b32 	%r285, 0;
	add.s64 	%rd26, %rd2, %rd8;
	mov.u32 	%r280, %r2;
$L__BB3_11:
	mul.wide.u32 	%rd27, %r280, 16;
	add.s64 	%rd28, %rd26, %rd27;
	ld.global.nc.v4.u32 	{%r142, %r146, %r150, %r154}, [%rd28];
	ld.shared.v4.u32 	{%r143, %r147, %r151, %r155}, [%r273];
	// begin inline asm
	dp4a.s32.s32 %r141, %r142, %r143, %r285;
	// end inline asm
	// begin inline asm
	dp4a.s32.s32 %r145, %r146, %r147, %r141;
	// end inline asm
	// begin inline asm
	dp4a.s32.s32 %r149, %r150, %r151, %r145;
	// end inline asm
	// begin inline asm
	dp4a.s32.s32 %r153, %r154, %r155, %r149;
	// end inline asm
	add.s32 	%r205, %r280, %r35;
	mul.wide.u32 	%rd29, %r274, 16;
	add.s64 	%rd30, %rd26, %rd29;
	ld.global.nc.v4.u32 	{%r158, %r162, %r166, %r170}, [%rd30];
	shl.b32 	%r206, %r35, 4;
	add.s32 	%r207, %r273, %r206;
	ld.shared.v4.u32 	{%r159, %r163, %r167, %r171}, [%r207];
	// begin inline asm
	dp4a.s32.s32 %r157, %r158, %r159, %r153;
	// end inline asm
	// begin inline asm
	dp4a.s32.s32 %r161, %r162, %r163, %r157;
	// end inline asm
	// begin inline asm
	dp4a.s32.s32 %r165, %r166, %r167, %r161;
	// end inline asm
	// begin inline asm
	dp4a.s32.s32 %r169, %r170, %r171, %r165;
	// end inline asm
	add.s32 	%r208, %r205, %r35;
	mul.wide.u32 	%rd31, %r276, 16;
	add.s64 	%rd32, %rd26, %rd31;
	ld.global.nc.v4.u32 	{%r174, %r178, %r182, %r186}, [%rd32];
	shl.b32 	%r209, %r35, 5;
	add.s32 	%r210, %r273, %r209;
	ld.shared.v4.u32 	{%r175, %r179, %r183, %r187}, [%r210];
	// begin inline asm
	dp4a.s32.s32 %r173, %r174, %r175, %r169;
	// end inline asm
	// begin inline asm
	dp4a.s32.s32 %r177, %r178, %r179, %r173;
	// end inline asm
	// begin inline asm
	dp4a.s32.s32 %r181, %r182, %r183, %r177;
	// end inline asm
	// begin inline asm
	dp4a.s32.s32 %r185, %r186, %r187, %r181;
	// end inline asm
	add.s32 	%r211, %r208, %r35;
	mul.wide.u32 	%rd33, %r275, 16;
	add.s64 	%rd34, %rd26, %rd33;
	ld.global.nc.v4.u32 	{%r190, %r194, %r198, %r202}, [%rd34];
	mad.lo.s32 	%r212, %r35, 48, %r273;
	ld.shared.v4.u32 	{%r191, %r195, %r199, %r203}, [%r212];
	// begin inline asm
	dp4a.s32.s32 %r189, %r190, %r191, %r185;
	// end inline asm
	// begin inline asm
	dp4a.s32.s32 %r193, %r194, %r195, %r189;
	// end inline asm
	// begin inline asm
	dp4a.s32.s32 %r197, %r198, %r199, %r193;
	// end inline asm
	// begin inline asm
	dp4a.s32.s32 %r285, %r202, %r203, %r197;
	// end inline asm
	add.s32 	%r280, %r211, %r35;
	shl.b32 	%r213, %r35, 2;
	add.s32 	%r276, %r276, %r213;
	add.s32 	%r275, %r275, %r213;
	add.s32 	%r274, %r274, %r213;
	shl.b32 	%r214, %r35, 6;
	add.s32 	%r273, %r273, %r214;
	add.s32 	%r272, %r272, 4;
	setp.ne.s32 	%p11, %r272, 0;
	@%p11 bra 	$L__BB3_11;
$L__BB3_12:
	setp.eq.s32 	%p12, %r38, 0;
	@%p12 bra 	$L__BB3_15;
	shl.b32 	%r215, %r280, 4;
	mov.u32 	%r216, sV32;
	add.s32 	%r283, %r216, %r215;
	shl.b32 	%r61, %r35, 4;
	mul.wide.u32 	%rd35, %r280, 16;
	add.s64 	%rd36, %rd8, %rd35;
	add.s64 	%rd46, %rd2, %rd36;
	mul.wide.u32 	%rd10, %r35, 16;
	neg.s32 	%r282, %r38;
$L__BB3_14:
	.pragma "nounroll";
	ld.global.nc.v4.u32 	{%r218, %r222, %r226, %r230}, [%rd46];
	ld.shared.v4.u32 	{%r219, %r223, %r227, %r231}, [%r283];
	// begin inline asm
	dp4a.s32.s32 %r217, %r218, %r219, %r285;
	// end inline asm
	// begin inline asm
	dp4a.s32.s32 %r221, %r222, %r223, %r217;
	// end inline asm
	// begin inline asm
	dp4a.s32.s32 %r225, %r226, %r227, %r221;
	// end inline asm
	// begin inline asm
	dp4a.s32.s32 %r285, %r230, %r231, %r225;
	// end inline asm
	add.s32 	%r283, %r283, %r61;
	add.s64 	%rd46, %rd46, %rd10;
	add.s32 	%r282, %r282, 1;
	setp.ne.s32 	%p13, %r282, 0;
	@%p13 bra 	$L__BB3_14;
$L__BB3_15:
	shl.b32 	%r233, %r4, 4;
	add.s32 	%r286, %r233, %r2;
	setp.ge.s32 	%p14, %r286, %r82;
	@%p14 bra 	$L__BB3_18;
	mul.lo.s32 	%r71, %r82, %r1;
	mov.u32 	%r72, %ntid.x;
$L__BB3_17:
	add.s32 	%r234, %r286, %r71;
	cvt.s64.s32 	%rd37, %r234;
	add.s64 	%rd38, %rd2, %rd37;
	ld.global.nc.u8 	%rs1, [%rd38];
	cvt.s16.s8 	%rs2, %rs1;
	cvt.s64.s32 	%rd39, %r286;
	add.s64 	%rd40, %rd1, %rd39;
	ld.global.nc.u8 	%rs3, [%rd40];
	cvt.s16.s8 	%rs4, %rs3;
	mul.wide.s16 	%r235, %rs4, %rs2;
	add.s32 	%r285, %r235, %r285;
	add.s32 	%r286, %r286, %r72;
	setp.lt.s32 	%p15, %r286, %r82;
	@%p15 bra 	$L__BB3_17;
$L__BB3_18:
	shfl.sync.down.b32	%r236|%p16, %r285, 16, 31, -1;
	add.s32 	%r237, %r236, %r285;
	shfl.sync.down.b32	%r238|%p17, %r237, 8, 31, -1;
	add.s32 	%r239, %r238, %r237;
	shfl.sync.down.b32	%r240|%p18, %r239, 4, 31, -1;
	add.s32 	%r241, %r240, %r239;
	shfl.sync.down.b32	%r242|%p19, %r241, 2, 31, -1;
	add.s32 	%r243, %r242, %r241;
	shfl.sync.down.b32	%r244|%p20, %r243, 1, 31, -1;
	add.s32 	%r78, %r244, %r243;
	setp.ne.s32 	%p21, %r3, 0;
	@%p21 bra 	$L__BB3_20;
	shr.u32 	%r245, %r2, 3;
	and.b32  	%r246, %r245, 124;
	mov.u32 	%r247, _ZZ20vecMat_int8_blockRowPiPKaS1_iiE8warpSums;
	add.s32 	%r248, %r247, %r246;
	st.shared.u32 	[%r248], %r78;
$L__BB3_20:
	bar.sync 	0;
	setp.gt.u32 	%p22, %r2, 31;
	@%p22 bra 	$L__BB3_25;
	mov.u32 	%r250, %ntid.x;
	shr.u32 	%r251, %r250, 5;
	setp.ge.u32 	%p23, %r2, %r251;
	mov.b32 	%r289, 0;
	@%p23 bra 	$L__BB3_23;
	shl.b32 	%r252, %r3, 2;
	mov.u32 	%r253, _ZZ20vecMat_int8_blockRowPiPKaS1_iiE8warpSums;
	add.s32 	%r254, %r253, %r252;
	ld.shared.u32 	%r289, [%r254];
$L__BB3_23:
	setp.ne.s32 	%p24, %r3, 0;
	shfl.sync.down.b32	%r255|%p25, %r289, 16, 31, -1;
	add.s32 	%r256, %r255, %r289;
	shfl.sync.down.b32	%r257|%p26, %r256, 8, 31, -1;
	add.s32 	%r258, %r257, %r256;
	shfl.sync.down.b32	%r259|%p27, %r258, 4, 31, -1;
	add.s32 	%r260, %r259, %r258;
	shfl.sync.down.b32	%r261|%p28, %r260, 2, 31, -1;
	add.s32 	%r262, %r261, %r260;
	shfl.sync.down.b32	%r263|%p29, %r262, 1, 31, -1;
	add.s32 	%r81, %r263, %r262;
	@%p24 bra 	$L__BB3_25;
	ld.param.u64 	%rd44, [_Z20vecMat_int8_blockRowPiPKaS1_ii_param_0];
	cvta.to.global.u64 	%rd41, %rd44;
	shl.b64 	%rd42, %rd7, 2;
	add.s64 	%rd43, %rd41, %rd42;
	st.global.u32 	[%rd43], %r81;
$L__BB3_25:
	ret;

}
	// .globl	_Z21vecMat_int8_blockRow2PiPKaS1_ii
.visible .entry _Z21vecMat_int8_blockRow2PiPKaS1_ii(
	.param .u64 .ptr .align 1 _Z21vecMat_int8_blockRow2PiPKaS1_ii_param_0,
	.param .u64 .ptr .align 1 _Z21vecMat_int8_blockRow2PiPKaS1_ii_param_1,
	.param .u64 .ptr .align 1 _Z21vecMat_int8_blockRow2PiPKaS1_ii_param_2,
	.param .u32 _Z21vecMat_int8_blockRow2PiPKaS1_ii_param_3,
	.param .u32 _Z21vecMat_int8_blockRow2PiPKaS1_ii_param_4
)
{
	.reg .pred 	%p<20>;
	.reg .b32 	%r<86>;
	.reg .b64 	%rd<16>;
	// demoted variable
	.shared .align 4 .b8 _ZZ21vecMat_int8_blockRow2PiPKaS1_iiE8warpSums[128];
	ld.param.u64 	%rd4, [_Z21vecMat_int8_blockRow2PiPKaS1_ii_param_0];
	ld.param.u64 	%rd5, [_Z21vecMat_int8_blockRow2PiPKaS1_ii_param_1];
	ld.param.u64 	%rd6, [_Z21vecMat_int8_blockRow2PiPKaS1_ii_param_2];
	ld.param.u32 	%r19, [_Z21vecMat_int8_blockRow2PiPKaS1_ii_param_3];
	ld.param.u32 	%r20, [_Z21vecMat_int8_blockRow2PiPKaS1_ii_param_4];
	mov.u32 	%r1, %ctaid.x;
	setp.ge.s32 	%p1, %r1, %r20;
	@%p1 bra 	$L__BB4_14;
	mov.u32 	%r21, %ctaid.y;
	mov.u32 	%r22, %ntid.y;
	mov.u32 	%r2, %tid.x;
	and.b32  	%r3, %r2, 31;
	shr.u32 	%r23, %r2, 5;
	mov.u32 	%r4, %ntid.x;
	mad.lo.s32 	%r5, %r21, %r4, %r23;
	shl.b32 	%r24, %r22, 4;
	div.s32 	%r25, %r19, %r24;
	mul.lo.s32 	%r26, %r25, %r21;
	add.s32 	%r6, %r26, %r25;
	add.s32 	%r82, %r26, %r2;
	setp.ge.s32 	%p2, %r82, %r6;
	@%p2 bra 	$L__BB4_4;
	cvta.to.global.u64 	%rd1, %rd6;
	mov.u32 	%r81, %r82;
$L__BB4_3:
	shl.b32 	%r27, %r81, 4;
	mov.u32 	%r28, sV32;
	add.s32 	%r29, %r28, %r27;
	mul.wide.s32 	%rd7, %r81, 16;
	add.s64 	%rd8, %rd1, %rd7;
	ld.global.nc.v4.u32 	{%r30, %r31, %r32, %r33}, [%rd8];
	st.shared.v4.u32 	[%r29], {%r30, %r31, %r32, %r33};
	add.s32 	%r81, %r81, %r4;
	setp.lt.s32 	%p3, %r81, %r6;
	@%p3 bra 	$L__BB4_3;
$L__BB4_4:
	setp.ge.s32 	%p4, %r82, %r6;
	bar.sync 	0;
	cvt.u64.u32 	%rd2, %r1;
	cvt.s64.s32 	%rd9, %r19;
	cvta.to.global.u64 	%rd10, %rd5;
	mad.lo.s64 	%rd3, %rd9, %rd2, %rd10;
	mov.b32 	%r84, 0;
	@%p4 bra 	$L__BB4_7;
	mov.b32 	%r84, 0;
$L__BB4_6:
	mul.wide.s32 	%rd11, %r82, 16;
	add.s64 	%rd12, %rd3, %rd11;
	ld.global.nc.v4.u32 	{%r37, %r41, %r45, %r49}, [%rd12];
	shl.b32 	%r52, %r82, 4;
	mov.u32 	%r53, sV32;
	add.s32 	%r54, %r53, %r52;
	ld.shared.v4.u32 	{%r38, %r42, %r46, %r50}, [%r54];
	// begin inline asm
	dp4a.s32.s32 %r36, %r37, %r38, %r84;
	// end inline asm
	// begin inline asm
	dp4a.s32.s32 %r40, %r41, %r42, %r36;
	// end inline asm
	// begin inline asm
	dp4a.s32.s32 %r44, %r45, %r46, %r40;
	// end inline asm
	// begin inline asm
	dp4a.s32.s32 %r84, %r49, %r50, %r44;
	// end inline asm
	add.s32 	%r82, %r82, %r4;
	setp.lt.s32 	%p5, %r82, %r6;
	@%p5 bra 	$L__BB4_6;
$L__BB4_7:
	shfl.sync.down.b32	%r55|%p6, %r84, 16, 31, -1;
	add.s32 	%r56, %r55, %r84;
	shfl.sync.down.b32	%r57|%p7, %r56, 8, 31, -1;
	add.s32 	%r58, %r57, %r56;
	shfl.sync.down.b32	%r59|%p8, %r58, 4, 31, -1;
	add.s32 	%r60, %r59, %r58;
	shfl.sync.down.b32	%r61|%p9, %r60, 2, 31, -1;
	add.s32 	%r62, %r61, %r60;
	shfl.sync.down.b32	%r63|%p10, %r62, 1, 31, -1;
	add.s32 	%r15, %r63, %r62;
	setp.ne.s32 	%p11, %r3, 0;
	@%p11 bra 	$L__BB4_9;
	shl.b32 	%r64, %r5, 2;
	mov.u32 	%r65, _ZZ21vecMat_int8_blockRow2PiPKaS1_iiE8warpSums;
	add.s32 	%r66, %r65, %r64;
	st.shared.u32 	[%r66], %r15;
$L__BB4_9:
	bar.sync 	0;
	setp.ne.s32 	%p12, %r5, 0;
	@%p12 bra 	$L__BB4_14;
	shr.u32 	%r68, %r4, 5;
	setp.ge.u32 	%p13, %r2, %r68;
	mov.b32 	%r85, 0;
	@%p13 bra 	$L__BB4_12;
	shl.b32 	%r69, %r3, 2;
	mov.u32 	%r70, _ZZ21vecMat_int8_blockRow2PiPKaS1_iiE8warpSums;
	add.s32 	%r71, %r70, %r69;
	ld.shared.u32 	%r85, [%r71];
$L__BB4_12:
	setp.ne.s32 	%p14, %r3, 0;
	shfl.sync.down.b32	%r72|%p15, %r85, 16, 31, -1;
	add.s32 	%r73, %r72, %r85;
	shfl.sync.down.b32	%r74|%p16, %r73, 8, 31, -1;
	add.s32 	%r75, %r74, %r73;
	shfl.sync.down.b32	%r76|%p17, %r75, 4, 31, -1;
	add.s32 	%r77, %r76, %r75;
	shfl.sync.down.b32	%r78|%p18, %r77, 2, 31, -1;
	add.s32 	%r79, %r78, %r77;
	shfl.sync.down.b32	%r80|%p19, %r79, 1, 31, -1;
	add.s32 	%r18, %r80, %r79;
	@%p14 bra 	$L__BB4_14;
	cvta.to.global.u64 	%rd13, %rd4;
	shl.b64 	%rd14, %rd2, 2;
	add.s64 	%rd15, %rd13, %rd14;
	st.global.u32 	[%rd15], %r18;
$L__BB4_14:
	ret;

}
	// .globl	_ZN3cub18CUB_300001_SM_10006detail11EmptyKernelIvEEvv
.visible .entry _ZN3cub18CUB_300001_SM_10006detail11EmptyKernelIvEEvv()
{


	ret;

}
	// .globl	_ZN3cub18CUB_300001_SM_10006detail6reduce28DeviceReduceSingleTileKernelINS2_10policy_hubIfjN4cuda3__47maximumIfEEE10Policy1000EN6thrust24THRUST_300001_SM_1000_NS10device_ptrIiEEPfjS8_ff8AbsValueEEvT0_T1_T2_T3_T4_T6_
.visible .entry _ZN3cub18CUB_300001_SM_10006detail6reduce28DeviceReduceSingleTileKernelINS2_10policy_hubIfjN4cuda3__47maximumIfEEE10Policy1000EN6thrust24THRUST_300001_SM_1000_NS10device_ptrIiEEPfjS8_ff8AbsValueEEvT0_T1_T2_T3_T4_T6_(
	.param .align 8 .b8 _ZN3cub18CUB_300001_SM_10006detail6reduce28DeviceReduceSingleTileKernelINS2_10policy_hubIfjN4cuda3__47maximumIfEEE10Policy1000EN6thrust24THRUST_300001_SM_1000_NS10device_ptrIiEEPfjS8_ff8AbsValueEEvT0_T1_T2_T3_T4_T6__param_0[8],
	.param .u64 .ptr .align 1 _ZN3cub18CUB_300001_SM_10006detail6reduce28DeviceReduceSingleTileKernelINS2_10policy_hubIfjN4cuda3__47maximumIfEEE10Policy1000EN6thrust24THRUST_300001_SM_1000_NS10device_ptrIiEEPfjS8_ff8AbsValueEEvT0_T1_T2_T3_T4_T6__param_1,
	.param .u32 _ZN3cub18CUB_300001_SM_10006detail6reduce28DeviceReduceSingleTileKernelINS2_10policy_hubIfjN4cuda3__47maximumIfEEE10Policy1000EN6thrust24THRUST_300001_SM_1000_NS10device_ptrIiEEPfjS8_ff8AbsValueEEvT0_T1_T2_T3_T4_T6__param_2,
	.param .align 1 .b8 _ZN3cub18CUB_300001_SM_10006detail6reduce28DeviceReduceSingleTileKernelINS2_10policy_hubIfjN4cuda3__47maximumIfEEE10Policy1000EN6thrust24THRUST_300001_SM_1000_NS10device_ptrIiEEPfjS8_ff8AbsValueEEvT0_T1_T2_T3_T4_T6__param_3[1],
	.param .f32 _ZN3cub18CUB_300001_SM_10006detail6reduce28DeviceReduceSingleTileKernelINS2_10policy_hubIfjN4cuda3__47maximumIfEEE10Policy1000EN6thrust24THRUST_300001_SM_1000_NS10device_ptrIiEEPfjS8_ff8AbsValueEEvT0_T1_T2_T3_T4_T6__param_4,
	.param .align 1 .b8 _ZN3cub18CUB_300001_SM_10006detail6reduce28DeviceReduceSingleTileKernelINS2_10policy_hubIfjN4cuda3__47maximumIfEEE10Policy1000EN6thrust24THRUST_300001_SM_1000_NS10device_ptrIiEEPfjS8_ff8AbsValueEEvT0_T1_T2_T3_T4_T6__param_5[1]
)
.maxntid 256
.minnctapersm 1
{
	.reg .pred 	%p<185>;
	.reg .b32 	%r<393>;
	.reg .b32 	%f<341>;
	.reg .b64 	%rd<84>;
	// demoted variable
	.shared .align 4 .b8 _ZZN3cub18CUB_300001_SM_10006detail6reduce28DeviceReduceSingleTileKernelINS2_10policy_hubIfjN4cuda3__47maximumIfEEE10Policy1000EN6thrust24THRUST_300001_SM_1000_NS10device_ptrIiEEPfjS8_ff8AbsValueEEvT0_T1_T2_T3_T4_T6_E12temp_storage[44];
	ld.param.u64 	%rd9, [_ZN3cub18CUB_300001_SM_10006detail6reduce28DeviceReduceSingleTileKernelINS2_10policy_hubIfjN4cuda3__47maximumIfEEE10Policy1000EN6thrust24THRUST_300001_SM_1000_NS10device_ptrIiEEPfjS8_ff8AbsValueEEvT0_T1_T2_T3_T4_T6__param_0];
	ld.param.u64 	%rd10, [_ZN3cub18CUB_300001_SM_10006detail6reduce28DeviceReduceSingleTileKernelINS2_10policy_hubIfjN4cuda3__47maximumIfEEE10Policy1000EN6thrust24THRUST_300001_SM_1000_NS10device_ptrIiEEPfjS8_ff8AbsValueEEvT0_T1_T2_T3_T4_T6__param_1];
	ld.param.u32 	%r51, [_ZN3cub18CUB_300001_SM_10006detail6reduce28DeviceReduceSingleTileKernelINS2_10policy_hubIfjN4cuda3__47maximumIfEEE10Policy1000EN6thrust24THRUST_300001_SM_1000_NS10device_ptrIiEEPfjS8_ff8AbsValueEEvT0_T1_T2_T3_T4_T6__param_2];
	ld.param.f32 	%f42, [_ZN3cub18CUB_300001_SM_10006detail6reduce28DeviceReduceSingleTileKernelINS2_10policy_hubIfjN4cuda3__47maximumIfEEE10Policy1000EN6thrust24THRUST_300001_SM_1000_NS10device_ptrIiEEPfjS8_ff8AbsValueEEvT0_T1_T2_T3_T4_T6__param_4];
	cvta.to.global.u64 	%rd1, %rd10;
	setp.ne.s32 	%p1, %r51, 0;
	@%p1 bra 	$L__BB6_3;
	mov.u32 	%r375, %tid.x;
	setp.ne.s32 	%p184, %r375, 0;
	@%p184 bra 	$L__BB6_52;
	st.global.f32 	[%rd1], %f42;
	bra.uni 	$L__BB6_52;
$L__BB6_3:
	cvta.to.global.u64 	%rd2, %rd9;
	setp.gt.u32 	%p2, %r51, 4095;
	@%p2 bra 	$L__BB6_28;
	mov.u32 	%r1, %tid.x;
	setp.ge.u32 	%p96, %r1, %r51;
	mov.f32 	%f328, 0f00000000;
	mov.u32 	%r379, %r1;
	@%p96 bra 	$L__BB6_6;
	mul.wide.u32 	%rd73, %r1, 4;
	add.s64 	%rd74, %rd2, %rd73;
	ld.global.u32 	%r242, [%rd74];
	abs.s32 	%r243, %r242;
	cvt.rn.f32.s32 	%f328, %r243;
	add.s32 	%r379, %r1, 256;
$L__BB6_6:
	setp.ge.u32 	%p97, %r379, %r51;
	@%p97 bra 	$L__BB6_19;
	not.b32 	%r244, %r379;
	add.s32 	%r245, %r51, %r244;
	shr.u32 	%r246, %r245, 8;
	add.s32 	%r4, %r246, 1;
	and.b32  	%r5, %r4, 15;
	setp.lt.u32 	%p98, %r245, 3840;
	@%p98 bra 	$L__BB6_10;
	and.b32  	%r247, %r4, 33554416;
	neg.s32 	%r377, %r247;
	mul.wide.u32 	%rd75, %r379, 4;
	add.s64 	%rd76, %rd75, %rd2;
	add.s64 	%rd82, %rd76, 8192;
$L__BB6_9:
	.pragma "nounroll";
	ld.global.u32 	%r248, [%rd82+-8192];
	abs.s32 	%r249, %r248;
	cvt.rn.f32.s32 	%f189, %r249;
	setp.lt.f32 	%p99, %f328, %f189;
	selp.f32 	%f190, %f189, %f328, %p99;
	ld.global.u32 	%r250, [%rd82+-7168];
	abs.s32 	%r251, %r250;
	cvt.rn.f32.s32 	%f191, %r251;
	setp.lt.f32 	%p100, %f190, %f191;
	selp.f32 	%f192, %f191, %f190, %p100;
	ld.global.u32 	%r252, [%rd82+-6144];
	abs.s32 	%r253, %r252;
	cvt.rn.f32.s32 	%f193, %r253;
	setp.lt.f32 	%p101, %f192, %f193;
	selp.f32 	%f194, %f193, %f192, %p101;
	ld.global.u32 	%r254, [%rd82+-5120];
	abs.s32 	%r255, %r254;
	cvt.rn.f32.s32 	%f195, %r255;
	setp.lt.f32 	%p102, %f194, %f195;
	selp.f32 	%f196, %f195, %f194, %p102;
	ld.global.u32 	%r256, [%rd82+-4096];
	abs.s32 	%r257, %r256;
	cvt.rn.f32.s32 	%f197, %r257;
	setp.lt.f32 	%p103, %f196, %f197;
	selp.f32 	%f198, %f197, %f196, %p103;
	ld.global.u32 	%r258, [%rd82+-3072];
	abs.s32 	%r259, %r258;
	cvt.rn.f32.s32 	%f199, %r259;
	setp.lt.f32 	%p104, %f198, %f199;
	selp.f32 	%f200, %f199, %f198, %p104;
	ld.global.u32 	%r260, [%rd82+-2048];
	abs.s32 	%r261, %r260;
	cvt.rn.f32.s32 	%f201, %r261;
	setp.lt.f32 	%p105, %f200, %f201;
	selp.f32 	%f202, %f201, %f200, %p105;
	ld.global.u32 	%r262, [%rd82+-1024];
	abs.s32 	%r263, %r262;
	cvt.rn.f32.s32 	%f203, %r263;
	setp.lt.f32 	%p106, %f202, %f203;
	selp.f32 	%f204, %f203, %f202, %p106;
	ld.global.u32 	%r264, [%rd82];
	abs.s32 	%r265, %r264;
	cvt.rn.f32.s32 	%f205, %r265;
	setp.lt.f32 	%p107, %f204, %f205;
	selp.f32 	%f206, %f205, %f204, %p107;
	ld.global.u32 	%r266, [%rd82+1024];
	abs.s32 	%r267, %r266;
	cvt.rn.f32.s32 	%f207, %r267;
	setp.lt.f32 	%p108, %f206, %f207;
	selp.f32 	%f208, %f207, %f206, %p108;
	ld.global.u32 	%r268, [%rd82+2048];
	abs.s32 	%r269, %r268;
	cvt.rn.f32.s32 	%f209, %r269;
	setp.lt.f32 	%p109, %f208, %f209;
	selp.f32 	%f210, %f209, %f208, %p109;
	ld.global.u32 	%r270, [%rd82+3072];
	abs.s32 	%r271, %r270;
	cvt.rn.f32.s32 	%f211, %r271;
	setp.lt.f32 	%p110, %f210, %f211;
	selp.f32 	%f212, %f211, %f210, %p110;
	ld.global.u32 	%r272, [%rd82+4096];
	abs.s32 	%r273, %r272;
	cvt.rn.f32.s32 	%f213, %r273;
	setp.lt.f32 	%p111, %f212, %f213;
	selp.f32 	%f214, %f213, %f212, %p111;
	ld.global.u32 	%r274, [%rd82+5120];
	abs.s32 	%r275, %r274;
	cvt.rn.f32.s32 	%f215, %r275;
	setp.lt.f32 	%p112, %f214, %f215;
	selp.f32 	%f216, %f215, %f214, %p112;
	ld.global.u32 	%r276, [%rd82+6144];
	abs.s32 	%r277, %r276;
	cvt.rn.f32.s32 	%f217, %r277;
	setp.lt.f32 	%p113, %f216, %f217;
	selp.f32 	%f218, %f217, %f216, %p113;
	ld.global.u32 	%r278, [%rd82+7168];
	abs.s32 	%r279, %r278;
	cvt.rn.f32.s32 	%f219, %r279;
	setp.lt.f32 	%p114, %f218, %f219;
	selp.f32 	%f328, %f219, %f218, %p114;
	add.s32 	%r379, %r379, 4096;
	add.s32 	%r377, %r377, 16;
	add.s64 	%rd82, %rd82, 16384;
	setp.ne.s32 	%p115, %r377, 0;
	@%p115 bra 	$L__BB6_9;
$L__BB6_10:
	setp.eq.s32 	%p116, %r5, 0;
	@%p116 bra 	$L__BB6_19;
	and.b32  	%r12, %r4, 7;
	setp.lt.u32 	%p117, %r5, 8;
	@%p117 bra 	$L__BB6_13;
	mul.wide.u32 	%rd77, %r379, 4;
	add.s64 	%rd78, %rd2, %rd77;
	ld.global.u32 	%r280, [%rd78];
	abs.s32 	%r281, %r280;
	cvt.rn.f32.s32 	%f221, %r281;
	setp.lt.f32 	%p118, %f328, %f221;
	selp.f32 	%f222, %f221, %f328, %p118;
	ld.global.u32 	%r282, [%rd78+1024];
	abs.s32 	%r283, %r282;
	cvt.rn.f32.s32 	%f223, %r283;
	setp.lt.f32 	%p119, %f222, %f223;
	selp.f32 	%f224, %f223, %f222, %p119;
	ld.global.u32 	%r284, [%rd78+2048];
	abs.s32 	%r285, %r284;
	cvt.rn.f32.s32 	%f225, %r285;
	setp.lt.f32 	%p120, %f224, %f225;
	selp.f32 	%f226, %f225, %f224, %p120;
	ld.global.u32 	%r286, [%rd78+3072];
	abs.s32 	%r287, %r286;
	cvt.rn.f32.s32 	%f227, %r287;
	setp.lt.f32 	%p121, %f226, %f227;
	selp.f32 	%f228, %f227, %f226, %p121;
	ld.global.u32 	%r288, [%rd78+4096];
	abs.s32 	%r289, %r288;
	cvt.rn.f32.s32 	%f229, %r289;
	setp.lt.f32 	%p122, %f228, %f229;
	selp.f32 	%f230, %f229, %f228, %p122;
	ld.global.u32 	%r290, [%rd78+5120];
	abs.s32 	%r291, %r290;
	cvt.rn.f32.s32 	%f231, %r291;
	setp.lt.f32 	%p123, %f230, %f231;
	selp.f32 	%f232, %f231, %f230, %p123;
	ld.global.u32 	%r292, [%rd78+6144];
	abs.s32 	%r293, %r292;
	cvt.rn.f32.s32 	%f233, %r293;
	setp.lt.f32 	%p124, %f232, %f233;
	selp.f32 	%f234, %f233, %f232, %p124;
	ld.global.u32 	%r294, [%rd78+7168];
	abs.s32 	%r295, %r294;
	cvt.rn.f32.s32 	%f235, %r295;
	setp.lt.f32 	%p125, %f234, %f235;
	selp.f32 	%f328, %f235, %f234, %p125;
	add.s32 	%r379, %r379, 2048;
$L__BB6_13:
	setp.eq.s32 	%p126, %r12, 0;
	@%p126 bra 	$L__BB6_19;
	and.b32  	%r15, %r4, 3;
	setp.lt.u32 	%p127, %r12, 4;
	@%p127 bra 	$L__BB6_16;
	mul.wide.u32 	%rd79, %r379, 4;
	add.s64 	%rd80, %rd2, %rd79;
	ld.global.u32 	%r296, [%rd80];
	abs.s32 	%r297, %r296;
	cvt.rn.f32.s32 	%f237, %r297;
	setp.lt.f32 	%p128, %f328, %f237;
	selp.f32 	%f238, %f237, %f328, %p128;
	ld.global.u32 	%r298, [%rd80+1024];
	abs.s32 	%r299, %r298;
	cvt.rn.f32.s32 	%f239, %r299;
	setp.lt.f32 	%p129, %f238, %f239;
	selp.f32 	%f240, %f239, %f238, %p129;
	ld.global.u32 	%r300, [%rd80+2048];
	abs.s32 	%r301, %r300;
	cvt.rn.f32.s32 	%f241, %r301;
	setp.lt.f32 	%p130, %f240, %f241;
	selp.f32 	%f242, %f241, %f240, %p130;
	ld.global.u32 	%r302, [%rd80+3072];
	abs.s32 	%r303, %r302;
	cvt.rn.f32.s32 	%f243, %r303;
	setp.lt.f32 	%p131, %f242, %f243;
	selp.f32 	%f328, %f243, %f242, %p131;
	add.s32 	%r379, %r379, 1024;
$L__BB6_16:
	setp.eq.s32 	%p132, %r15, 0;
	@%p132 bra 	$L__BB6_19;
	mul.wide.u32 	%rd81, %r379, 4;
	add.s64 	%rd83, %rd2, %rd81;
	neg.s32 	%r382, %r15;
$L__BB6_18:
	.pragma "nounroll";
	ld.global.u32 	%r304, [%rd83];
	abs.s32 	%r305, %r304;
	cvt.rn.f32.s32 	%f244, %r305;
	setp.lt.f32 	%p133, %f328, %f244;
	selp.f32 	%f328, %f244, %f328, %p133;
	add.s64 	%rd83, %rd83, 1024;
	add.s32 	%r382, %r382, 1;
	setp.ne.s32 	%p134, %r382, 0;
	@%p134 bra 	$L__BB6_18;
$L__BB6_19:
	setp.lt.u32 	%p135, %r51, 256;
	@%p135 bra 	$L__BB6_24;
	// begin inline asm
	mov.u32 %r344, %laneid;
	// end inline asm
	mov.b32 	%r346, %f328;
	mov.b32 	%r347, 1;
	mov.b32 	%r368, 31;
	mov.b32 	%r369, -1;
	// begin inline asm
	shfl.sync.down.b32 %r345, %r346, %r347, %r368, %r369;
	// end inline asm
	mov.b32 	%f292, %r345;
	setp.gt.s32 	%p163, %r344, 30;
	setp.lt.f32 	%p164, %f328, %f292;
	selp.f32 	%f293, %f292, %f328, %p164;
	selp.f32 	%f294, %f328, %f293, %p163;
	mov.b32 	%r351, %f294;
	mov.b32 	%r352, 2;
	// begin inline asm
	shfl.sync.down.b32 %r350, %r351, %r352, %r368, %r369;
	// end inline asm
	mov.b32 	%f295, %r350;
	setp.gt.s32 	%p165, %r344, 29;
	setp.lt.f32 	%p166, %f294, %f295;
	selp.f32 	%f296, %f295, %f294, %p166;
	selp.f32 	%f297, %f294, %f296, %p165;
	mov.b32 	%r356, %f297;
	mov.b32 	%r357, 4;
	// begin inline asm
	shfl.sync.down.b32 %r355, %r356, %r357, %r368, %r369;
	// end inline asm
	mov.b32 	%f298, %r355;
	setp.gt.s32 	%p167, %r344, 27;
	setp.lt.f32 	%p168, %f297, %f298;
	selp.f32 	%f299, %f298, %f297, %p168;
	selp.f32 	%f300, %f297, %f299, %p167;
	mov.b32 	%r361, %f300;
	mov.b32 	%r362, 8;
	// begin inline asm
	shfl.sync.down.b32 %r360, %r361, %r362, %r368, %r369;
	// end inline asm
	mov.b32 	%f301, %r360;
	setp.gt.s32 	%p169, %r344, 23;
	setp.lt.f32 	%p170, %f300, %f301;
	selp.f32 	%f302, %f301, %f300, %p170;
	selp.f32 	%f303, %f300, %f302, %p169;
	mov.b32 	%r366, %f303;
	mov.b32 	%r367, 16;
	// begin inline asm
	shfl.sync.down.b32 %r365, %r366, %r367, %r368, %r369;
	// end inline asm
	mov.b32 	%f304, %r365;
	setp.gt.s32 	%p171, %r344, 15;
	setp.lt.f32 	%p172, %f303, %f304;
	selp.f32 	%f16, %f304, %f303, %p172;
	selp.f32 	%f340, %f303, %f16, %p171;
	setp.ne.s32 	%p173, %r344, 0;
	@%p173 bra 	$L__BB6_22;
	shr.u32 	%r370, %r1, 3;
	and.b32  	%r371, %r370, 124;
	mov.u32 	%r372, _ZZN3cub18CUB_300001_SM_10006detail6reduce28DeviceReduceSingleTileKernelINS2_10policy_hubIfjN4cuda3__47maximumIfEEE10Policy1000EN6thrust24THRUST_300001_SM_1000_NS10device_ptrIiEEPfjS8_ff8AbsValueEEvT0_T1_T2_T3_T4_T6_E12temp_storage;
	add.s32 	%r373, %r372, %r371;
	st.shared.f32 	[%r373+8], %f16;
$L__BB6_22:
	bar.sync 	0;
	setp.ne.s32 	%p174, %r1, 0;
	@%p174 bra 	$L__BB6_50;
	ld.shared.f32 	%f305, [_ZZN3cub18CUB_300001_SM_10006detail6reduce28DeviceReduceSingleTileKernelINS2_10policy_hubIfjN4cuda3__47maximumIfEEE10Policy1000EN6thrust24THRUST_300001_SM_1000_NS10device_ptrIiEEPfjS8_ff8AbsValueEEvT0_T1_T2_T3_T4_T6_E12temp_storage+12];
	setp.lt.f32 	%p175, %f340, %f305;
	selp.f32 	%f306, %f305, %f340, %p175;
	ld.shared.f32 	%f307, [_ZZN3cub18CUB_300001_SM_10006detail6reduce28DeviceReduceSingleTileKernelINS2_10policy_hubIfjN4cuda3__47maximumIfEEE10Policy1000EN6thrust24THRUST_300001_SM_1000_NS10device_ptrIiEEPfjS8_ff8AbsValueEEvT0_T1_T2_T3_T4_T6_E12temp_storage+16];
	setp.lt.f32 	%p176, %f306, %f307;
	selp.f32 	%f308, %f307, %f306, %p176;
	ld.shared.f32 	%f309, [_ZZN3cub18CUB_300001_SM_10006detail6reduce28DeviceReduceSingleTileKernelINS2_10policy_hubIfjN4cuda3__47maximumIfEEE10Policy1000EN6thrust24THRUST_300001_SM_1000_NS10device_ptrIiEEPfjS8_ff8AbsValueEEvT0_T1_T2_T3_T4_T6_E12temp_storage+20];
	setp.lt.f32 	%p177, %f308, %f309;
	selp.f32 	%f310, %f309, %f308, %p177;
	ld.shared.f32 	%f311, [_ZZN3cub18CUB_300001_SM_10006detail6reduce28DeviceReduceSingleTileKernelINS2_10policy_hubIfjN4cuda3__47maximumIfEEE10Policy1000EN6thrust24THRUST_300001_SM_1000_NS10device_ptrIiEEPfjS8_ff8AbsValueEEvT0_T1_T2_T3_T4_T6_E12temp_storage+24];
	setp.lt.f32 	%p178, %f310, %f311;
	selp.f32 	%f312, %f311, %f310, %p178;
	ld.shared.f32 	%f313, [_ZZN3cub18CUB_300001_SM_10006detail6reduce28DeviceReduceSingleTileKernelINS2_10policy_hubIfjN4cuda3__47maximumIfEEE10Policy1000EN6thrust24THRUST_300001_SM_1000_NS10device_ptrIiEEPfjS8_ff8AbsValueEEvT0_T1_T2_T3_T4_T6_E12temp_storage+28];
	setp.lt.f32 	%p179, %f312, %f313;
	selp.f32 	%f314, %f313, %f312, %p179;
	ld.shared.f32 	%f315, [_ZZN3cub18CUB_300001_SM_10006detail6reduce28DeviceReduceSingleTileKernelINS2_10policy_hubIfjN4cuda3__47maximumIfEEE10Policy1000EN6thrust24THRUST_300001_SM_1000_NS10device_ptrIiEEPfjS8_ff8AbsValueEEvT0_T1_T2_T3_T4_T6_E12temp_storage+32];
	setp.lt.f32 	%p180, %f314, %f315;
	selp.f32 	%f316, %f315, %f314, %p180;
	ld.shared.f32 	%f317, [_ZZN3cub18CUB_300001_SM_10006detail6reduce28DeviceReduceSingleTileKernelINS2_10policy_hubIfjN4cuda3__47maximumIfEEE10Policy1000EN6thrust24THRUST_300001_SM_1000_NS10device_ptrIiEEPfjS8_ff8AbsValueEEvT0_T1_T2_T3_T4_T6_E12temp_storage+36];
	setp.lt.f32 	%p181, %f316, %f317;
	selp.f32 	%f340, %f317, %f316, %p181;
	bra.uni 	$L__BB6_50;
$L__BB6_24:
	// begin inline asm
	mov.u32 %r306, %laneid;
	// end inline asm
	and.b32  	%r332, %r1, 992;
	add.s32 	%r333, %r332, 32;
	setp.gt.u32 	%p136, %r333, %r51;
	not.b32 	%r334, %r332;
	add.s32 	%r335, %r51, %r334;
	selp.b32 	%r330, %r335, 31, %p136;
	mov.b32 	%r308, %f328;
	mov.b32 	%r309, 1;
	mov.b32 	%r331, -1;
	// begin inline asm
	shfl.sync.down.b32 %r307, %r308, %r309, %r330, %r331;
	// end inline asm
	mov.b32 	%f245, %r307;
	setp.lt.s32 	%p137, %r306, %r330;
	setp.lt.f32 	%p138, %f328, %f245;
	selp.f32 	%f246, %f245, %f328, %p138;
	selp.f32 	%f247, %f246, %f328, %p137;
	mov.b32 	%r313, %f247;
	mov.b32 	%r314, 2;
	// begin inline asm
	shfl.sync.down.b32 %r312, %r313, %r314, %r330, %r331;
	// end inline asm
	mov.b32 	%f248, %r312;
	add.s32 	%r336, %r306, 2;
	setp.gt.s32 	%p139, %r336, %r330;
	setp.lt.f32 	%p140, %f247, %f248;
	selp.f32 	%f249, %f248, %f247, %p140;
	selp.f32 	%f250, %f247, %f249, %p139;
	mov.b32 	%r318, %f250;
	mov.b32 	%r319, 4;
	// begin inline asm
	shfl.sync.down.b32 %r317, %r318, %r319, %r330, %r331;
	// end inline asm
	mov.b32 	%f251, %r317;
	add.s32 	%r337, %r306, 4;
	setp.gt.s32 	%p141, %r337, %r330;
	setp.lt.f32 	%p142, %f250, %f251;
	selp.f32 	%f252, %f251, %f250, %p142;
	selp.f32 	%f253, %f250, %f252, %p141;
	mov.b32 	%r323, %f253;
	mov.b32 	%r324, 8;
	// begin inline asm
	shfl.sync.down.b32 %r322, %r323, %r324, %r330, %r331;
	// end inline asm
	mov.b32 	%f254, %r322;
	add.s32 	%r338, %r306, 8;
	setp.gt.s32 	%p143, %r338, %r330;
	setp.lt.f32 	%p144, %f253, %f254;
	selp.f32 	%f255, %f254, %f253, %p144;
	selp.f32 	%f256, %f253, %f255, %p143;
	mov.b32 	%r328, %f256;
	mov.b32 	%r329, 16;
	// begin inline asm
	shfl.sync.down.b32 %r327, %r328, %r329, %r330, %r331;
	// end inline asm
	mov.b32 	%f257, %r327;
	add.s32 	%r339, %r306, 16;
	setp.gt.s32 	%p145, %r339, %r330;
	setp.lt.f32 	%p146, %f256, %f257;
	selp.f32 	%f258, %f257, %f256, %p146;
	selp.f32 	%f340, %f256, %f258, %p145;
	setp.ne.s32 	%p147, %r306, 0;
	@%p147 bra 	$L__BB6_26;
	shr.u32 	%r340, %r1, 3;
	and.b32  	%r341, %r340, 124;
	mov.u32 	%r342, _ZZN3cub18CUB_300001_SM_10006detail6reduce28DeviceReduceSingleTileKernelINS2_10policy_hubIfjN4cuda3__47maximumIfEEE10Policy1000EN6thrust24THRUST_300001_SM_1000_NS10device_ptrIiEEPfjS8_ff8AbsValueEEvT0_T1_T2_T3_T4_T6_E12temp_storage;
	add.s32 	%r343, %r342, %r341;
	st.shared.f32 	[%r343+8], %f340;
$L__BB6_26:
	bar.sync 	0;
	setp.ne.s32 	%p148, %r1, 0;
	@%p148 bra 	$L__BB6_50;
	setp.gt.u32 	%p149, %r51, 32;
	ld.shared.f32 	%f259, [_ZZN3cub18CUB_300001_SM_10006detail6reduce28DeviceReduceSingleTileKernelINS2_10policy_hubIfjN4cuda3__47maximumIfEEE10Policy1000EN6thrust24THRUST_300001_SM_1000_NS10device_ptrIiEEPfjS8_ff8AbsValueEEvT0_T1_T2_T3_T4_T6_E12temp_storage+12];
	setp.lt.f32 	%p150, %f340, %f259;
	selp.f32 	%f261, %f259, %f340, %p150;
	selp.f32 	%f262, %f261, %f340, %p149;
	setp.gt.u32 	%p151, %r51, 64;
	ld.shared.f32 	%f264, [_ZZN3cub18CUB_300001_SM_10006detail6reduce28DeviceReduceSingleTileKernelINS2_10policy_hubIfjN4cuda3__47maximumIfEEE10Policy1000EN6thrust24THRUST_300001_SM_1000_NS10device_ptrIiEEPfjS8_ff8AbsValueEEvT0_T1_T2_T3_T4_T6_E12temp_storage+16];
	setp.lt.f32 	%p152, %f262, %f264;
	selp.f32 	%f266, %f264, %f262, %p152;
	selp.f32 	%f267, %f266, %f262, %p151;
	setp.gt.u32 	%p153, %r51, 96;
	ld.shared.f32 	%f269, [_ZZN3cub18CUB_300001_SM_10006detail6reduce28DeviceReduceSingleTileKernelINS2_10policy_hubIfjN4cuda3__47maximumIfEEE10Policy1000EN6thrust24THRUST_300001_SM_1000_NS10device_ptrIiEEPfjS8_ff8AbsValueEEvT0_T1_T2_T3_T4_T6_E12temp_storage+20];
	setp.lt.f32 	%p154, %f267, %f269;
	selp.f32 	%f271, %f269, %f267, %p154;
	selp.f32 	%f272, %f271, %f267, %p153;
	setp.gt.u32 	%p155, %r51, 128;
	ld.shared.f32 	%f274, [_ZZN3cub18CUB_300001_SM_10006detail6reduce28DeviceReduceSingleTileKernelINS2_10policy_hubIfjN4cuda3__47maximumIfEEE10Policy1000EN6thrust24THRUST_300001_SM_1000_NS10device_ptrIiEEPfjS8_ff8AbsValueEEvT0_T1_T2_T3_T4_T6_E12temp_storage+24];
	setp.lt.f32 	%p156, %f272, %f274;
	selp.f32 	%f276, %f274, %f272, %p156;
	selp.f32 	%f277, %f276, %f272, %p155;
	setp.gt.u32 	%p157, %r51, 160;
	ld.shared.f32 	%f279, [_ZZN3cub18CUB_300001_SM_10006detail6reduce28DeviceReduceSingleTileKernelINS2_10policy_hubIfjN4cuda3__47maximumIfEEE10Policy1000EN6thrust24THRUST_300001_SM_1000_NS10device_ptrIiEEPfjS8_ff8AbsValueEEvT0_T1_T2_T3_T4_T6_E12temp_storage+28];
	setp.lt.f32 	%p158, %f277, %f279;
	selp.f32 	%f281, %f279, %f277, %p158;
	selp.f32 	%f282, %f281, %f277, %p157;
	setp.gt.u32 	%p159, %r51, 192;
	ld.shared.f32 	%f284, [_ZZN3cub18CUB_300001_SM_10006detail6reduce28DeviceReduceSingleTileKernelINS2_10policy_hubIfjN4cuda3__47maximumIfEEE10Policy1000EN6thrust24THRUST_300001_SM_1000_NS10device_ptrIiEEPfjS8_ff8AbsValueEEvT0_T1_T2_T3_T4_T6_E12temp_storage+32];
	setp.lt.f32 	%p160, %f282, %f284;
	selp.f32 	%f286, %f284, %f282, %p160;
	selp.f32 	%f287, %f286, %f282, %p159;
	setp.gt.u32 	%p161, %r51, 224;
	ld.shared.f32 	%f289, [_ZZN3cub18CUB_300001_SM_10006detail6reduce28DeviceReduceSingleTileKernelINS2_10policy_hubIfjN4cuda3__47maximumIfEEE10Policy1000EN6thrust24THRUST_300001_SM_1000_NS10device_ptrIiEEPfjS8_ff8AbsValueEEvT0_T1_T2_T3_T4_T6_E12temp_storage+36];
	setp.lt.f32 	%p162, %f287, %f289;
	selp.f32 	%f291, %f289, %f287, %p162;
	selp.f32 	%f340, %f291, %f287, %p161;
	bra.uni 	$L__BB6_50;
$L__BB6_28:
	mov.u32 	%r21, %tid.x;
	mul.wide.u32 	%rd11, %r21, 4;
	add.s64 	%rd12, %rd2, %rd11;
	ld.global.u32 	%r53, [%rd12];
	abs.s32 	%r54, %r53;
	cvt.rn.f32.s32 	%f43, %r54;
	ld.global.u32 	%r55, [%rd12+1024];
	abs.s32 	%r56, %r55;
	cvt.rn.f32.s32 	%f44, %r56;
	ld.global.u32 	%r57, [%rd12+2048];
	abs.s32 	%r58, %r57;
	cvt.rn.f32.s32 	%f45, %r58;
	ld.global.u32 	%r59, [%rd12+3072];
	abs.s32 	%r60, %r59;
	cvt.rn.f32.s32 	%f46, %r60;
	ld.global.u32 	%r61, [%rd12+4096];
	abs.s32 	%r62, %r61;
	cvt.rn.f32.s32 	%f47, %r62;
	ld.global.u32 	%r63, [%rd12+5120];
	abs.s32 	%r64, %r63;
	cvt.rn.f32.s32 	%f48, %r64;
	ld.global.u32 	%r65, [%rd12+6144];
	abs.s32 	%r66, %r65;
	cvt.rn.f32.s32 	%f49, %r66;
	ld.global.u32 	%r67, [%rd12+7168];
	abs.s32 	%r68, %r67;
	cvt.rn.f32.s32 	%f50, %r68;
	ld.global.u32 	%r69, [%rd12+8192];
	abs.s32 	%r70, %r69;
	cvt.rn.f32.s32 	%f51, %r70;
	ld.global.u32 	%r71, [%rd12+9216];
	abs.s32 	%r72, %r71;
	cvt.rn.f32.s32 	%f52, %r72;
	ld.global.u32 	%r73, [%rd12+10240];
	abs.s32 	%r74, %r73;
	cvt.rn.f32.s32 	%f53, %r74;
	ld.global.u32 	%r75, [%rd12+11264];
	abs.s32 	%r76, %r75;
	cvt.rn.f32.s32 	%f54, %r76;
	ld.global.u32 	%r77, [%rd12+12288];
	abs.s32 	%r78, %r77;
	cvt.rn.f32.s32 	%f55, %r78;
	ld.global.u32 	%r79, [%rd12+13312];
	abs.s32 	%r80, %r79;
	cvt.rn.f32.s32 	%f56, %r80;
	ld.global.u32 	%r81, [%rd12+14336];
	abs.s32 	%r82, %r81;
	cvt.rn.f32.s32 	%f57, %r82;
	ld.global.u32 	%r83, [%rd12+15360];
	abs.s32 	%r84, %r83;
	cvt.rn.f32.s32 	%f58, %r84;
	setp.lt.f32 	%p3, %f43, %f44;
	selp.f32 	%f59, %f44, %f43, %p3;
	setp.lt.f32 	%p4, %f45, %f46;
	selp.f32 	%f60, %f46, %f45, %p4;
	setp.lt.f32 	%p5, %f47, %f48;
	selp.f32 	%f61, %f48, %f47, %p5;
	setp.lt.f32 	%p6, %f49, %f50;
	selp.f32 	%f62, %f50, %f49, %p6;
	setp.lt.f32 	%p7, %f51, %f52;
	selp.f32 	%f63, %f52, %f51, %p7;
	setp.lt.f32 	%p8, %f53, %f54;
	selp.f32 	%f64, %f54, %f53, %p8;
	setp.lt.f32 	%p9, %f55, %f56;
	selp.f32 	%f65, %f56, %f55, %p9;
	setp.lt.f32 	%p10, %f57, %f58;
	selp.f32 	%f66, %f58, %f57, %p10;
	setp.lt.f32 	%p11, %f59, %f60;
	selp.f32 	%f67, %f60, %f59, %p11;
	setp.lt.f32 	%p12, %f61, %f62;
	selp.f32 	%f68, %f62, %f61, %p12;
	setp.lt.f32 	%p13, %f63, %f64;
	selp.f32 	%f69, %f64, %f63, %p13;
	setp.lt.f32 	%p14, %f65, %f66;
	selp.f32 	%f70, %f66, %f65, %p14;
	setp.lt.f32 	%p15, %f67, %f68;
	selp.f32 	%f71, %f68, %f67, %p15;
	setp.lt.f32 	%p16, %f69, %f70;
	selp.f32 	%f72, %f70, %f69, %p16;
	setp.lt.f32 	%p17, %f71, %f72;
	selp.f32 	%f339, %f72, %f71, %p17;
	add.s32 	%r22, %r51, -4096;
	setp.lt.u32 	%p18, %r22, 4096;
	mov.b32 	%r384, 4096;
	@%p18 bra 	$L__BB6_32;
	mov.b32 	%r384, 4096;
$L__BB6_30:
	add.s32 	%r86, %r21, %r384;
	mul.wide.u32 	%rd13, %r86, 4;
	add.s64 	%rd14, %rd2, %rd13;
	ld.global.u32 	%r87, [%rd14];
	abs.s32 	%r88, %r87;
	cvt.rn.f32.s32 	%f73, %r88;
	ld.global.u32 	%r89, [%rd14+1024];
	abs.s32 	%r90, %r89;
	cvt.rn.f32.s32 	%f74, %r90;
	ld.global.u32 	%r91, [%rd14+2048];
	abs.s32 	%r92, %r91;
	cvt.rn.f32.s32 	%f75, %r92;
	ld.global.u32 	%r93, [%rd14+3072];
	abs.s32 	%r94, %r93;
	cvt.rn.f32.s32 	%f76, %r94;
	ld.global.u32 	%r95, [%rd14+4096];
	abs.s32 	%r96, %r95;
	cvt.rn.f32.s32 	%f77, %r96;
	ld.global.u32 	%r97, [%rd14+5120];
	abs.s32 	%r98, %r97;
	cvt.rn.f32.s32 	%f78, %r98;
	ld.global.u32 	%r99, [%rd14+6144];
	abs.s32 	%r100, %r99;
	cvt.rn.f32.s32 	%f79, %r100;
	ld.global.u32 	%r101, [%rd14+7168];
	abs.s32 	%r102, %r101;
	cvt.rn.f32.s32 	%f80, %r102;
	ld.global.u32 	%r103, [%rd14+8192];
	abs.s32 	%r104, %r103;
	cvt.rn.f32.s32 	%f81, %r104;
	ld.global.u32 	%r105, [%rd14+9216];
	abs.s32 	%r106, %r105;
	cvt.rn.f32.s32 	%f82, %r106;
	ld.global.u32 	%r107, [%rd14+10240];
	abs.s32 	%r108, %r107;
	cvt.rn.f32.s32 	%f83, %r108;
	ld.global.u32 	%r109, [%rd14+11264];
	abs.s32 	%r110, %r109;
	cvt.rn.f32.s32 	%f84, %r110;
	ld.global.u32 	%r111, [%rd14+12288];
	abs.s32 	%r112, %r111;
	cvt.rn.f32.s32 	%f85, %r112;
	ld.global.u32 	%r113, [%rd14+13312];
	abs.s32 	%r114, %r113;
	cvt.rn.f32.s32 	%f86, %r114;
	ld.global.u32 	%r115, [%rd14+14336];
	abs.s32 	%r116, %r115;
	cvt.rn.f32.s32 	%f87, %r116;
	ld.global.u32 	%r117, [%rd14+15360];
	abs.s32 	%r118, %r117;
	cvt.rn.f32.s32 	%f88, %r118;
	setp.lt.f32 	%p19, %f339, %f73;
	selp.f32 	%f89, %f73, %f339, %p19;
	setp.lt.f32 	%p20, %f74, %f75;
	selp.f32 	%f90, %f75, %f74, %p20;
	setp.lt.f32 	%p21, %f76, %f77;
	selp.f32 	%f91, %f77, %f76, %p21;
	setp.lt.f32 	%p22, %f78, %f79;
	selp.f32 	%f92, %f79, %f78, %p22;
	setp.lt.f32 	%p23, %f80, %f81;
	selp.f32 	%f93, %f81, %f80, %p23;
	setp.lt.f32 	%p24, %f82, %f83;
	selp.f32 	%f94, %f83, %f82, %p24;
	setp.lt.f32 	%p25, %f84, %f85;
	selp.f32 	%f95, %f85, %f84, %p25;
	setp.lt.f32 	%p26, %f86, %f87;
	selp.f32 	%f96, %f87, %f86, %p26;
	setp.lt.f32 	%p27, %f89, %f90;
	selp.f32 	%f97, %f90, %f89, %p27;
	setp.lt.f32 	%p28, %f91, %f92;
	selp.f32 	%f98, %f92, %f91, %p28;
	setp.lt.f32 	%p29, %f93, %f94;
	selp.f32 	%f99, %f94, %f93, %p29;
	setp.lt.f32 	%p30, %f95, %f96;
	selp.f32 	%f100, %f96, %f95, %p30;
	setp.lt.f32 	%p31, %f97, %f98;
	selp.f32 	%f101, %f98, %f97, %p31;
	setp.lt.f32 	%p32, %f99, %f100;
	selp.f32 	%f102, %f100, %f99, %p32;
	setp.lt.f32 	%p33, %f101, %f102;
	selp.f32 	%f103, %f102, %f101, %p33;
	setp.lt.f32 	%p34, %f103, %f88;
	selp.f32 	%f339, %f88, %f103, %p34;
	sub.s32 	%r119, %r51, %r384;
	setp.lt.u32 	%p35, %r119, 4096;
	@%p35 bra 	$L__BB6_46;
	add.s32 	%r384, %r384, 4096;
	setp.le.u32 	%p36, %r384, %r22;
	@%p36 bra 	$L__BB6_30;
$L__BB6_32:
	setp.le.u32 	%p37, %r51, %r384;
	sub.s32 	%r120, %r51, %r384;
	setp.ge.s32 	%p38, %r21, %r120;
	or.pred  	%p39, %p37, %p38;
	@%p39 bra 	$L__BB6_46;
	not.b32 	%r122, %r21;
	add.s32 	%r123, %r51, %r122;
	sub.s32 	%r124, %r123, %r384;
	shr.u32 	%r125, %r124, 8;
	add.s32 	%r26, %r125, 1;
	and.b32  	%r27, %r26, 15;
	setp.lt.u32 	%p40, %r124, 3840;
	mov.u32 	%r389, %r21;
	@%p40 bra 	$L__BB6_37;
	or.b32  	%r387, %r21, 2048;
	add.s32 	%r386, %r21, %r384;
	and.b32  	%r126, %r26, 33554416;
	neg.s32 	%r385, %r126;
$L__BB6_35:
	.pragma "nounroll";
	mul.wide.u32 	%rd15, %r386, 4;
	add.s64 	%rd16, %rd2, %rd15;
	ld.global.u32 	%r127, [%rd16];
	abs.s32 	%r128, %r127;
	cvt.rn.f32.s32 	%f105, %r128;
	setp.lt.f32 	%p41, %f339, %f105;
	selp.f32 	%f106, %f105, %f339, %p41;
	add.s32 	%r129, %r386, 256;
	mul.wide.u32 	%rd17, %r129, 4;
	add.s64 	%rd18, %rd2, %rd17;
	ld.global.u32 	%r130, [%rd18];
	abs.s32 	%r131, %r130;
	cvt.rn.f32.s32 	%f107, %r131;
	setp.lt.f32 	%p42, %f106, %f107;
	selp.f32 	%f108, %f107, %f106, %p42;
	add.s32 	%r132, %r386, 512;
	mul.wide.u32 	%rd19, %r132, 4;
	add.s64 	%rd20, %rd2, %rd19;
	ld.global.u32 	%r133, [%rd20];
	abs.s32 	%r134, %r133;
	cvt.rn.f32.s32 	%f109, %r134;
	setp.lt.f32 	%p43, %f108, %f109;
	selp.f32 	%f110, %f109, %f108, %p43;
	add.s32 	%r135, %r386, 768;
	mul.wide.u32 	%rd21, %r135, 4;
	add.s64 	%rd22, %rd2, %rd21;
	ld.global.u32 	%r136, [%rd22];
	abs.s32 	%r137, %r136;
	cvt.rn.f32.s32 	%f111, %r137;
	setp.lt.f32 	%p44, %f110, %f111;
	selp.f32 	%f112, %f111, %f110, %p44;
	add.s32 	%r138, %r386, 1024;
	mul.wide.u32 	%rd23, %r138, 4;
	add.s64 	%rd24, %rd2, %rd23;
	ld.global.u32 	%r139, [%rd24];
	abs.s32 	%r140, %r139;
	cvt.rn.f32.s32 	%f113, %r140;
	setp.lt.f32 	%p45, %f112, %f113;
	selp.f32 	%f114, %f113, %f112, %p45;
	add.s32 	%r141, %r386, 1280;
	mul.wide.u32 	%rd25, %r141, 4;
	add.s64 	%rd26, %rd2, %rd25;
	ld.global.u32 	%r142, [%rd26];
	abs.s32 	%r143, %r142;
	cvt.rn.f32.s32 	%f115, %r143;
	setp.lt.f32 	%p46, %f114, %f115;
	selp.f32 	%f116, %f115, %f114, %p46;
	add.s32 	%r144, %r386, 1536;
	mul.wide.u32 	%rd27, %r144, 4;
	add.s64 	%rd28, %rd2, %rd27;
	ld.global.u32 	%r145, [%rd28];
	abs.s32 	%r146, %r145;
	cvt.rn.f32.s32 	%f117, %r146;
	setp.lt.f32 	%p47, %f116, %f117;
	selp.f32 	%f118, %f117, %f116, %p47;
	add.s32 	%r147, %r386, 1792;
	mul.wide.u32 	%rd29, %r147, 4;
	add.s64 	%rd30, %rd2, %rd29;
	ld.global.u32 	%r148, [%rd30];
	abs.s32 	%r149, %r148;
	cvt.rn.f32.s32 	%f119, %r149;
	setp.lt.f32 	%p48, %f118, %f119;
	selp.f32 	%f120, %f119, %f118, %p48;
	add.s32 	%r150, %r386, 2048;
	mul.wide.u32 	%rd31, %r150, 4;
	add.s64 	%rd32, %rd2, %rd31;
	ld.global.u32 	%r151, [%rd32];
	abs.s32 	%r152, %r151;
	cvt.rn.f32.s32 	%f121, %r152;
	setp.lt.f32 	%p49, %f120, %f121;
	selp.f32 	%f122, %f121, %f120, %p49;
	add.s32 	%r153, %r386, 2304;
	mul.wide.u32 	%rd33, %r153, 4;
	add.s64 	%rd34, %rd2, %rd33;
	ld.global.u32 	%r154, [%rd34];
	abs.s32 	%r155, %r154;
	cvt.rn.f32.s32 	%f123, %r155;
	setp.lt.f32 	%p50, %f122, %f123;
	selp.f32 	%f124, %f123, %f122, %p50;
	add.s32 	%r156, %r386, 2560;
	mul.wide.u32 	%rd35, %r156, 4;
	add.s64 	%rd36, %rd2, %rd35;
	ld.global.u32 	%r157, [%rd36];
	abs.s32 	%r158, %r157;
	cvt.rn.f32.s32 	%f125, %r158;
	setp.lt.f32 	%p51, %f124, %f125;
	selp.f32 	%f126, %f125, %f124, %p51;
	add.s32 	%r159, %r386, 2816;
	mul.wide.u32 	%rd37, %r159, 4;
	add.s64 	%rd38, %rd2, %rd37;
	ld.global.u32 	%r160, [%rd38];
	abs.s32 	%r161, %r160;
	cvt.rn.f32.s32 	%f127, %r161;
	setp.lt.f32 	%p52, %f126, %f127;
	selp.f32 	%f128, %f127, %f126, %p52;
	add.s32 	%r162, %r386, 3072;
	mul.wide.u32 	%rd39, %r162, 4;
	add.s64 	%rd40, %rd2, %rd39;
	ld.global.u32 	%r163, [%rd40];
	abs.s32 	%r164, %r163;
	cvt.rn.f32.s32 	%f129, %r164;
	setp.lt.f32 	%p53, %f128, %f129;
	selp.f32 	%f130, %f129, %f128, %p53;
	add.s32 	%r165, %r386, 3328;
	mul.wide.u32 	%rd41, %r165, 4;
	add.s64 	%rd42, %rd2, %rd41;
	ld.global.u32 	%r166, [%rd42];
	abs.s32 	%r167, %r166;
	cvt.rn.f32.s32 	%f131, %r167;
	setp.lt.f32 	%p54, %f130, %f131;
	selp.f32 	%f132, %f131, %f130, %p54;
	add.s32 	%r168, %r386, 3584;
	mul.wide.u32 	%rd43, %r168, 4;
	add.s64 	%rd44, %rd2, %rd43;
	ld.global.u32 	%r169, [%rd44];
	abs.s32 	%r170, %r169;
	cvt.rn.f32.s32 	%f133, %r170;
	setp.lt.f32 	%p55, %f132, %f133;
	selp.f32 	%f134, %f133, %f132, %p55;
	add.s32 	%r171, %r386, 3840;
	mul.wide.u32 	%rd45, %r171, 4;
	add.s64 	%rd46, %rd2, %rd45;
	ld.global.u32 	%r172, [%rd46];
	abs.s32 	%r173, %r172;
	cvt.rn.f32.s32 	%f135, %r173;
	setp.lt.f32 	%p56, %f134, %f135;
	selp.f32 	%f339, %f135, %f134, %p56;
	add.s32 	%r387, %r387, 4096;
	add.s32 	%r386, %r386, 4096;
	add.s32 	%r385, %r385, 16;
	setp.ne.s32 	%p57, %r385, 0;
	@%p57 bra 	$L__BB6_35;
	add.s32 	%r389, %r387, -2048;
$L__BB6_37:
	setp.eq.s32 	%p58, %r27, 0;
	@%p58 bra 	$L__BB6_46;
	and.b32  	%r39, %r26, 7;
	setp.lt.u32 	%p59, %r27, 8;
	@%p59 bra 	$L__BB6_40;
	add.s32 	%r174, %r389, %r384;
	mul.wide.u32 	%rd47, %r174, 4;
	add.s64 	%rd48, %rd2, %rd47;
	ld.global.u32 	%r175, [%rd48];
	abs.s32 	%r176, %r175;
	cvt.rn.f32.s32 	%f137, %r176;
	setp.lt.f32 	%p60, %f339, %f137;
	selp.f32 	%f138, %f137, %f339, %p60;
	add.s32 	%r177, %r174, 256;
	mul.wide.u32 	%rd49, %r177, 4;
	add.s64 	%rd50, %rd2, %rd49;
	ld.global.u32 	%r178, [%rd50];
	abs.s32 	%r179, %r178;
	cvt.rn.f32.s32 	%f139, %r179;
	setp.lt.f32 	%p61, %f138, %f139;
	selp.f32 	%f140, %f139, %f138, %p61;
	add.s32 	%r180, %r174, 512;
	mul.wide.u32 	%rd51, %r180, 4;
	add.s64 	%rd52, %rd2, %rd51;
	ld.global.u32 	%r181, [%rd52];
	abs.s32 	%r182, %r181;
	cvt.rn.f32.s32 	%f141, %r182;
	setp.lt.f32 	%p62, %f140, %f141;
	selp.f32 	%f142, %f141, %f140, %p62;
	add.s32 	%r183, %r174, 768;
	mul.wide.u32 	%rd53, %r183, 4;
	add.s64 	%rd54, %rd2, %rd53;
	ld.global.u32 	%r184, [%rd54];
	abs.s32 	%r185, %r184;
	cvt.rn.f32.s32 	%f143, %r185;
	setp.lt.f32 	%p63, %f142, %f143;
	selp.f32 	%f144, %f143, %f142, %p63;
	add.s32 	%r186, %r174, 1024;
	mul.wide.u32 	%rd55, %r186, 4;
	add.s64 	%rd56, %rd2, %rd55;
	ld.global.u32 	%r187, [%rd56];
	abs.s32 	%r188, %r187;
	cvt.rn.f32.s32 	%f145, %r188;
	setp.lt.f32 	%p64, %f144, %f145;
	selp.f32 	%f146, %f145, %f144, %p64;
	add.s32 	%r189, %r174, 1280;
	mul.wide.u32 	%rd57, %r189, 4;
	add.s64 	%rd58, %rd2, %rd57;
	ld.global.u32 	%r190, [%rd58];
	abs.s32 	%r191, %r190;
	cvt.rn.f32.s32 	%f147, %r191;
	setp.lt.f32 	%p65, %f146, %f147;
	selp.f32 	%f148, %f147, %f146, %p65;
	add.s32 	%r192, %r174, 1536;
	mul.wide.u32 	%rd59, %r192, 4;
	add.s64 	%rd60, %rd2, %rd59;
	ld.global.u32 	%r193, [%rd60];
	abs.s32 	%r194, %r193;
	cvt.rn.f32.s32 	%f149, %r194;
	setp.lt.f32 	%p66, %f148, %f149;
	selp.f32 	%f150, %f149, %f148, %p66;
	add.s32 	%r195, %r174, 1792;
	mul.wide.u32 	%rd61, %r195, 4;
	add.s64 	%rd62, %rd2, %rd61;
	ld.global.u32 	%r196, [%rd62];
	abs.s32 	%r197, %r196;
	cvt.rn.f32.s32 	%f151, %r197;
	setp.lt.f32 	%p67, %f150, %f151;
	selp.f32 	%f339, %f151, %f150, %p67;
	add.s32 	%r389, %r389, 2048;
$L__BB6_40:
	setp.eq.s32 	%p68, %r39, 0;
	@%p68 bra 	$L__BB6_46;
	and.b32  	%r42, %r26, 3;
	setp.lt.u32 	%p69, %r39, 4;
	@%p69 bra 	$L__BB6_43;
	add.s32 	%r198, %r389, %r384;
	mul.wide.u32 	%rd63, %r198, 4;
	add.s64 	%rd64, %rd2, %rd63;
	ld.global.u32 	%r199, [%rd64];
	abs.s32 	%r200, %r199;
	cvt.rn.f32.s32 	%f153, %r200;
	setp.lt.f32 	%p70, %f339, %f153;
	selp.f32 	%f154, %f153, %f339, %p70;
	add.s32 	%r201, %r198, 256;
	mul.wide.u32 	%rd65, %r201, 4;
	add.s64 	%rd66, %rd2, %rd65;
	ld.global.u32 	%r202, [%rd66];
	abs.s32 	%r203, %r202;
	cvt.rn.f32.s32 	%f155, %r203;
	setp.lt.f32 	%p71, %f154, %f155;
	selp.f32 	%f156, %f155, %f154, %p71;
	add.s32 	%r204, %r198, 512;
	mul.wide.u32 	%rd67, %r204, 4;
	add.s64 	%rd68, %rd2, %rd67;
	ld.global.u32 	%r205, [%rd68];
	abs.s32 	%r206, %r205;
	cvt.rn.f32.s32 	%f157, %r206;
	setp.lt.f32 	%p72, %f156, %f157;
	selp.f32 	%f158, %f157, %f156, %p72;
	add.s32 	%r207, %r198, 768;
	mul.wide.u32 	%rd69, %r207, 4;
	add.s64 	%rd70, %rd2, %rd69;
	ld.global.u32 	%r208, [%rd70];
	abs.s32 	%r209, %r208;
	cvt.rn.f32.s32 	%f159, %r209;
	setp.lt.f32 	%p73, %f158, %f159;
	selp.f32 	%f339, %f159, %f158, %p73;
	add.s32 	%r389, %r389, 1024;
$L__BB6_43:
	setp.eq.s32 	%p74, %r42, 0;
	@%p74 bra 	$L__BB6_46;
	add.s32 	%r392, %r389, %r384;
	neg.s32 	%r391, %r42;
$L__BB6_45:
	.pragma "nounroll";
	mul.wide.u32 	%rd71, %r392, 4;
	add.s64 	%rd72, %rd2, %rd71;
	ld.global.u32 	%r210, [%rd72];
	abs.s32 	%r211, %r210;
	cvt.rn.f32.s32 	%f160, %r211;
	setp.lt.f32 	%p75, %f339, %f160;
	selp.f32 	%f339, %f160, %f339, %p75;
	add.s32 	%r392, %r392, 256;
	add.s32 	%r391, %r391, 1;
	setp.ne.s32 	%p76, %r391, 0;
	@%p76 bra 	$L__BB6_45;
$L__BB6_46:
	// begin inline asm
	mov.u32 %r212, %laneid;
	// end inline asm
	mov.b32 	%r214, %f339;
	mov.b32 	%r215, 1;
	mov.b32 	%r236, 31;
	mov.b32 	%r237, -1;
	// begin inline asm
	shfl.sync.down.b32 %r213, %r214, %r215, %r236, %r237;
	// end inline asm
	mov.b32 	%f161, %r213;
	setp.gt.s32 	%p77, %r212, 30;
	setp.lt.f32 	%p78, %f339, %f161;
	selp.f32 	%f162, %f161, %f339, %p78;
	selp.f32 	%f163, %f339, %f162, %p77;
	mov.b32 	%r219, %f163;
	mov.b32 	%r220, 2;
	// begin inline asm
	shfl.sync.down.b32 %r218, %r219, %r220, %r236, %r237;
	// end inline asm
	mov.b32 	%f164, %r218;
	setp.gt.s32 	%p79, %r212, 29;
	setp.lt.f32 	%p80, %f163, %f164;
	selp.f32 	%f165, %f164, %f163, %p80;
	selp.f32 	%f166, %f163, %f165, %p79;
	mov.b32 	%r224, %f166;
	mov.b32 	%r225, 4;
	// begin inline asm
	shfl.sync.down.b32 %r223, %r224, %r225, %r236, %r237;
	// end inline asm
	mov.b32 	%f167, %r223;
	setp.gt.s32 	%p81, %r212, 27;
	setp.lt.f32 	%p82, %f166, %f167;
	selp.f32 	%f168, %f167, %f166, %p82;
	selp.f32 	%f169, %f166, %f168, %p81;
	mov.b32 	%r229, %f169;
	mov.b32 	%r230, 8;
	// begin inline asm
	shfl.sync.down.b32 %r228, %r229, %r230, %r236, %r237;
	// end inline asm
	mov.b32 	%f170, %r228;
	setp.gt.s32 	%p83, %r212, 23;
	setp.lt.f32 	%p84, %f169, %f170;
	selp.f32 	%f171, %f170, %f169, %p84;
	selp.f32 	%f172, %f169, %f171, %p83;
	mov.b32 	%r234, %f172;
	mov.b32 	%r235, 16;
	// begin inline asm
	shfl.sync.down.b32 %r233, %r234, %r235, %r236, %r237;
	// end inline asm
	mov.b32 	%f173, %r233;
	setp.gt.s32 	%p85, %r212, 15;
	setp.lt.f32 	%p86, %f172, %f173;
	selp.f32 	%f38, %f173, %f172, %p86;
	selp.f32 	%f340, %f172, %f38, %p85;
	setp.ne.s32 	%p87, %r212, 0;
	@%p87 bra 	$L__BB6_48;
	shr.u32 	%r238, %r21, 3;
	and.b32  	%r239, %r238, 124;
	mov.u32 	%r240, _ZZN3cub18CUB_300001_SM_10006detail6reduce28DeviceReduceSingleTileKernelINS2_10policy_hubIfjN4cuda3__47maximumIfEEE10Policy1000EN6thrust24THRUST_300001_SM_1000_NS10device_ptrIiEEPfjS8_ff8AbsValueEEvT0_T1_T2_T3_T4_T6_E12temp_storage;
	add.s32 	%r241, %r240, %r239;
	st.shared.f32 	[%r241+8], %f38;
$L__BB6_48:
	bar.sync 	0;
	setp.ne.s32 	%p88, %r21, 0;
	@%p88 bra 	$L__BB6_50;
	ld.shared.f32 	%f174, [_ZZN3cub18CUB_300001_SM_10006detail6reduce28DeviceReduceSingleTileKernelINS2_10policy_hubIfjN4cuda3__47maximumIfEEE10Policy1000EN6thrust24THRUST_300001_SM_1000_NS10device_ptrIiEEPfjS8_ff8AbsValueEEvT0_T1_T2_T3_T4_T6_E12temp_storage+12];
	setp.lt.f32 	%p89, %f340, %f174;
	selp.f32 	%f175, %f174, %f340, %p89;
	ld.shared.f32 	%f176, [_ZZN3cub18CUB_300001_SM_10006detail6reduce28DeviceReduceSingleTileKernelINS2_10policy_hubIfjN4cuda3__47maximumIfEEE10Policy1000EN6thrust24THRUST_300001_SM_1000_NS10device_ptrIiEEPfjS8_ff8AbsValueEEvT0_T1_T2_T3_T4_T6_E12temp_storage+16];
	setp.lt.f32 	%p90, %f175, %f176;
	selp.f32 	%f177, %f176, %f175, %p90;
	ld.shared.f32 	%f178, [_ZZN3cub18CUB_300001_SM_10006detail6reduce28DeviceReduceSingleTileKernelINS2_10policy_hubIfjN4cuda3__47maximumIfEEE10Policy1000EN6thrust24THRUST_300001_SM_1000_NS10device_ptrIiEEPfjS8_ff8AbsValueEEvT0_T1_T2_T3_T4_T6_E12temp_storage+20];
	setp.lt.f32 	%p91, %f177, %f178;
	selp.f32 	%f179, %f178, %f177, %p91;
	ld.shared.f32 	%f180, [_ZZN3cub18CUB_300001_SM_10006detail6reduce28DeviceReduceSingleTileKernelINS2_10policy_hubIfjN4cuda3__47maximumIfEEE10Policy1000EN6thrust24THRUST_300001_SM_1000_NS10device_ptrIiEEPfjS8_ff8AbsValueEEvT0_T1_T2_T3_T4_T6_E12temp_storage+24];
	setp.lt.f32 	%p92, %f179, %f180;
	selp.f32 	%f181, %f180, %f179, %p92;
	ld.shared.f32 	%f182, [_ZZN3cub18CUB_300001_SM_10006detail6reduce28DeviceReduceSingleTileKernelINS2_10policy_hubIfjN4cuda3__47maximumIfEEE10Policy1000EN6thrust24THRUST_300001_SM_1000_NS10device_ptrIiEEPfjS8_ff8AbsValueEEvT0_T1_T2_T3_T4_T6_E12temp_storage+28];
	setp.lt.f32 	%p93, %f181, %f182;
	selp.f32 	%f183, %f182, %f181, %p93;
	ld.shared.f32 	%f184, [_ZZN3cub18CUB_300001_SM_10006detail6reduce28DeviceReduceSingleTileKernelINS2_10policy_hubIfjN4cuda3__47maximumIfEEE10Policy1000EN6thrust24THRUST_300001_SM_1000_NS10device_ptrIiEEPfjS8_ff8AbsValueEEvT0_T1_T2_T3_T4_T6_E12temp_storage+32];
	setp.lt.f32 	%p94, %f183, %f184;
	selp.f32 	%f185, %f184, %f183, %p94;
	ld.shared.f32 	%f186, [_ZZN3cub18CUB_300001_SM_10006detail6reduce28DeviceReduceSingleTileKernelINS2_10policy_hubIfjN4cuda3__47maximumIfEEE10Policy1000EN6thrust24THRUST_300001_SM_1000_NS10device_ptrIiEEPfjS8_ff8AbsValueEEvT0_T1_T2_T3_T4_T6_E12temp_storage+36];
	setp.lt.f32 	%p95, %f185, %f186;
	selp.f32 	%f340, %f186, %f185, %p95;
$L__BB6_50:
	mov.u32 	%r374, %tid.x;
	setp.ne.s32 	%p182, %r374, 0;
	@%p182 bra 	$L__BB6_52;
	setp.lt.f32 	%p183, %f42, %f340;
	selp.f32 	%f318, %f340, %f42, %p183;
	st.global.f32 	[%rd1], %f318;
$L__BB6_52:
	ret;

}
	// .globl	_ZN3cub18CUB_300001_SM_10006detail6reduce18DeviceReduceKernelINS2_10policy_hubIfjN4cuda3__47maximumIfEEE10Policy1000EN6thrust24THRUST_300001_SM_1000_NS10device_ptrIiEEjS8_f8AbsValueEEvT0_PT3_T1_NS0_13GridEvenShareISJ_EET2_T4_
.visible .entry _ZN3cub18CUB_300001_SM_10006detail6reduce18DeviceReduceKernelINS2_10policy_hubIfjN4cuda3__47maximumIfEEE10Policy1000EN6thrust24THRUST_300001_SM_1000_NS10device_ptrIiEEjS8_f8AbsValueEEvT0_PT3_T1_NS0_13GridEvenShareISJ_EET2_T4_(
	.param .align 8 .b8 _ZN3cub18CUB_300001_SM_10006detail6reduce18DeviceReduceKernelINS2_10policy_hubIfjN4cuda3__47maximumIfEEE10Policy1000EN6thrust24THRUST_300001_SM_1000_NS10device_ptrIiEEjS8_f8AbsValueEEvT0_PT3_T1_NS0_13GridEvenShareISJ_EET2_T4__param_0[8],
	.param .u64 .ptr .align 1 _ZN3cub18CUB_300001_SM_10006detail6reduce18DeviceReduceKernelINS2_10policy_hubIfjN4cuda3__47maximumIfEEE10Policy1000EN6thrust24THRUST_300001_SM_1000_NS10device_ptrIiEEjS8_f8AbsValueEEvT0_PT3_T1_NS0_13GridEvenShareISJ_EET2_T4__param_1,
	.param .u32 _ZN3cub18CUB_300001_SM_10006detail6reduce18DeviceReduceKernelINS2_10policy_hubIfjN4cuda3__47maximumIfEEE10Policy1000EN6thrust24THRUST_300001_SM_1000_NS10device_ptrIiEEjS8_f8AbsValueEEvT0_PT3_T1_NS0_13GridEvenShareISJ_EET2_T4__param_2,
	.param .align 4 .b8 _ZN3cub18CUB_300001_SM_10006detail6reduce18DeviceReduceKernelINS2_10policy_hubIfjN4cuda3__47maximumIfEEE10Policy1000EN6thrust24THRUST_300001_SM_1000_NS10device_ptrIiEEjS8_f8AbsValueEEvT0_PT3_T1_NS0_13GridEvenShareISJ_EET2_T4__param_3[40],
	.param .align 1 .b8 _ZN3cub18CUB_300001_SM_10006detail6reduce18DeviceReduceKernelINS2_10policy_hubIfjN4cuda3__47maximumIfEEE10Policy1000EN6thrust24THRUST_300001_SM_1000_NS10device_ptrIiEEjS8_f8AbsValueEEvT0_PT3_T1_NS0_13GridEvenShareISJ_EET2_T4__param_4[1],
	.param .align 1 .b8 _ZN3cub18CUB_300001_SM_10006detail6reduce18DeviceReduceKernelINS2_10policy_hubIfjN4cuda3__47maximumIfEEE10Policy1000EN6thrust24THRUST_300001_SM_1000_NS10device_ptrIiEEjS8_f8AbsValueEEvT0_PT3_T1_NS0_13GridEvenShareISJ_EET2_T4__param_5[1]
)
.maxntid 256
{
	.reg .pred 	%p<182>;
	.reg .b16 	%rs<4>;
	.reg .b32 	%r<461>;
	.reg .b32 	%f<337>;
	.reg .b64 	%rd<130>;
	// demoted variable
	.shared .align 4 .b8 _ZZN3cub18CUB_300001_SM_10006detail6reduce18DeviceReduceKernelINS2_10policy_hubIfjN4cuda3__47maximumIfEEE10Policy1000EN6thrust24THRUST_300001_SM_1000_NS10device_ptrIiEEjS8_f8AbsValueEEvT0_PT3_T1_NS0_13GridEvenShareISJ_EET2_T4_E12temp_storage[44];
	ld.param.u32 	%r1, [_ZN3cub18CUB_300001_SM_10006detail6reduce18DeviceReduceKernelINS2_10policy_hubIfjN4cuda3__47maximumIfEEE10Policy1000EN6thrust24THRUST_300001_SM_1000_NS10device_ptrIiEEjS8_f8AbsValueEEvT0_PT3_T1_NS0_13GridEvenShareISJ_EET2_T4__param_3+20];
	ld.param.u32 	%r2, [_ZN3cub18CUB_300001_SM_10006detail6reduce18DeviceReduceKernelINS2_10policy_hubIfjN4cuda3__47maximumIfEEE10Policy1000EN6thrust24THRUST_300001_SM_1000_NS10device_ptrIiEEjS8_f8AbsValueEEvT0_PT3_T1_NS0_13GridEvenShareISJ_EET2_T4__param_3+24];
	ld.param.u64 	%rd3, [_ZN3cub18CUB_300001_SM_10006detail6reduce18DeviceReduceKernelINS2_10policy_hubIfjN4cuda3__47maximumIfEEE10Policy1000EN6thrust24THRUST_300001_SM_1000_NS10device_ptrIiEEjS8_f8AbsValueEEvT0_PT3_T1_NS0_13GridEvenShareISJ_EET2_T4__param_0];
	cvta.to.global.u64 	%rd1, %rd3;
	mov.u32 	%r3, %ctaid.x;
	shl.b32 	%r4, %r2, 12;
	shl.b32 	%r452, %r3, 12;
	sub.s32 	%r6, %r1, %r452;
	setp.gt.u32 	%p1, %r6, 4095;
	@%p1 bra 	$L__BB7_26;
	mov.u32 	%r7, %tid.x;
	setp.ge.u32 	%p95, %r7, %r6;
	mov.f32 	%f325, 0f00000000;
	mov.u32 	%r443, %r7;
	@%p95 bra 	$L__BB7_3;
	add.s32 	%r277, %r452, %r7;
	mul.wide.u32 	%rd66, %r277, 4;
	add.s64 	%rd67, %rd1, %rd66;
	ld.global.u32 	%r278, [%rd67];
	abs.s32 	%r279, %r278;
	cvt.rn.f32.s32 	%f325, %r279;
	add.s32 	%r443, %r7, 256;
$L__BB7_3:
	setp.ge.u32 	%p96, %r443, %r6;
	@%p96 bra 	$L__BB7_17;
	not.b32 	%r280, %r443;
	add.s32 	%r281, %r1, %r280;
	sub.s32 	%r282, %r281, %r452;
	shr.u32 	%r283, %r282, 8;
	add.s32 	%r10, %r283, 1;
	and.b32  	%r11, %r10, 15;
	setp.lt.u32 	%p97, %r282, 3840;
	@%p97 bra 	$L__BB7_8;
	or.b32  	%r442, %r443, 2048;
	add.s32 	%r441, %r443, %r452;
	and.b32  	%r284, %r10, 33554416;
	neg.s32 	%r440, %r284;
$L__BB7_6:
	.pragma "nounroll";
	mul.wide.u32 	%rd68, %r441, 4;
	add.s64 	%rd69, %rd1, %rd68;
	ld.global.u32 	%r285, [%rd69];
	abs.s32 	%r286, %r285;
	cvt.rn.f32.s32 	%f187, %r286;
	setp.lt.f32 	%p98, %f325, %f187;
	selp.f32 	%f188, %f187, %f325, %p98;
	add.s32 	%r287, %r441, 256;
	mul.wide.u32 	%rd70, %r287, 4;
	add.s64 	%rd71, %rd1, %rd70;
	ld.global.u32 	%r288, [%rd71];
	abs.s32 	%r289, %r288;
	cvt.rn.f32.s32 	%f189, %r289;
	setp.lt.f32 	%p99, %f188, %f189;
	selp.f32 	%f190, %f189, %f188, %p99;
	add.s32 	%r290, %r441, 512;
	mul.wide.u32 	%rd72, %r290, 4;
	add.s64 	%rd73, %rd1, %rd72;
	ld.global.u32 	%r291, [%rd73];
	abs.s32 	%r292, %r291;
	cvt.rn.f32.s32 	%f191, %r292;
	setp.lt.f32 	%p100, %f190, %f191;
	selp.f32 	%f192, %f191, %f190, %p100;
	add.s32 	%r293, %r441, 768;
	mul.wide.u32 	%rd74, %r293, 4;
	add.s64 	%rd75, %rd1, %rd74;
	ld.global.u32 	%r294, [%rd75];
	abs.s32 	%r295, %r294;
	cvt.rn.f32.s32 	%f193, %r295;
	setp.lt.f32 	%p101, %f192, %f193;
	selp.f32 	%f194, %f193, %f192, %p101;
	add.s32 	%r296, %r441, 1024;
	mul.wide.u32 	%rd76, %r296, 4;
	add.s64 	%rd77, %rd1, %rd76;
	ld.global.u32 	%r297, [%rd77];
	abs.s32 	%r298, %r297;
	cvt.rn.f32.s32 	%f195, %r298;
	setp.lt.f32 	%p102, %f194, %f195;
	selp.f32 	%f196, %f195, %f194, %p102;
	add.s32 	%r299, %r441, 1280;
	mul.wide.u32 	%rd78, %r299, 4;
	add.s64 	%rd79, %rd1, %rd78;
	ld.global.u32 	%r300, [%rd79];
	abs.s32 	%r301, %r300;
	cvt.rn.f32.s32 	%f197, %r301;
	setp.lt.f32 	%p103, %f196, %f197;
	selp.f32 	%f198, %f197, %f196, %p103;
	add.s32 	%r302, %r441, 1536;
	mul.wide.u32 	%rd80, %r302, 4;
	add.s64 	%rd81, %rd1, %rd80;
	ld.global.u32 	%r303, [%rd81];
	abs.s32 	%r304, %r303;
	cvt.rn.f32.s32 	%f199, %r304;
	setp.lt.f32 	%p104, %f198, %f199;
	selp.f32 	%f200, %f199, %f198, %p104;
	add.s32 	%r305, %r441, 1792;
	mul.wide.u32 	%rd82, %r305, 4;
	add.s64 	%rd83, %rd1, %rd82;
	ld.global.u32 	%r306, [%rd83];
	abs.s32 	%r307, %r306;
	cvt.rn.f32.s32 	%f201, %r307;
	setp.lt.f32 	%p105, %f200, %f201;
	selp.f32 	%f202, %f201, %f200, %p105;
	add.s32 	%r308, %r441, 2048;
	mul.wide.u32 	%rd84, %r308, 4;
	add.s64 	%rd85, %rd1, %rd84;
	ld.global.u32 	%r309, [%rd85];
	abs.s32 	%r310, %r309;
	cvt.rn.f32.s32 	%f203, %r310;
	setp.lt.f32 	%p106, %f202, %f203;
	selp.f32 	%f204, %f203, %f202, %p106;
	add.s32 	%r311, %r441, 2304;
	mul.wide.u32 	%rd86, %r311, 4;
	add.s64 	%rd87, %rd1, %rd86;
	ld.global.u32 	%r312, [%rd87];
	abs.s32 	%r313, %r312;
	cvt.rn.f32.s32 	%f205, %r313;
	setp.lt.f32 	%p107, %f204, %f205;
	selp.f32 	%f206, %f205, %f204, %p107;
	add.s32 	%r314, %r441, 2560;
	mul.wide.u32 	%rd88, %r314, 4;
	add.s64 	%rd89, %rd1, %rd88;
	ld.global.u32 	%r315, [%rd89];
	abs.s32 	%r316, %r315;
	cvt.rn.f32.s32 	%f207, %r316;
	setp.lt.f32 	%p108, %f206, %f207;
	selp.f32 	%f208, %f207, %f206, %p108;
	add.s32 	%r317, %r441, 2816;
	mul.wide.u32 	%rd90, %r317, 4;
	add.s64 	%rd91, %rd1, %rd90;
	ld.global.u32 	%r318, [%rd91];
	abs.s32 	%r319, %r318;
	cvt.rn.f32.s32 	%f209, %r319;
	setp.lt.f32 	%p109, %f208, %f209;
	selp.f32 	%f210, %f209, %f208, %p109;
	add.s32 	%r320, %r441, 3072;
	mul.wide.u32 	%rd92, %r320, 4;
	add.s64 	%rd93, %rd1, %rd92;
	ld.global.u32 	%r321, [%rd93];
	abs.s32 	%r322, %r321;
	cvt.rn.f32.s32 	%f211, %r322;
	setp.lt.f32 	%p110, %f210, %f211;
	selp.f32 	%f212, %f211, %f210, %p110;
	add.s32 	%r323, %r441, 3328;
	mul.wide.u32 	%rd94, %r323, 4;
	add.s64 	%rd95, %rd1, %rd94;
	ld.global.u32 	%r324, [%rd95];
	abs.s32 	%r325, %r324;
	cvt.rn.f32.s32 	%f213, %r325;
	setp.lt.f32 	%p111, %f212, %f213;
	selp.f32 	%f214, %f213, %f212, %p111;
	add.s32 	%r326, %r441, 3584;
	mul.wide.u32 	%rd96, %r326, 4;
	add.s64 	%rd97, %rd1, %rd96;
	ld.global.u32 	%r327, [%rd97];
	abs.s32 	%r328, %r327;
	cvt.rn.f32.s32 	%f215, %r328;
	setp.lt.f32 	%p112, %f214, %f215;
	selp.f32 	%f216, %f215, %f214, %p112;
	add.s32 	%r329, %r441, 3840;
	mul.wide.u32 	%rd98, %r329, 4;
	add.s64 	%rd99, %rd1, %rd98;
	ld.global.u32 	%r330, [%rd99];
	abs.s32 	%r331, %r330;
	cvt.rn.f32.s32 	%f217, %r331;
	setp.lt.f32 	%p113, %f216, %f217;
	selp.f32 	%f325, %f217, %f216, %p113;
	add.s32 	%r442, %r442, 4096;
	add.s32 	%r441, %r441, 4096;
	add.s32 	%r440, %r440, 16;
	setp.ne.s32 	%p114, %r440, 0;
	@%p114 bra 	$L__BB7_6;
	add.s32 	%r443, %r442, -2048;
$L__BB7_8:
	setp.eq.s32 	%p115, %r11, 0;
	@%p115 bra 	$L__BB7_17;
	and.b32  	%r23, %r10, 7;
	setp.lt.u32 	%p116, %r11, 8;
	@%p116 bra 	$L__BB7_11;
	add.s32 	%r332, %r452, %r443;
	mul.wide.u32 	%rd100, %r332, 4;
	add.s64 	%rd101, %rd1, %rd100;
	ld.global.u32 	%r333, [%rd101];
	abs.s32 	%r334, %r333;
	cvt.rn.f32.s32 	%f219, %r334;
	setp.lt.f32 	%p117, %f325, %f219;
	selp.f32 	%f220, %f219, %f325, %p117;
	add.s32 	%r335, %r332, 256;
	mul.wide.u32 	%rd102, %r335, 4;
	add.s64 	%rd103, %rd1, %rd102;
	ld.global.u32 	%r336, [%rd103];
	abs.s32 	%r337, %r336;
	cvt.rn.f32.s32 	%f221, %r337;
	setp.lt.f32 	%p118, %f220, %f221;
	selp.f32 	%f222, %f221, %f220, %p118;
	add.s32 	%r338, %r332, 512;
	mul.wide.u32 	%rd104, %r338, 4;
	add.s64 	%rd105, %rd1, %rd104;
	ld.global.u32 	%r339, [%rd105];
	abs.s32 	%r340, %r339;
	cvt.rn.f32.s32 	%f223, %r340;
	setp.lt.f32 	%p119, %f222, %f223;
	selp.f32 	%f224, %f223, %f222, %p119;
	add.s32 	%r341, %r332, 768;
	mul.wide.u32 	%rd106, %r341, 4;
	add.s64 	%rd107, %rd1, %rd106;
	ld.global.u32 	%r342, [%rd107];
	abs.s32 	%r343, %r342;
	cvt.rn.f32.s32 	%f225, %r343;
	setp.lt.f32 	%p120, %f224, %f225;
	selp.f32 	%f226, %f225, %f224, %p120;
	add.s32 	%r344, %r332, 1024;
	mul.wide.u32 	%rd108, %r344, 4;
	add.s64 	%rd109, %rd1, %rd108;
	ld.global.u32 	%r345, [%rd109];
	abs.s32 	%r346, %r345;
	cvt.rn.f32.s32 	%f227, %r346;
	setp.lt.f32 	%p121, %f226, %f227;
	selp.f32 	%f228, %f227, %f226, %p121;
	add.s32 	%r347, %r332, 1280;
	mul.wide.u32 	%rd110, %r347, 4;
	add.s64 	%rd111, %rd1, %rd110;
	ld.global.u32 	%r348, [%rd111];
	abs.s32 	%r349, %r348;
	cvt.rn.f32.s32 	%f229, %r349;
	setp.lt.f32 	%p122, %f228, %f229;
	selp.f32 	%f230, %f229, %f228, %p122;
	add.s32 	%r350, %r332, 1536;
	mul.wide.u32 	%rd112, %r350, 4;
	add.s64 	%rd113, %rd1, %rd112;
	ld.global.u32 	%r351, [%rd113];
	abs.s32 	%r352, %r351;
	cvt.rn.f32.s32 	%f231, %r352;
	setp.lt.f32 	%p123, %f230, %f231;
	selp.f32 	%f232, %f231, %f230, %p123;
	add.s32 	%r353, %r332, 1792;
	mul.wide.u32 	%rd114, %r353, 4;
	add.s64 	%rd115, %rd1, %rd114;
	ld.global.u32 	%r354, [%rd115];
	abs.s32 	%r355, %r354;
	cvt.rn.f32.s32 	%f233, %r355;
	setp.lt.f32 	%p124, %f232, %f233;
	selp.f32 	%f325, %f233, %f232, %p124;
	add.s32 	%r443, %r443, 2048;
$L__BB7_11:
	setp.eq.s32 	%p125, %r23, 0;
	@%p125 bra 	$L__BB7_17;
	and.b32  	%r26, %r10, 3;
	setp.lt.u32 	%p126, %r23, 4;
	@%p126 bra 	$L__BB7_14;
	add.s32 	%r356, %r452, %r443;
	mul.wide.u32 	%rd116, %r356, 4;
	add.s64 	%rd117, %rd1, %rd116;
	ld.global.u32 	%r357, [%rd117];
	abs.s32 	%r358, %r357;
	cvt.rn.f32.s32 	%f235, %r358;
	setp.lt.f32 	%p127, %f325, %f235;
	selp.f32 	%f236, %f235, %f325, %p127;
	add.s32 	%r359, %r356, 256;
	mul.wide.u32 	%rd118, %r359, 4;
	add.s64 	%rd119, %rd1, %rd118;
	ld.global.u32 	%r360, [%rd119];
	abs.s32 	%r361, %r360;
	cvt.rn.f32.s32 	%f237, %r361;
	setp.lt.f32 	%p128, %f236, %f237;
	selp.f32 	%f238, %f237, %f236, %p128;
	add.s32 	%r362, %r356, 512;
	mul.wide.u32 	%rd120, %r362, 4;
	add.s64 	%rd121, %rd1, %rd120;
	ld.global.u32 	%r363, [%rd121];
	abs.s32 	%r364, %r363;
	cvt.rn.f32.s32 	%f239, %r364;
	setp.lt.f32 	%p129, %f238, %f239;
	selp.f32 	%f240, %f239, %f238, %p129;
	add.s32 	%r365, %r356, 768;
	mul.wide.u32 	%rd122, %r365, 4;
	add.s64 	%rd123, %rd1, %rd122;
	ld.global.u32 	%r366, [%rd123];
	abs.s32 	%r367, %r366;
	cvt.rn.f32.s32 	%f241, %r367;
	setp.lt.f32 	%p130, %f240, %f241;
	selp.f32 	%f325, %f241, %f240, %p130;
	add.s32 	%r443, %r443, 1024;
$L__BB7_14:
	setp.eq.s32 	%p131, %r26, 0;
	@%p131 bra 	$L__BB7_17;
	add.s32 	%r447, %r443, %r452;
	neg.s32 	%r446, %r26;
$L__BB7_16:
	.pragma "nounroll";
	mul.wide.u32 	%rd124, %r447, 4;
	add.s64 	%rd125, %rd1, %rd124;
	ld.global.u32 	%r368, [%rd125];
	abs.s32 	%r369, %r368;
	cvt.rn.f32.s32 	%f242, %r369;
	setp.lt.f32 	%p132, %f325, %f242;
	selp.f32 	%f325, %f242, %f325, %p132;
	add.s32 	%r447, %r447, 256;
	add.s32 	%r446, %r446, 1;
	setp.ne.s32 	%p133, %r446, 0;
	@%p133 bra 	$L__BB7_16;
$L__BB7_17:
	setp.lt.u32 	%p134, %r6, 256;
	@%p134 bra 	$L__BB7_22;
	// begin inline asm
	mov.u32 %r408, %laneid;
	// end inline asm
	mov.b32 	%r410, %f325;
	mov.b32 	%r411, 1;
	mov.b32 	%r432, 31;
	mov.b32 	%r433, -1;
	// begin inline asm
	shfl.sync.down.b32 %r409, %r410, %r411, %r432, %r433;
	// end inline asm
	mov.b32 	%f290, %r409;
	setp.gt.s32 	%p162, %r408, 30;
	setp.lt.f32 	%p163, %f325, %f290;
	selp.f32 	%f291, %f290, %f325, %p163;
	selp.f32 	%f292, %f325, %f291, %p162;
	mov.b32 	%r415, %f292;
	mov.b32 	%r416, 2;
	// begin inline asm
	shfl.sync.down.b32 %r414, %r415, %r416, %r432, %r433;
	// end inline asm
	mov.b32 	%f293, %r414;
	setp.gt.s32 	%p164, %r408, 29;
	setp.lt.f32 	%p165, %f292, %f293;
	selp.f32 	%f294, %f293, %f292, %p165;
	selp.f32 	%f295, %f292, %f294, %p164;
	mov.b32 	%r420, %f295;
	mov.b32 	%r421, 4;
	// begin inline asm
	shfl.sync.down.b32 %r419, %r420, %r421, %r432, %r433;
	// end inline asm
	mov.b32 	%f296, %r419;
	setp.gt.s32 	%p166, %r408, 27;
	setp.lt.f32 	%p167, %f295, %f296;
	selp.f32 	%f297, %f296, %f295, %p167;
	selp.f32 	%f298, %f295, %f297, %p166;
	mov.b32 	%r425, %f298;
	mov.b32 	%r426, 8;
	// begin inline asm
	shfl.sync.down.b32 %r424, %r425, %r426, %r432, %r433;
	// end inline asm
	mov.b32 	%f299, %r424;
	setp.gt.s32 	%p168, %r408, 23;
	setp.lt.f32 	%p169, %f298, %f299;
	selp.f32 	%f300, %f299, %f298, %p169;
	selp.f32 	%f301, %f298, %f300, %p168;
	mov.b32 	%r430, %f301;
	mov.b32 	%r431, 16;
	// begin inline asm
	shfl.sync.down.b32 %r429, %r430, %r431, %r432, %r433;
	// end inline asm
	mov.b32 	%f302, %r429;
	setp.gt.s32 	%p170, %r408, 15;
	setp.lt.f32 	%p171, %f301, %f302;
	selp.f32 	%f16, %f302, %f301, %p171;
	selp.f32 	%f336, %f301, %f16, %p170;
	setp.ne.s32 	%p172, %r408, 0;
	@%p172 bra 	$L__BB7_20;
	shr.u32 	%r434, %r7, 3;
	and.b32  	%r435, %r434, 124;
	mov.u32 	%r436, _ZZN3cub18CUB_300001_SM_10006detail6reduce18DeviceReduceKernelINS2_10policy_hubIfjN4cuda3__47maximumIfEEE10Policy1000EN6thrust24THRUST_300001_SM_1000_NS10device_ptrIiEEjS8_f8AbsValueEEvT0_PT3_T1_NS0_13GridEvenShareISJ_EET2_T4_E12temp_storage;
	add.s32 	%r437, %r436, %r435;
	st.shared.f32 	[%r437+8], %f16;
$L__BB7_20:
	bar.sync 	0;
	setp.ne.s32 	%p173, %r7, 0;
	@%p173 bra 	$L__BB7_48;
	ld.shared.f32 	%f303, [_ZZN3cub18CUB_300001_SM_10006detail6reduce18DeviceReduceKernelINS2_10policy_hubIfjN4cuda3__47maximumIfEEE10Policy1000EN6thrust24THRUST_300001_SM_1000_NS10device_ptrIiEEjS8_f8AbsValueEEvT0_PT3_T1_NS0_13GridEvenShareISJ_EET2_T4_E12temp_storage+12];
	setp.lt.f32 	%p174, %f336, %f303;
	selp.f32 	%f304, %f303, %f336, %p174;
	ld.shared.f32 	%f305, [_ZZN3cub18CUB_300001_SM_10006detail6reduce18DeviceReduceKernelINS2_10policy_hubIfjN4cuda3__47maximumIfEEE10Policy1000EN6thrust24THRUST_300001_SM_1000_NS10device_ptrIiEEjS8_f8AbsValueEEvT0_PT3_T1_NS0_13GridEvenShareISJ_EET2_T4_E12temp_storage+16];
	setp.lt.f32 	%p175, %f304, %f305;
	selp.f32 	%f306, %f305, %f304, %p175;
	ld.shared.f32 	%f307, [_ZZN3cub18CUB_300001_SM_10006detail6reduce18DeviceReduceKernelINS2_10policy_hubIfjN4cuda3__47maximumIfEEE10Policy1000EN6thrust24THRUST_300001_SM_1000_NS10device_ptrIiEEjS8_f8AbsValueEEvT0_PT3_T1_NS0_13GridEvenShareISJ_EET2_T4_E12temp_storage+20];
	setp.lt.f32 	%p176, %f306, %f307;
	selp.f32 	%f308, %f307, %f306, %p176;
	ld.shared.f32 	%f309, [_ZZN3cub18CUB_300001_SM_10006detail6reduce18DeviceReduceKernelINS2_10policy_hubIfjN4cuda3__47maximumIfEEE10Policy1000EN6thrust24THRUST_300001_SM_1000_NS10device_ptrIiEEjS8_f8AbsValueEEvT0_PT3_T1_NS0_13GridEvenShareISJ_EET2_T4_E12temp_storage+24];
	setp.lt.f32 	%p177, %f308, %f309;
	selp.f32 	%f310, %f309, %f308, %p177;
	ld.shared.f32 	%f311, [_ZZN3cub18CUB_300001_SM_10006detail6reduce18DeviceReduceKernelINS2_10policy_hubIfjN4cuda3__47maximumIfEEE10Policy1000EN6thrust24THRUST_300001_SM_1000_NS10device_ptrIiEEjS8_f8AbsValueEEvT0_PT3_T1_NS0_13GridEvenShareISJ_EET2_T4_E12temp_storage+28];
	setp.lt.f32 	%p178, %f310, %f311;
	selp.f32 	%f312, %f311, %f310, %p178;
	ld.shared.f32 	%f313, [_ZZN3cub18CUB_300001_SM_10006detail6reduce18DeviceReduceKernelINS2_10policy_hubIfjN4cuda3__47maximumIfEEE10Policy1000EN6thrust24THRUST_300001_SM_1000_NS10device_ptrIiEEjS8_f8AbsValueEEvT0_PT3_T1_NS0_13GridEvenShareISJ_EET2_T4_E12temp_storage+32];
	setp.lt.f32 	%p179, %f312, %f313;
	selp.f32 	%f314, %f313, %f312, %p179;
	ld.shared.f32 	%f315, [_ZZN3cub18CUB_300001_SM_10006detail6reduce18DeviceReduceKernelINS2_10policy_hubIfjN4cuda3__47maximumIfEEE10Policy1000EN6thrust24THRUST_300001_SM_1000_NS10device_ptrIiEEjS8_f8AbsValueEEvT0_PT3_T1_NS0_13GridEvenShareISJ_EET2_T4_E12temp_storage+36];
	setp.lt.f32 	%p180, %f314, %f315;
	selp.f32 	%f336, %f315, %f314, %p180;
	bra.uni 	$L__BB7_48;
$L__BB7_22:
	// begin inline asm
	mov.u32 %r370, %laneid;
	// end inline asm
	and.b32  	%r396, %r7, 992;
	add.s32 	%r397, %r396, 32;
	setp.gt.u32 	%p135, %r397, %r6;
	not.b32 	%r398, %r396;
	add.s32 	%r399, %r6, %r398;
	selp.b32 	%r394, %r399, 31, %p135;
	mov.b32 	%r372, %f325;
	mov.b32 	%r373, 1;
	mov.b32 	%r395, -1;
	// begin inline asm
	shfl.sync.down.b32 %r371, %r372, %r373, %r394, %r395;
	// end inline asm
	mov.b32 	%f243, %r371;
	setp.lt.s32 	%p136, %r370, %r394;
	setp.lt.f32 	%p137, %f325, %f243;
	selp.f32 	%f244, %f243, %f325, %p137;
	selp.f32 	%f245, %f244, %f325, %p136;
	mov.b32 	%r377, %f245;
	mov.b32 	%r378, 2;
	// begin inline asm
	shfl.sync.down.b32 %r376, %r377, %r378, %r394, %r395;
	// end inline asm
	mov.b32 	%f246, %r376;
	add.s32 	%r400, %r370, 2;
	setp.gt.s32 	%p138, %r400, %r394;
	setp.lt.f32 	%p139, %f245, %f246;
	selp.f32 	%f247, %f246, %f245, %p139;
	selp.f32 	%f248, %f245, %f247, %p138;
	mov.b32 	%r382, %f248;
	mov.b32 	%r383, 4;
	// begin inline asm
	shfl.sync.down.b32 %r381, %r382, %r383, %r394, %r395;
	// end inline asm
	mov.b32 	%f249, %r381;
	add.s32 	%r401, %r370, 4;
	setp.gt.s32 	%p140, %r401, %r394;
	setp.lt.f32 	%p141, %f248, %f249;
	selp.f32 	%f250, %f249, %f248, %p141;
	selp.f32 	%f251, %f248, %f250, %p140;
	mov.b32 	%r387, %f251;
	mov.b32 	%r388, 8;
	// begin inline asm
	shfl.sync.down.b32 %r386, %r387, %r388, %r394, %r395;
	// end inline asm
	mov.b32 	%f252, %r386;
	add.s32 	%r402, %r370, 8;
	setp.gt.s32 	%p142, %r402, %r394;
	setp.lt.f32 	%p143, %f251, %f252;
	selp.f32 	%f253, %f252, %f251, %p143;
	selp.f32 	%f254, %f251, %f253, %p142;
	mov.b32 	%r392, %f254;
	mov.b32 	%r393, 16;
	// begin inline asm
	shfl.sync.down.b32 %r391, %r392, %r393, %r394, %r395;
	// end inline asm
	mov.b32 	%f255, %r391;
	add.s32 	%r403, %r370, 16;
	setp.gt.s32 	%p144, %r403, %r394;
	setp.lt.f32 	%p145, %f254, %f255;
	selp.f32 	%f256, %f255, %f254, %p145;
	selp.f32 	%f336, %f254, %f256, %p144;
	setp.ne.s32 	%p146, %r370, 0;
	@%p146 bra 	$L__BB7_24;
	shr.u32 	%r404, %r7, 3;
	and.b32  	%r405, %r404, 124;
	mov.u32 	%r406, _ZZN3cub18CUB_300001_SM_10006detail6reduce18DeviceReduceKernelINS2_10policy_hubIfjN4cuda3__47maximumIfEEE10Policy1000EN6thrust24THRUST_300001_SM_1000_NS10device_ptrIiEEjS8_f8AbsValueEEvT0_PT3_T1_NS0_13GridEvenShareISJ_EET2_T4_E12temp_storage;
	add.s32 	%r407, %r406, %r405;
	st.shared.f32 	[%r407+8], %f336;
$L__BB7_24:
	bar.sync 	0;
	setp.ne.s32 	%p147, %r7, 0;
	@%p147 bra 	$L__BB7_48;
	setp.gt.u32 	%p148, %r6, 32;
	ld.shared.f32 	%f257, [_ZZN3cub18CUB_300001_SM_10006detail6reduce18DeviceReduceKernelINS2_10policy_hubIfjN4cuda3__47maximumIfEEE10Policy1000EN6thrust24THRUST_300001_SM_1000_NS10device_ptrIiEEjS8_f8AbsValueEEvT0_PT3_T1_NS0_13GridEvenShareISJ_EET2_T4_E12temp_storage+12];
	setp.lt.f32 	%p149, %f336, %f257;
	selp.f32 	%f259, %f257, %f336, %p149;
	selp.f32 	%f260, %f259, %f336, %p148;
	setp.gt.u32 	%p150, %r6, 64;
	ld.shared.f32 	%f262, [_ZZN3cub18CUB_300001_SM_10006detail6reduce18DeviceReduceKernelINS2_10policy_hubIfjN4cuda3__47maximumIfEEE10Policy1000EN6thrust24THRUST_300001_SM_1000_NS10device_ptrIiEEjS8_f8AbsValueEEvT0_PT3_T1_NS0_13GridEvenShareISJ_EET2_T4_E12temp_storage+16];
	setp.lt.f32 	%p151, %f260, %f262;
	selp.f32 	%f264, %f262, %f260, %p151;
	selp.f32 	%f265, %f264, %f260, %p150;
	setp.gt.u32 	%p152, %r6, 96;
	ld.shared.f32 	%f267, [_ZZN3cub18CUB_300001_SM_10006detail6reduce18DeviceReduceKernelINS2_10policy_hubIfjN4cuda3__47maximumIfEEE10Policy1000EN6thrust24THRUST_300001_SM_1000_NS10device_ptrIiEEjS8_f8AbsValueEEvT0_PT3_T1_NS0_13GridEvenShareISJ_EET2_T4_E12temp_storage+20];
	setp.lt.f32 	%p153, %f265, %f267;
	selp.f32 	%f269, %f267, %f265, %p153;
	selp.f32 	%f270, %f269, %f265, %p152;
	setp.gt.u32 	%p154, %r6, 128;
	ld.shared.f32 	%f272, [_ZZN3cub18CUB_300001_SM_10006detail6reduce18DeviceReduceKernelINS2_10policy_hubIfjN4cuda3__47maximumIfEEE10Policy1000EN6thrust24THRUST_300001_SM_1000_NS10device_ptrIiEEjS8_f8AbsValueEEvT0_PT3_T1_NS0_13GridEvenShareISJ_EET2_T4_E12temp_storage+24];
	setp.lt.f32 	%p155, %f270, %f272;
	selp.f32 	%f274, %f272, %f270, %p155;
	selp.f32 	%f275, %f274, %f270, %p154;
	setp.gt.u32 	%p156, %r6, 160;
	ld.shared.f32 	%f277, [_ZZN3cub18CUB_300001_SM_10006detail6reduce18DeviceReduceKernelINS2_10policy_hubIfjN4cuda3__47maximumIfEEE10Policy1000EN6thrust24THRUST_300001_SM_1000_NS10device_ptrIiEEjS8_f8AbsValueEEvT0_PT3_T1_NS0_13GridEvenShareISJ_EET2_T4_E12temp_storage+28];
	setp.lt.f32 	%p157, %f275, %f277;
	selp.f32 	%f279, %f277, %f275, %p157;
	selp.f32 	%f280, %f279, %f275, %p156;
	setp.gt.u32 	%p158, %r6, 192;
	ld.shared.f32 	%f282, [_ZZN3cub18CUB_300001_SM_10006detail6reduce18DeviceReduceKernelINS2_10policy_hubIfjN4cuda3__47maximumIfEEE10Policy1000EN6thrust24THRUST_300001_SM_1000_NS10device_ptrIiEEjS8_f8AbsValueEEvT0_PT3_T1_NS0_13GridEvenShareISJ_EET2_T4_E12temp_storage+32];
	setp.lt.f32 	%p159, %f280, %f282;
	selp.f32 	%f284, %f282, %f280, %p159;
	selp.f32 	%f285, %f284, %f280, %p158;
	setp.gt.u32 	%p160, %r6, 224;
	ld.shared.f32 	%f287, [_ZZN3cub18CUB_300001_SM_10006detail6reduce18DeviceReduceKernelINS2_10policy_hubIfjN4cuda3__47maximumIfEEE10Policy1000EN6thrust24THRUST_300001_SM_1000_NS10device_ptrIiEEjS8_f8AbsValueEEvT0_PT3_T1_NS0_13GridEvenShareISJ_EET2_T4_E12temp_storage+36];
	setp.lt.f32 	%p161, %f285, %f287;
	selp.f32 	%f289, %f287, %f285, %p161;
	selp.f32 	%f336, %f289, %f285, %p160;
	bra.uni 	$L__BB7_48;
$L__BB7_26:
	mov.u32 	%r35, %tid.x;
	add.s32 	%r72, %r35, %r452;
	mul.wide.u32 	%rd4, %r72, 4;
	add.s64 	%rd5, %rd1, %rd4;
	ld.global.u32 	%r73, [%rd5];
	abs.s32 	%r74, %r73;
	cvt.rn.f32.s32 	%f41, %r74;
	ld.global.u32 	%r75, [%rd5+1024];
	abs.s32 	%r76, %r75;
	cvt.rn.f32.s32 	%f42, %r76;
	ld.global.u32 	%r77, [%rd5+2048];
	abs.s32 	%r78, %r77;
	cvt.rn.f32.s32 	%f43, %r78;
	ld.global.u32 	%r79, [%rd5+3072];
	abs.s32 	%r80, %r79;
	cvt.rn.f32.s32 	%f44, %r80;
	ld.global.u32 	%r81, [%rd5+4096];
	abs.s32 	%r82, %r81;
	cvt.rn.f32.s32 	%f45, %r82;
	ld.global.u32 	%r83, [%rd5+5120];
	abs.s32 	%r84, %r83;
	cvt.rn.f32.s32 	%f46, %r84;
	ld.global.u32 	%r85, [%rd5+6144];
	abs.s32 	%r86, %r85;
	cvt.rn.f32.s32 	%f47, %r86;
	ld.global.u32 	%r87, [%rd5+7168];
	abs.s32 	%r88, %r87;
	cvt.rn.f32.s32 	%f48, %r88;
	ld.global.u32 	%r89, [%rd5+8192];
	abs.s32 	%r90, %r89;
	cvt.rn.f32.s32 	%f49, %r90;
	ld.global.u32 	%r91, [%rd5+9216];
	abs.s32 	%r92, %r91;
	cvt.rn.f32.s32 	%f50, %r92;
	ld.global.u32 	%r93, [%rd5+10240];
	abs.s32 	%r94, %r93;
	cvt.rn.f32.s32 	%f51, %r94;
	ld.global.u32 	%r95, [%rd5+11264];
	abs.s32 	%r96, %r95;
	cvt.rn.f32.s32 	%f52, %r96;
	ld.global.u32 	%r97, [%rd5+12288];
	abs.s32 	%r98, %r97;
	cvt.rn.f32.s32 	%f53, %r98;
	ld.global.u32 	%r99, [%rd5+13312];
	abs.s32 	%r100, %r99;
	cvt.rn.f32.s32 	%f54, %r100;
	ld.global.u32 	%r101, [%rd5+14336];
	abs.s32 	%r102, %r101;
	cvt.rn.f32.s32 	%f55, %r102;
	ld.global.u32 	%r103, [%rd5+15360];
	abs.s32 	%r104, %r103;
	cvt.rn.f32.s32 	%f56, %r104;
	setp.lt.f32 	%p2, %f41, %f42;
	selp.f32 	%f57, %f42, %f41, %p2;
	setp.lt.f32 	%p3, %f43, %f44;
	selp.f32 	%f58, %f44, %f43, %p3;
	setp.lt.f32 	%p4, %f45, %f46;
	selp.f32 	%f59, %f46, %f45, %p4;
	setp.lt.f32 	%p5, %f47, %f48;
	selp.f32 	%f60, %f48, %f47, %p5;
	setp.lt.f32 	%p6, %f49, %f50;
	selp.f32 	%f61, %f50, %f49, %p6;
	setp.lt.f32 	%p7, %f51, %f52;
	selp.f32 	%f62, %f52, %f51, %p7;
	setp.lt.f32 	%p8, %f53, %f54;
	selp.f32 	%f63, %f54, %f53, %p8;
	setp.lt.f32 	%p9, %f55, %f56;
	selp.f32 	%f64, %f56, %f55, %p9;
	setp.lt.f32 	%p10, %f57, %f58;
	selp.f32 	%f65, %f58, %f57, %p10;
	setp.lt.f32 	%p11, %f59, %f60;
	selp.f32 	%f66, %f60, %f59, %p11;
	setp.lt.f32 	%p12, %f61, %f62;
	selp.f32 	%f67, %f62, %f61, %p12;
	setp.lt.f32 	%p13, %f63, %f64;
	selp.f32 	%f68, %f64, %f63, %p13;
	setp.lt.f32 	%p14, %f65, %f66;
	selp.f32 	%f69, %f66, %f65, %p14;
	setp.lt.f32 	%p15, %f67, %f68;
	selp.f32 	%f70, %f68, %f67, %p15;
	setp.lt.f32 	%p16, %f69, %f70;
	selp.f32 	%f335, %f70, %f69, %p16;
	setp.lt.u32 	%p17, %r6, %r4;
	@%p17 bra 	$L__BB7_44;
	add.s32 	%r36, %r4, %r452;
	not.b32 	%r106, %r35;
	add.s32 	%r107, %r106, %r1;
	sub.s32 	%r108, %r107, %r4;
	sub.s32 	%r449, %r108, %r452;
	add.s32 	%r109, %r36, %r35;
	add.s32 	%r448, %r109, 2048;
	mov.b32 	%r451, 0;
	mov.u32 	%r450, %r36;
$L__BB7_28:
	add.s32 	%r452, %r452, %r4;
	add.s32 	%r111, %r1, -4096;
	setp.gt.u32 	%p18, %r452, %r111;
	@%p18 bra 	$L__BB7_30;
	add.s32 	%r112, %r35, %r452;
	mul.wide.u32 	%rd6, %r112, 4;
	add.s64 	%rd7, %rd1, %rd6;
	ld.global.u32 	%r113, [%rd7];
	abs.s32 	%r114, %r113;
	cvt.rn.f32.s32 	%f71, %r114;
	ld.global.u32 	%r115, [%rd7+1024];
	abs.s32 	%r116, %r115;
	cvt.rn.f32.s32 	%f72, %r116;
	ld.global.u32 	%r117, [%rd7+2048];
	abs.s32 	%r118, %r117;
	cvt.rn.f32.s32 	%f73, %r118;
	ld.global.u32 	%r119, [%rd7+3072];
	abs.s32 	%r120, %r119;
	cvt.rn.f32.s32 	%f74, %r120;
	ld.global.u32 	%r121, [%rd7+4096];
	abs.s32 	%r122, %r121;
	cvt.rn.f32.s32 	%f75, %r122;
	ld.global.u32 	%r123, [%rd7+5120];
	abs.s32 	%r124, %r123;
	cvt.rn.f32.s32 	%f76, %r124;
	ld.global.u32 	%r125, [%rd7+6144];
	abs.s32 	%r126, %r125;
	cvt.rn.f32.s32 	%f77, %r126;
	ld.global.u32 	%r127, [%rd7+7168];
	abs.s32 	%r128, %r127;
	cvt.rn.f32.s32 	%f78, %r128;
	ld.global.u32 	%r129, [%rd7+8192];
	abs.s32 	%r130, %r129;
	cvt.rn.f32.s32 	%f79, %r130;
	ld.global.u32 	%r131, [%rd7+9216];
	abs.s32 	%r132, %r131;
	cvt.rn.f32.s32 	%f80, %r132;
	ld.global.u32 	%r133, [%rd7+10240];
	abs.s32 	%r134, %r133;
	cvt.rn.f32.s32 	%f81, %r134;
	ld.global.u32 	%r135, [%rd7+11264];
	abs.s32 	%r136, %r135;
	cvt.rn.f32.s32 	%f82, %r136;
	ld.global.u32 	%r137, [%rd7+12288];
	abs.s32 	%r138, %r137;
	cvt.rn.f32.s32 	%f83, %r138;
	ld.global.u32 	%r139, [%rd7+13312];
	abs.s32 	%r140, %r139;
	cvt.rn.f32.s32 	%f84, %r140;
	ld.global.u32 	%r141, [%rd7+14336];
	abs.s32 	%r142, %r141;
	cvt.rn.f32.s32 	%f85, %r142;
	ld.global.u32 	%r143, [%rd7+15360];
	abs.s32 	%r144, %r143;
	cvt.rn.f32.s32 	%f86, %r144;
	setp.lt.f32 	%p19, %f335, %f71;
	selp.f32 	%f87, %f71, %f335, %p19;
	setp.lt.f32 	%p20, %f72, %f73;
	selp.f32 	%f88, %f73, %f72, %p20;
	setp.lt.f32 	%p21, %f74, %f75;
	selp.f32 	%f89, %f75, %f74, %p21;
	setp.lt.f32 	%p22, %f76, %f77;
	selp.f32 	%f90, %f77, %f76, %p22;
	setp.lt.f32 	%p23, %f78, %f79;
	selp.f32 	%f91, %f79, %f78, %p23;
	setp.lt.f32 	%p24, %f80, %f81;
	selp.f32 	%f92, %f81, %f80, %p24;
	setp.lt.f32 	%p25, %f82, %f83;
	selp.f32 	%f93, %f83, %f82, %p25;
	setp.lt.f32 	%p26, %f84, %f85;
	selp.f32 	%f94, %f85, %f84, %p26;
	setp.lt.f32 	%p27, %f87, %f88;
	selp.f32 	%f95, %f88, %f87, %p27;
	setp.lt.f32 	%p28, %f89, %f90;
	selp.f32 	%f96, %f90, %f89, %p28;
	setp.lt.f32 	%p29, %f91, %f92;
	selp.f32 	%f97, %f92, %f91, %p29;
	setp.lt.f32 	%p30, %f93, %f94;
	selp.f32 	%f98, %f94, %f93, %p30;
	setp.lt.f32 	%p31, %f95, %f96;
	selp.f32 	%f99, %f96, %f95, %p31;
	setp.lt.f32 	%p32, %f97, %f98;
	selp.f32 	%f100, %f98, %f97, %p32;
	setp.lt.f32 	%p33, %f99, %f100;
	selp.f32 	%f101, %f100, %f99, %p33;
	setp.lt.f32 	%p34, %f101, %f86;
	selp.f32 	%f335, %f86, %f101, %p34;
	sub.s32 	%r145, %r1, %r452;
	setp.lt.u32 	%p35, %r145, %r4;
	add.s32 	%r451, %r451, 1;
	add.s32 	%r450, %r450, %r4;
	sub.s32 	%r449, %r449, %r4;
	add.s32 	%r448, %r448, %r4;
	@%p35 bra 	$L__BB7_44;
	bra.uni 	$L__BB7_28;
$L__BB7_30:
	setp.le.u32 	%p36, %r1, %r452;
	sub.s32 	%r147, %r1, %r452;
	setp.ge.s32 	%p37, %r35, %r147;
	or.pred  	%p38, %p36, %p37;
	@%p38 bra 	$L__BB7_44;
	not.b32 	%r149, %r35;
	add.s32 	%r150, %r1, %r149;
	sub.s32 	%r151, %r150, %r36;
	mul.lo.s32 	%r152, %r2, %r451;
	shl.b32 	%r153, %r152, 12;
	sub.s32 	%r154, %r151, %r153;
	shr.u32 	%r155, %r154, 8;
	add.s32 	%r49, %r155, 1;
	and.b32  	%r50, %r49, 15;
	setp.lt.u32 	%p39, %r154, 3840;
	mov.u32 	%r457, %r35;
	@%p39 bra 	$L__BB7_35;
	or.b32  	%r455, %r35, 2048;
	shr.u32 	%r156, %r449, 8;
	add.s32 	%r157, %r156, 1;
	and.b32  	%r158, %r157, 33554416;
	neg.s32 	%r453, %r158;
$L__BB7_33:
	.pragma "nounroll";
	add.s32 	%r159, %r448, -2048;
	mul.wide.u32 	%rd8, %r159, 4;
	add.s64 	%rd9, %rd1, %rd8;
	ld.global.u32 	%r160, [%rd9];
	abs.s32 	%r161, %r160;
	cvt.rn.f32.s32 	%f103, %r161;
	setp.lt.f32 	%p40, %f335, %f103;
	selp.f32 	%f104, %f103, %f335, %p40;
	add.s32 	%r162, %r448, -1792;
	mul.wide.u32 	%rd10, %r162, 4;
	add.s64 	%rd11, %rd1, %rd10;
	ld.global.u32 	%r163, [%rd11];
	abs.s32 	%r164, %r163;
	cvt.rn.f32.s32 	%f105, %r164;
	setp.lt.f32 	%p41, %f104, %f105;
	selp.f32 	%f106, %f105, %f104, %p41;
	add.s32 	%r165, %r448, -1536;
	mul.wide.u32 	%rd12, %r165, 4;
	add.s64 	%rd13, %rd1, %rd12;
	ld.global.u32 	%r166, [%rd13];
	abs.s32 	%r167, %r166;
	cvt.rn.f32.s32 	%f107, %r167;
	setp.lt.f32 	%p42, %f106, %f107;
	selp.f32 	%f108, %f107, %f106, %p42;
	add.s32 	%r168, %r448, -1280;
	mul.wide.u32 	%rd14, %r168, 4;
	add.s64 	%rd15, %rd1, %rd14;
	ld.global.u32 	%r169, [%rd15];
	abs.s32 	%r170, %r169;
	cvt.rn.f32.s32 	%f109, %r170;
	setp.lt.f32 	%p43, %f108, %f109;
	selp.f32 	%f110, %f109, %f108, %p43;
	add.s32 	%r171, %r448, -1024;
	mul.wide.u32 	%rd16, %r171, 4;
	add.s64 	%rd17, %rd1, %rd16;
	ld.global.u32 	%r172, [%rd17];
	abs.s32 	%r173, %r172;
	cvt.rn.f32.s32 	%f111, %r173;
	setp.lt.f32 	%p44, %f110, %f111;
	selp.f32 	%f112, %f111, %f110, %p44;
	add.s32 	%r174, %r448, -768;
	mul.wide.u32 	%rd18, %r174, 4;
	add.s64 	%rd19, %rd1, %rd18;
	ld.global.u32 	%r175, [%rd19];
	abs.s32 	%r176, %r175;
	cvt.rn.f32.s32 	%f113, %r176;
	setp.lt.f32 	%p45, %f112, %f113;
	selp.f32 	%f114, %f113, %f112, %p45;
	add.s32 	%r177, %r448, -512;
	mul.wide.u32 	%rd20, %r177, 4;
	add.s64 	%rd21, %rd1, %rd20;
	ld.global.u32 	%r178, [%rd21];
	abs.s32 	%r179, %r178;
	cvt.rn.f32.s32 	%f115, %r179;
	setp.lt.f32 	%p46, %f114, %f115;
	selp.f32 	%f116, %f115, %f114, %p46;
	add.s32 	%r180, %r448, 1792;
	add.s32 	%r181, %r448, -256;
	mul.wide.u32 	%rd22, %r181, 4;
	add.s64 	%rd23, %rd1, %rd22;
	ld.global.u32 	%r182, [%rd23];
	abs.s32 	%r183, %r182;
	cvt.rn.f32.s32 	%f117, %r183;
	setp.lt.f32 	%p47, %f116, %f117;
	selp.f32 	%f118, %f117, %f116, %p47;
	mul.wide.u32 	%rd24, %r448, 4;
	add.s64 	%rd25, %rd1, %rd24;
	ld.global.u32 	%r184, [%rd25];
	abs.s32 	%r185, %r184;
	cvt.rn.f32.s32 	%f119, %r185;
	setp.lt.f32 	%p48, %f118, %f119;
	selp.f32 	%f120, %f119, %f118, %p48;
	add.s32 	%r186, %r448, 256;
	mul.wide.u32 	%rd26, %r186, 4;
	add.s64 	%rd27, %rd1, %rd26;
	ld.global.u32 	%r187, [%rd27];
	abs.s32 	%r188, %r187;
	cvt.rn.f32.s32 	%f121, %r188;
	setp.lt.f32 	%p49, %f120, %f121;
	selp.f32 	%f122, %f121, %f120, %p49;
	add.s32 	%r189, %r448, 512;
	mul.wide.u32 	%rd28, %r189, 4;
	add.s64 	%rd29, %rd1, %rd28;
	ld.global.u32 	%r190, [%rd29];
	abs.s32 	%r191, %r190;
	cvt.rn.f32.s32 	%f123, %r191;
	setp.lt.f32 	%p50, %f122, %f123;
	selp.f32 	%f124, %f123, %f122, %p50;
	add.s32 	%r192, %r448, 768;
	mul.wide.u32 	%rd30, %r192, 4;
	add.s64 	%rd31, %rd1, %rd30;
	ld.global.u32 	%r193, [%rd31];
	abs.s32 	%r194, %r193;
	cvt.rn.f32.s32 	%f125, %r194;
	setp.lt.f32 	%p51, %f124, %f125;
	selp.f32 	%f126, %f125, %f124, %p51;
	add.s32 	%r195, %r448, 1024;
	mul.wide.u32 	%rd32, %r195, 4;
	add.s64 	%rd33, %rd1, %rd32;
	ld.global.u32 	%r196, [%rd33];
	abs.s32 	%r197, %r196;
	cvt.rn.f32.s32 	%f127, %r197;
	setp.lt.f32 	%p52, %f126, %f127;
	selp.f32 	%f128, %f127, %f126, %p52;
	add.s32 	%r198, %r448, 1280;
	mul.wide.u32 	%rd34, %r198, 4;
	add.s64 	%rd35, %rd1, %rd34;
	ld.global.u32 	%r199, [%rd35];
	abs.s32 	%r200, %r199;
	cvt.rn.f32.s32 	%f129, %r200;
	setp.lt.f32 	%p53, %f128, %f129;
	selp.f32 	%f130, %f129, %f128, %p53;
	add.s32 	%r201, %r448, 1536;
	mul.wide.u32 	%rd36, %r201, 4;
	add.s64 	%rd37, %rd1, %rd36;
	ld.global.u32 	%r202, [%rd37];
	abs.s32 	%r203, %r202;
	cvt.rn.f32.s32 	%f131, %r203;
	setp.lt.f32 	%p54, %f130, %f131;
	selp.f32 	%f132, %f131, %f130, %p54;
	mul.wide.u32 	%rd38, %r180, 4;
	add.s64 	%rd39, %rd1, %rd38;
	ld.global.u32 	%r204, [%rd39];
	abs.s32 	%r205, %r204;
	cvt.rn.f32.s32 	%f133, %r205;
	setp.lt.f32 	%p55, %f132, %f133;
	selp.f32 	%f335, %f133, %f132, %p55;
	add.s32 	%r455, %r455, 4096;
	add.s32 	%r448, %r448, 4096;
	add.s32 	%r453, %r453, 16;
	setp.ne.s32 	%p56, %r453, 0;
	@%p56 bra 	$L__BB7_33;
	add.s32 	%r457, %r455, -2048;
$L__BB7_35:
	setp.eq.s32 	%p57, %r50, 0;
	@%p57 bra 	$L__BB7_44;
	and.b32  	%r61, %r49, 7;
	setp.lt.u32 	%p58, %r50, 8;
	@%p58 bra 	$L__BB7_38;
	add.s32 	%r206, %r457, %r452;
	mul.wide.u32 	%rd40, %r206, 4;
	add.s64 	%rd41, %rd1, %rd40;
	ld.global.u32 	%r207, [%rd41];
	abs.s32 	%r208, %r207;
	cvt.rn.f32.s32 	%f135, %r208;
	setp.lt.f32 	%p59, %f335, %f135;
	selp.f32 	%f136, %f135, %f335, %p59;
	add.s32 	%r209, %r206, 256;
	mul.wide.u32 	%rd42, %r209, 4;
	add.s64 	%rd43, %rd1, %rd42;
	ld.global.u32 	%r210, [%rd43];
	abs.s32 	%r211, %r210;
	cvt.rn.f32.s32 	%f137, %r211;
	setp.lt.f32 	%p60, %f136, %f137;
	selp.f32 	%f138, %f137, %f136, %p60;
	add.s32 	%r212, %r206, 512;
	mul.wide.u32 	%rd44, %r212, 4;
	add.s64 	%rd45, %rd1, %rd44;
	ld.global.u32 	%r213, [%rd45];
	abs.s32 	%r214, %r213;
	cvt.rn.f32.s32 	%f139, %r214;
	setp.lt.f32 	%p61, %f138, %f139;
	selp.f32 	%f140, %f139, %f138, %p61;
	add.s32 	%r215, %r206, 768;
	mul.wide.u32 	%rd46, %r215, 4;
	add.s64 	%rd47, %rd1, %rd46;
	ld.global.u32 	%r216, [%rd47];
	abs.s32 	%r217, %r216;
	cvt.rn.f32.s32 	%f141, %r217;
	setp.lt.f32 	%p62, %f140, %f141;
	selp.f32 	%f142, %f141, %f140, %p62;
	add.s32 	%r218, %r206, 1024;
	mul.wide.u32 	%rd48, %r218, 4;
	add.s64 	%rd49, %rd1, %rd48;
	ld.global.u32 	%r219, [%rd49];
	abs.s32 	%r220, %r219;
	cvt.rn.f32.s32 	%f143, %r220;
	setp.lt.f32 	%p63, %f142, %f143;
	selp.f32 	%f144, %f143, %f142, %p63;
	add.s32 	%r221, %r206, 1280;
	mul.wide.u32 	%rd50, %r221, 4;
	add.s64 	%rd51, %rd1, %rd50;
	ld.global.u32 	%r222, [%rd51];
	abs.s32 	%r223, %r222;
	cvt.rn.f32.s32 	%f145, %r223;
	setp.lt.f32 	%p64, %f144, %f145;
	selp.f32 	%f146, %f145, %f144, %p64;
	add.s32 	%r224, %r206, 1536;
	mul.wide.u32 	%rd52, %r224, 4;
	add.s64 	%rd53, %rd1, %rd52;
	ld.global.u32 	%r225, [%rd53];
	abs.s32 	%r226, %r225;
	cvt.rn.f32.s32 	%f147, %r226;
	setp.lt.f32 	%p65, %f146, %f147;
	selp.f32 	%f148, %f147, %f146, %p65;
	add.s32 	%r227, %r206, 1792;
	mul.wide.u32 	%rd54, %r227, 4;
	add.s64 	%rd55, %rd1, %rd54;
	ld.global.u32 	%r228, [%rd55];
	abs.s32 	%r229, %r228;
	cvt.rn.f32.s32 	%f149, %r229;
	setp.lt.f32 	%p66, %f148, %f149;
	selp.f32 	%f335, %f149, %f148, %p66;
	add.s32 	%r457, %r457, 2048;
$L__BB7_38:
	setp.eq.s32 	%p67, %r61, 0;
	@%p67 bra 	$L__BB7_44;
	setp.lt.u32 	%p68, %r61, 4;
	@%p68 bra 	$L__BB7_41;
	add.s32 	%r230, %r457, %r452;
	mul.wide.u32 	%rd56, %r230, 4;
	add.s64 	%rd57, %rd1, %rd56;
	ld.global.u32 	%r231, [%rd57];
	abs.s32 	%r232, %r231;
	cvt.rn.f32.s32 	%f151, %r232;
	setp.lt.f32 	%p69, %f335, %f151;
	selp.f32 	%f152, %f151, %f335, %p69;
	add.s32 	%r233, %r230, 256;
	mul.wide.u32 	%rd58, %r233, 4;
	add.s64 	%rd59, %rd1, %rd58;
	ld.global.u32 	%r234, [%rd59];
	abs.s32 	%r235, %r234;
	cvt.rn.f32.s32 	%f153, %r235;
	setp.lt.f32 	%p70, %f152, %f153;
	selp.f32 	%f154, %f153, %f152, %p70;
	add.s32 	%r236, %r230, 512;
	mul.wide.u32 	%rd60, %r236, 4;
	add.s64 	%rd61, %rd1, %rd60;
	ld.global.u32 	%r237, [%rd61];
	abs.s32 	%r238, %r237;
	cvt.rn.f32.s32 	%f155, %r238;
	setp.lt.f32 	%p71, %f154, %f155;
	selp.f32 	%f156, %f155, %f154, %p71;
	add.s32 	%r239, %r230, 768;
	mul.wide.u32 	%rd62, %r239, 4;
	add.s64 	%rd63, %rd1, %rd62;
	ld.global.u32 	%r240, [%rd63];
	abs.s32 	%r241, %r240;
	cvt.rn.f32.s32 	%f157, %r241;
	setp.lt.f32 	%p72, %f156, %f157;
	selp.f32 	%f335, %f157, %f156, %p72;
	add.s32 	%r457, %r457, 1024;
$L__BB7_41:
	and.b32  	%r242, %r49, 3;
	setp.eq.s32 	%p73, %r242, 0;
	@%p73 bra 	$L__BB7_44;
	add.s32 	%r460, %r457, %r450;
	cvt.u16.u32 	%rs1, %r449;
	shr.u16 	%rs2, %rs1, 8;
	add.s16 	%rs3, %rs2, 1;
	cvt.u32.u16 	%r243, %rs3;
	and.b32  	%r244, %r243, 3;
	neg.s32 	%r459, %r244;
$L__BB7_43:
	.pragma "nounroll";
	mul.wide.u32 	%rd64, %r460, 4;
	add.s64 	%rd65, %rd1, %rd64;
	ld.global.u32 	%r245, [%rd65];
	abs.s32 	%r246, %r245;
	cvt.rn.f32.s32 	%f158, %r246;
	setp.lt.f32 	%p74, %f335, %f158;
	selp.f32 	%f335, %f158, %f335, %p74;
	add.s32 	%r460, %r460, 256;
	add.s32 	%r459, %r459, 1;
	setp.ne.s32 	%p75, %r459, 0;
	@%p75 bra 	$L__BB7_43;
$L__BB7_44:
	// begin inline asm
	mov.u32 %r247, %laneid;
	// end inline asm
	mov.b32 	%r249, %f335;
	mov.b32 	%r250, 1;
	mov.b32 	%r271, 31;
	mov.b32 	%r272, -1;
	// begin inline asm
	shfl.sync.down.b32 %r248, %r249, %r250, %r271, %r272;
	// end inline asm
	mov.b32 	%f159, %r248;
	setp.gt.s32 	%p76, %r247, 30;
	setp.lt.f32 	%p77, %f335, %f159;
	selp.f32 	%f160, %f159, %f335, %p77;
	selp.f32 	%f161, %f335, %f160, %p76;
	mov.b32 	%r254, %f161;
	mov.b32 	%r255, 2;
	// begin inline asm
	shfl.sync.down.b32 %r253, %r254, %r255, %r271, %r272;
	// end inline asm
	mov.b32 	%f162, %r253;
	setp.gt.s32 	%p78, %r247, 29;
	setp.lt.f32 	%p79, %f161, %f162;
	selp.f32 	%f163, %f162, %f161, %p79;
	selp.f32 	%f164, %f161, %f163, %p78;
	mov.b32 	%r259, %f164;
	mov.b32 	%r260, 4;
	// begin inline asm
	shfl.sync.down.b32 %r258, %r259, %r260, %r271, %r272;
	// end inline asm
	mov.b32 	%f165, %r258;
	setp.gt.s32 	%p80, %r247, 27;
	setp.lt.f32 	%p81, %f164, %f165;
	selp.f32 	%f166, %f165, %f164, %p81;
	selp.f32 	%f167, %f164, %f166, %p80;
	mov.b32 	%r264, %f167;
	mov.b32 	%r265, 8;
	// begin inline asm
	shfl.sync.down.b32 %r263, %r264, %r265, %r271, %r272;
	// end inline asm
	mov.b32 	%f168, %r263;
	setp.gt.s32 	%p82, %r247, 23;
	setp.lt.f32 	%p83, %f167, %f168;
	selp.f32 	%f169, %f168, %f167, %p83;
	selp.f32 	%f170, %f167, %f169, %p82;
	mov.b32 	%r269, %f170;
	mov.b32 	%r270, 16;
	// begin inline asm
	shfl.sync.down.b32 %r268, %r269, %r270, %r271, %r272;
	// end inline asm
	mov.b32 	%f171, %r268;
	setp.gt.s32 	%p84, %r247, 15;
	setp.lt.f32 	%p85, %f170, %f171;
	selp.f32 	%f37, %f171, %f170, %p85;
	selp.f32 	%f336, %f170, %f37, %p84;
	setp.ne.s32 	%p86, %r247, 0;
	@%p86 bra 	$L__BB7_46;
	shr.u32 	%r273, %r35, 3;
	and.b32  	%r274, %r273, 124;
	mov.u32 	%r275, _ZZN3cub18CUB_300001_SM_10006detail6reduce18DeviceReduceKernelINS2_10policy_hubIfjN4cuda3__47maximumIfEEE10Policy1000EN6thrust24THRUST_300001_SM_1000_NS10device_ptrIiEEjS8_f8AbsValueEEvT0_PT3_T1_NS0_13GridEvenShareISJ_EET2_T4_E12temp_storage;
	add.s32 	%r276, %r275, %r274;
	st.shared.f32 	[%r276+8], %f37;
$L__BB7_46:
	bar.sync 	0;
	setp.ne.s32 	%p87, %r35, 0;
	@%p87 bra 	$L__BB7_48;
	ld.shared.f32 	%f172, [_ZZN3cub18CUB_300001_SM_10006detail6reduce18DeviceReduceKernelINS2_10policy_hubIfjN4cuda3__47maximumIfEEE10Policy1000EN6thrust24THRUST_300001_SM_1000_NS10device_ptrIiEEjS8_f8AbsValueEEvT0_PT3_T1_NS0_13GridEvenShareISJ_EET2_T4_E12temp_storage+12];
	setp.lt.f32 	%p88, %f336, %f172;
	selp.f32 	%f173, %f172, %f336, %p88;
	ld.shared.f32 	%f174, [_ZZN3cub18CUB_300001_SM_10006detail6reduce18DeviceReduceKernelINS2_10policy_hubIfjN4cuda3__47maximumIfEEE10Policy1000EN6thrust24THRUST_300001_SM_1000_NS10device_ptrIiEEjS8_f8AbsValueEEvT0_PT3_T1_NS0_13GridEvenShareISJ_EET2_T4_E12temp_storage+16];
	setp.lt.f32 	%p89, %f173, %f174;
	selp.f32 	%f175, %f174, %f173, %p89;
	ld.shared.f32 	%f176, [_ZZN3cub18CUB_300001_SM_10006detail6reduce18DeviceReduceKernelINS2_10policy_hubIfjN4cuda3__47maximumIfEEE10Policy1000EN6thrust24THRUST_300001_SM_1000_NS10device_ptrIiEEjS8_f8AbsValueEEvT0_PT3_T1_NS0_13GridEvenShareISJ_EET2_T4_E12temp_storage+20];
	setp.lt.f32 	%p90, %f175, %f176;
	selp.f32 	%f177, %f176, %f175, %p90;
	ld.shared.f32 	%f178, [_ZZN3cub18CUB_300001_SM_10006detail6reduce18DeviceReduceKernelINS2_10policy_hubIfjN4cuda3__47maximumIfEEE10Policy1000EN6thrust24THRUST_300001_SM_1000_NS10device_ptrIiEEjS8_f8AbsValueEEvT0_PT3_T1_NS0_13GridEvenShareISJ_EET2_T4_E12temp_storage+24];
	setp.lt.f32 	%p91, %f177, %f178;
	selp.f32 	%f179, %f178, %f177, %p91;
	ld.shared.f32 	%f180, [_ZZN3cub18CUB_300001_SM_10006detail6reduce18DeviceReduceKernelINS2_10policy_hubIfjN4cuda3__47maximumIfEEE10Policy1000EN6thrust24THRUST_300001_SM_1000_NS10device_ptrIiEEjS8_f8AbsValueEEvT0_PT3_T1_NS0_13GridEvenShareISJ_EET2_T4_E12temp_storage+28];
	setp.lt.f32 	%p92, %f179, %f180;
	selp.f32 	%f181, %f180, %f179, %p92;
	ld.shared.f32 	%f182, [_ZZN3cub18CUB_300001_SM_10006detail6reduce18DeviceReduceKernelINS2_10policy_hubIfjN4cuda3__47maximumIfEEE10Policy1000EN6thrust24THRUST_300001_SM_1000_NS10device_ptrIiEEjS8_f8AbsValueEEvT0_PT3_T1_NS0_13GridEvenShareISJ_EET2_T4_E12temp_storage+32];
	setp.lt.f32 	%p93, %f181, %f182;
	selp.f32 	%f183, %f182, %f181, %p93;
	ld.shared.f32 	%f184, [_ZZN3cub18CUB_300001_SM_10006detail6reduce18DeviceReduceKernelINS2_10policy_hubIfjN4cuda3__47maximumIfEEE10Policy1000EN6thrust24THRUST_300001_SM_1000_NS10device_ptrIiEEjS8_f8AbsValueEEvT0_PT3_T1_NS0_13GridEvenShareISJ_EET2_T4_E12temp_storage+36];
	setp.lt.f32 	%p94, %f183, %f184;
	selp.f32 	%f336, %f184, %f183, %p94;
$L__BB7_48:
	mov.u32 	%r438, %tid.x;
	setp.ne.s32 	%p181, %r438, 0;
	@%p181 bra 	$L__BB7_50;
	ld.param.u64 	%rd129, [_ZN3cub18CUB_300001_SM_10006detail6reduce18DeviceReduceKernelINS2_10policy_hubIfjN4cuda3__47maximumIfEEE10Policy1000EN6thrust24THRUST_300001_SM_1000_NS10device_ptrIiEEjS8_f8AbsValueEEvT0_PT3_T1_NS0_13GridEvenShareISJ_EET2_T4__param_1];
	cvta.to.global.u64 	%rd126, %rd129;
	mul.wide.u32 	%rd127, %r3, 4;
	add.s64 	%rd128, %rd126, %rd127;
	st.global.f32 	[%rd128], %f336;
$L__BB7_50:
	ret;

}
	// .globl	_ZN3cub18CUB_300001_SM_10006detail6reduce28DeviceReduceSingleTileKernelINS2_10policy_hubIfjN4cuda3__47maximumIfEEE10Policy1000EPfSB_iS8_ffNS5_3std3__410__identityEEEvT0_T1_T2_T3_T4_T6_
.visible .entry _ZN3cub18CUB_300001_SM_10006detail6reduce28DeviceReduceSingleTileKernelINS2_10policy_hubIfjN4cuda3__47maximumIfEEE10Policy1000EPfSB_iS8_ffNS5_3std3__410__identityEEEvT0_T1_T2_T3_T4_T6_(
	.param .u64 .ptr .align 1 _ZN3cub18CUB_300001_SM_10006detail6reduce28DeviceReduceSingleTileKernelINS2_10policy_hubIfjN4cuda3__47maximumIfEEE10Policy1000EPfSB_iS8_ffNS5_3std3__410__identityEEEvT0_T1_T2_T3_T4_T6__param_0,
	.param .u64 .ptr .align 1 _ZN3cub18CUB_300001_SM_10006detail6reduce28DeviceReduceSingleTileKernelINS2_10policy_hubIfjN4cuda3__47maximumIfEEE10Policy1000EPfSB_iS8_ffNS5_3std3__410__identityEEEvT0_T1_T2_T3_T4_T6__param_1,
	.param .u32 _ZN3cub18CUB_300001_SM_10006detail6reduce28DeviceReduceSingleTileKernelINS2_10policy_hubIfjN4cuda3__47maximumIfEEE10Policy1000EPfSB_iS8_ffNS5_3std3__410__identityEEEvT0_T1_T2_T3_T4_T6__param_2,
	.param .align 1 .b8 _ZN3cub18CUB_300001_SM_10006detail6reduce28DeviceReduceSingleTileKernelINS2_10policy_hubIfjN4cuda3__47maximumIfEEE10Policy1000EPfSB_iS8_ffNS5_3std3__410__identityEEEvT0_T1_T2_T3_T4_T6__param_3[1],
	.param .f32 _ZN3cub18CUB_300001_SM_10006detail6reduce28DeviceReduceSingleTileKernelINS2_10policy_hubIfjN4cuda3__47maximumIfEEE10Policy1000EPfSB_iS8_ffNS5_3std3__410__identityEEEvT0_T1_T2_T3_T4_T6__param_4,
	.param .align 1 .b8 _ZN3cub18CUB_300001_SM_10006detail6reduce28DeviceReduceSingleTileKernelINS2_10policy_hubIfjN4cuda3__47maximumIfEEE10Policy1000EPfSB_iS8_ffNS5_3std3__410__identityEEEvT0_T1_T2_T3_T4_T6__param_5[1]
)
.maxntid 256
.minnctapersm 1
{
	.reg .pred 	%p<252>;
	.reg .b32 	%r<407>;
	.reg .b32 	%f<445>;
	.reg .b64 	%rd<125>;
	// demoted variable
	.shared .align 4 .b8 _ZZN3cub18CUB_300001_SM_10006detail6reduce28DeviceReduceSingleTileKernelINS2_10policy_hubIfjN4cuda3__47maximumIfEEE10Policy1000EPfSB_iS8_ffNS5_3std3__410__identityEEEvT0_T1_T2_T3_T4_T6_E12temp_storage[44];
	ld.param.u64 	%rd16, [_ZN3cub18CUB_300001_SM_10006detail6reduce28DeviceReduceSingleTileKernelINS2_10policy_hubIfjN4cuda3__47maximumIfEEE10Policy1000EPfSB_iS8_ffNS5_3std3__410__identityEEEvT0_T1_T2_T3_T4_T6__param_0];
	ld.param.u64 	%rd17, [_ZN3cub18CUB_300001_SM_10006detail6reduce28DeviceReduceSingleTileKernelINS2_10policy_hubIfjN4cuda3__47maximumIfEEE10Policy1000EPfSB_iS8_ffNS5_3std3__410__identityEEEvT0_T1_T2_T3_T4_T6__param_1];
	ld.param.u32 	%r67, [_ZN3cub18CUB_300001_SM_10006detail6reduce28DeviceReduceSingleTileKernelINS2_10policy_hubIfjN4cuda3__47maximumIfEEE10Policy1000EPfSB_iS8_ffNS5_3std3__410__identityEEEvT0_T1_T2_T3_T4_T6__param_2];
	ld.param.f32 	%f58, [_ZN3cub18CUB_300001_SM_10006detail6reduce28DeviceReduceSingleTileKernelINS2_10policy_hubIfjN4cuda3__47maximumIfEEE10Policy1000EPfSB_iS8_ffNS5_3std3__410__identityEEEvT0_T1_T2_T3_T4_T6__param_4];
	cvta.to.global.u64 	%rd1, %rd17;
	setp.ne.s32 	%p1, %r67, 0;
	@%p1 bra 	$L__BB8_3;
	mov.u32 	%r380, %tid.x;
	setp.ne.s32 	%p251, %r380, 0;
	@%p251 bra 	$L__BB8_74;
	st.global.f32 	[%rd1], %f58;
	bra.uni 	$L__BB8_74;
$L__BB8_3:
	and.b64  	%rd18, %rd16, 15;
	setp.ne.s64 	%p2, %rd18, 0;
	@%p2 bra 	$L__BB8_38;
	setp.gt.s32 	%p126, %r67, 4095;
	@%p126 bra 	$L__BB8_22;
	mov.u32 	%r1, %tid.x;
	setp.ge.s32 	%p191, %r1, %r67;
	mov.f32 	%f423, 0f00000000;
	mov.u32 	%r384, %r1;
	@%p191 bra 	$L__BB8_7;
	mul.wide.u32 	%rd113, %r1, 4;
	add.s64 	%rd112, %rd16, %rd113;
	// begin inline asm
	ld.global.nc.u32 %r300, [%rd112];
	// end inline asm
	mov.b32 	%f423, %r300;
	add.s32 	%r384, %r1, 256;
$L__BB8_7:
	setp.ge.s32 	%p192, %r384, %r67;
	@%p192 bra 	$L__BB8_13;
	not.b32 	%r301, %r384;
	add.s32 	%r4, %r67, %r301;
	and.b32  	%r302, %r4, 768;
	setp.eq.s32 	%p193, %r302, 768;
	@%p193 bra 	$L__BB8_11;
	mul.wide.u32 	%rd114, %r384, 4;
	add.s64 	%rd121, %rd16, %rd114;
	shr.u32 	%r303, %r4, 8;
	add.s32 	%r304, %r303, 1;
	and.b32  	%r305, %r304, 3;
	neg.s32 	%r382, %r305;
$L__BB8_10:
	.pragma "nounroll";
	// begin inline asm
	ld.global.nc.u32 %r306, [%rd121];
	// end inline asm
	mov.b32 	%f336, %r306;
	setp.lt.f32 	%p194, %f423, %f336;
	selp.f32 	%f423, %f336, %f423, %p194;
	add.s32 	%r384, %r384, 256;
	add.s64 	%rd121, %rd121, 1024;
	add.s32 	%r382, %r382, 1;
	setp.ne.s32 	%p195, %r382, 0;
	@%p195 bra 	$L__BB8_10;
$L__BB8_11:
	setp.lt.u32 	%p196, %r4, 768;
	@%p196 bra 	$L__BB8_13;
$L__BB8_12:
	mul.wide.s32 	%rd120, %r384, 4;
	add.s64 	%rd116, %rd16, %rd120;
	// begin inline asm
	ld.global.nc.u32 %r307, [%rd116];
	// end inline asm
	mov.b32 	%f337, %r307;
	setp.lt.f32 	%p197, %f423, %f337;
	selp.f32 	%f338, %f337, %f423, %p197;
	add.s64 	%rd117, %rd116, 1024;
	// begin inline asm
	ld.global.nc.u32 %r308, [%rd117];
	// end inline asm
	mov.b32 	%f339, %r308;
	setp.lt.f32 	%p198, %f338, %f339;
	selp.f32 	%f340, %f339, %f338, %p198;
	add.s64 	%rd118, %rd116, 2048;
	// begin inline asm
	ld.global.nc.u32 %r309, [%rd118];
	// end inline asm
	mov.b32 	%f341, %r309;
	setp.lt.f32 	%p199, %f340, %f341;
	selp.f32 	%f342, %f341, %f340, %p199;
	add.s64 	%rd119, %rd116, 3072;
	// begin inline asm
	ld.global.nc.u32 %r310, [%rd119];
	// end inline asm
	mov.b32 	%f343, %r310;
	setp.lt.f32 	%p200, %f342, %f343;
	selp.f32 	%f423, %f343, %f342, %p200;
	add.s32 	%r384, %r384, 1024;
	setp.lt.s32 	%p201, %r384, %r67;
	@%p201 bra 	$L__BB8_12;
$L__BB8_13:
	setp.lt.s32 	%p202, %r67, 256;
	@%p202 bra 	$L__BB8_18;
	// begin inline asm
	mov.u32 %r349, %laneid;
	// end inline asm
	mov.b32 	%r351, %f423;
	mov.b32 	%r352, 1;
	mov.b32 	%r373, 31;
	mov.b32 	%r374, -1;
	// begin inline asm
	shfl.sync.down.b32 %r350, %r351, %r352, %r373, %r374;
	// end inline asm
	mov.b32 	%f391, %r350;
	setp.gt.s32 	%p230, %r349, 30;
	setp.lt.f32 	%p231, %f423, %f391;
	selp.f32 	%f392, %f391, %f423, %p231;
	selp.f32 	%f393, %f423, %f392, %p230;
	mov.b32 	%r356, %f393;
	mov.b32 	%r357, 2;
	// begin inline asm
	shfl.sync.down.b32 %r355, %r356, %r357, %r373, %r374;
	// end inline asm
	mov.b32 	%f394, %r355;
	setp.gt.s32 	%p232, %r349, 29;
	setp.lt.f32 	%p233, %f393, %f394;
	selp.f32 	%f395, %f394, %f393, %p233;
	selp.f32 	%f396, %f393, %f395, %p232;
	mov.b32 	%r361, %f396;
	mov.b32 	%r362, 4;
	// begin inline asm
	shfl.sync.down.b32 %r360, %r361, %r362, %r373, %r374;
	// end inline asm
	mov.b32 	%f397, %r360;
	setp.gt.s32 	%p234, %r349, 27;
	setp.lt.f32 	%p235, %f396, %f397;
	selp.f32 	%f398, %f397, %f396, %p235;
	selp.f32 	%f399, %f396, %f398, %p234;
	mov.b32 	%r366, %f399;
	mov.b32 	%r367, 8;
	// begin inline asm
	shfl.sync.down.b32 %r365, %r366, %r367, %r373, %r374;
	// end inline asm
	mov.b32 	%f400, %r365;
	setp.gt.s32 	%p236, %r349, 23;
	setp.lt.f32 	%p237, %f399, %f400;
	selp.f32 	%f401, %f400, %f399, %p237;
	selp.f32 	%f402, %f399, %f401, %p236;
	mov.b32 	%r371, %f402;
	mov.b32 	%r372, 16;
	// begin inline asm
	shfl.sync.down.b32 %r370, %r371, %r372, %r373, %r374;
	// end inline asm
	mov.b32 	%f403, %r370;
	setp.gt.s32 	%p238, %r349, 15;
	setp.lt.f32 	%p239, %f402, %f403;
	selp.f32 	%f10, %f403, %f402, %p239;
	selp.f32 	%f444, %f402, %f10, %p238;
	setp.ne.s32 	%p240, %r349, 0;
	@%p240 bra 	$L__BB8_16;
	shr.u32 	%r375, %r1, 3;
	and.b32  	%r376, %r375, 124;
	mov.u32 	%r377, _ZZN3cub18CUB_300001_SM_10006detail6reduce28DeviceReduceSingleTileKernelINS2_10policy_hubIfjN4cuda3__47maximumIfEEE10Policy1000EPfSB_iS8_ffNS5_3std3__410__identityEEEvT0_T1_T2_T3_T4_T6_E12temp_storage;
	add.s32 	%r378, %r377, %r376;
	st.shared.f32 	[%r378+8], %f10;
$L__BB8_16:
	bar.sync 	0;
	setp.ne.s32 	%p241, %r1, 0;
	@%p241 bra 	$L__BB8_72;
	ld.shared.f32 	%f404, [_ZZN3cub18CUB_300001_SM_10006detail6reduce28DeviceReduceSingleTileKernelINS2_10policy_hubIfjN4cuda3__47maximumIfEEE10Policy1000EPfSB_iS8_ffNS5_3std3__410__identityEEEvT0_T1_T2_T3_T4_T6_E12temp_storage+12];
	setp.lt.f32 	%p242, %f444, %f404;
	selp.f32 	%f405, %f404, %f444, %p242;
	ld.shared.f32 	%f406, [_ZZN3cub18CUB_300001_SM_10006detail6reduce28DeviceReduceSingleTileKernelINS2_10policy_hubIfjN4cuda3__47maximumIfEEE10Policy1000EPfSB_iS8_ffNS5_3std3__410__identityEEEvT0_T1_T2_T3_T4_T6_E12temp_storage+16];
	setp.lt.f32 	%p243, %f405, %f406;
	selp.f32 	%f407, %f406, %f405, %p243;
	ld.shared.f32 	%f408, [_ZZN3cub18CUB_300001_SM_10006detail6reduce28DeviceReduceSingleTileKernelINS2_10policy_hubIfjN4cuda3__47maximumIfEEE10Policy1000EPfSB_iS8_ffNS5_3std3__410__identityEEEvT0_T1_T2_T3_T4_T6_E12temp_storage+20];
	setp.lt.f32 	%p244, %f407, %f408;
	selp.f32 	%f409, %f408, %f407, %p244;
	ld.shared.f32 	%f410, [_ZZN3cub18CUB_300001_SM_10006detail6reduce28DeviceReduceSingleTileKernelINS2_10policy_hubIfjN4cuda3__47maximumIfEEE10Policy1000EPfSB_iS8_ffNS5_3std3__410__identityEEEvT0_T1_T2_T3_T4_T6_E12temp_storage+24];
	setp.lt.f32 	%p245, %f409, %f410;
	selp.f32 	%f411, %f410, %f409, %p245;
	ld.shared.f32 	%f412, [_ZZN3cub18CUB_300001_SM_10006detail6reduce28DeviceReduceSingleTileKernelINS2_10policy_hubIfjN4cuda3__47maximumIfEEE10Policy1000EPfSB_iS8_ffNS5_3std3__410__identityEEEvT0_T1_T2_T3_T4_T6_E12temp_storage+28];
	setp.lt.f32 	%p246, %f411, %f412;
	selp.f32 	%f413, %f412, %f411, %p246;
	ld.shared.f32 	%f414, [_ZZN3cub18CUB_300001_SM_10006detail6reduce28DeviceReduceSingleTileKernelINS2_10policy_hubIfjN4cuda3__47maximumIfEEE10Policy1000EPfSB_iS8_ffNS5_3std3__410__identityEEEvT0_T1_T2_T3_T4_T6_E12temp_storage+32];
	setp.lt.f32 	%p247, %f413, %f414;
	selp.f32 	%f415, %f414, %f413, %p247;
	ld.shared.f32 	%f416, [_ZZN3cub18CUB_300001_SM_10006detail6reduce28DeviceReduceSingleTileKernelINS2_10policy_hubIfjN4cuda3__47maximumIfEEE10Policy1000EPfSB_iS8_ffNS5_3std3__410__identityEEEvT0_T1_T2_T3_T4_T6_E12temp_storage+36];
	setp.lt.f32 	%p248, %f415, %f416;
	selp.f32 	%f444, %f416, %f415, %p248;
	bra.uni 	$L__BB8_72;
$L__BB8_18:
	// begin inline asm
	mov.u32 %r311, %laneid;
	// end inline asm
	and.b32  	%r337, %r1, 992;
	add.s32 	%r338, %r337, 32;
	setp.gt.s32 	%p203, %r338, %r67;
	not.b32 	%r339, %r337;
	add.s32 	%r340, %r67, %r339;
	selp.b32 	%r335, %r340, 31, %p203;
	mov.b32 	%r313, %f423;
	mov.b32 	%r314, 1;
	mov.b32 	%r336, -1;
	// begin inline asm
	shfl.sync.down.b32 %r312, %r313, %r314, %r335, %r336;
	// end inline asm
	mov.b32 	%f344, %r312;
	setp.lt.s32 	%p204, %r311, %r335;
	setp.lt.f32 	%p205, %f423, %f344;
	selp.f32 	%f345, %f344, %f423, %p205;
	selp.f32 	%f346, %f345, %f423, %p204;
	mov.b32 	%r318, %f346;
	mov.b32 	%r319, 2;
	// begin inline asm
	shfl.sync.down.b32 %r317, %r318, %r319, %r335, %r336;
	// end inline asm
	mov.b32 	%f347, %r317;
	add.s32 	%r341, %r311, 2;
	setp.gt.s32 	%p206, %r341, %r335;
	setp.lt.f32 	%p207, %f346, %f347;
	selp.f32 	%f348, %f347, %f346, %p207;
	selp.f32 	%f349, %f346, %f348, %p206;
	mov.b32 	%r323, %f349;
	mov.b32 	%r324, 4;
	// begin inline asm
	shfl.sync.down.b32 %r322, %r323, %r324, %r335, %r336;
	// end inline asm
	mov.b32 	%f350, %r322;
	add.s32 	%r342, %r311, 4;
	setp.gt.s32 	%p208, %r342, %r335;
	setp.lt.f32 	%p209, %f349, %f350;
	selp.f32 	%f351, %f350, %f349, %p209;
	selp.f32 	%f352, %f349, %f351, %p208;
	mov.b32 	%r328, %f352;
	mov.b32 	%r329, 8;
	// begin inline asm
	shfl.sync.down.b32 %r327, %r328, %r329, %r335, %r336;
	// end inline asm
	mov.b32 	%f353, %r327;
	add.s32 	%r343, %r311, 8;
	setp.gt.s32 	%p210, %r343, %r335;
	setp.lt.f32 	%p211, %f352, %f353;
	selp.f32 	%f354, %f353, %f352, %p211;
	selp.f32 	%f355, %f352, %f354, %p210;
	mov.b32 	%r333, %f355;
	mov.b32 	%r334, 16;
	// begin inline asm
	shfl.sync.down.b32 %r332, %r333, %r334, %r335, %r336;
	// end inline asm
	mov.b32 	%f356, %r332;
	add.s32 	%r344, %r311, 16;
	setp.gt.s32 	%p212, %r344, %r335;
	setp.lt.f32 	%p213, %f355, %f356;
	selp.f32 	%f357, %f356, %f355, %p213;
	selp.f32 	%f444, %f355, %f357, %p212;
	setp.ne.s32 	%p214, %r311, 0;
	@%p214 bra 	$L__BB8_20;
	shr.u32 	%r345, %r1, 3;
	and.b32  	%r346, %r345, 124;
	mov.u32 	%r347, _ZZN3cub18CUB_300001_SM_10006detail6reduce28DeviceReduceSingleTileKernelINS2_10policy_hubIfjN4cuda3__47maximumIfEEE10Policy1000EPfSB_iS8_ffNS5_3std3__410__identityEEEvT0_T1_T2_T3_T4_T6_E12temp_storage;
	add.s32 	%r348, %r347, %r346;
	st.shared.f32 	[%r348+8], %f444;
$L__BB8_20:
	bar.sync 	0;
	setp.ne.s32 	%p215, %r1, 0;
	@%p215 bra 	$L__BB8_72;
	setp.gt.s32 	%p216, %r67, 32;
	ld.shared.f32 	%f358, [_ZZN3cub18CUB_300001_SM_10006detail6reduce28DeviceReduceSingleTileKernelINS2_10policy_hubIfjN4cuda3__47maximumIfEEE10Policy1000EPfSB_iS8_ffNS5_3std3__410__identityEEEvT0_T1_T2_T3_T4_T6_E12temp_storage+12];
	setp.lt.f32 	%p217, %f444, %f358;
	selp.f32 	%f360, %f358, %f444, %p217;
	selp.f32 	%f361, %f360, %f444, %p216;
	setp.gt.s32 	%p218, %r67, 64;
	ld.shared.f32 	%f363, [_ZZN3cub18CUB_300001_SM_10006detail6reduce28DeviceReduceSingleTileKernelINS2_10policy_hubIfjN4cuda3__47maximumIfEEE10Policy1000EPfSB_iS8_ffNS5_3std3__410__identityEEEvT0_T1_T2_T3_T4_T6_E12temp_storage+16];
	setp.lt.f32 	%p219, %f361, %f363;
	selp.f32 	%f365, %f363, %f361, %p219;
	selp.f32 	%f366, %f365, %f361, %p218;
	setp.gt.s32 	%p220, %r67, 96;
	ld.shared.f32 	%f368, [_ZZN3cub18CUB_300001_SM_10006detail6reduce28DeviceReduceSingleTileKernelINS2_10policy_hubIfjN4cuda3__47maximumIfEEE10Policy1000EPfSB_iS8_ffNS5_3std3__410__identityEEEvT0_T1_T2_T3_T4_T6_E12temp_storage+20];
	setp.lt.f32 	%p221, %f366, %f368;
	selp.f32 	%f370, %f368, %f366, %p221;
	selp.f32 	%f371, %f370, %f366, %p220;
	setp.gt.s32 	%p222, %r67, 128;
	ld.shared.f32 	%f373, [_ZZN3cub18CUB_300001_SM_10006detail6reduce28DeviceReduceSingleTileKernelINS2_10policy_hubIfjN4cuda3__47maximumIfEEE10Policy1000EPfSB_iS8_ffNS5_3std3__410__identityEEEvT0_T1_T2_T3_T4_T6_E12temp_storage+24];
	setp.lt.f32 	%p223, %f371, %f373;
	selp.f32 	%f375, %f373, %f371, %p223;
	selp.f32 	%f376, %f375, %f371, %p222;
	setp.gt.s32 	%p224, %r67, 160;
	ld.shared.f32 	%f378, [_ZZN3cub18CUB_300001_SM_10006detail6reduce28DeviceReduceSingleTileKernelINS2_10policy_hubIfjN4cuda3__47maximumIfEEE10Policy1000EPfSB_iS8_ffNS5_3std3__410__identityEEEvT0_T1_T2_T3_T4_T6_E12temp_storage+28];
	setp.lt.f32 	%p225, %f376, %f378;
	selp.f32 	%f380, %f378, %f376, %p225;
	selp.f32 	%f381, %f380, %f376, %p224;
	setp.gt.s32 	%p226, %r67, 192;
	ld.shared.f32 	%f383, [_ZZN3cub18CUB_300001_SM_10006detail6reduce28DeviceReduceSingleTileKernelINS2_10policy_hubIfjN4cuda3__47maximumIfEEE10Policy1000EPfSB_iS8_ffNS5_3std3__410__identityEEEvT0_T1_T2_T3_T4_T6_E12temp_storage+32];
	setp.lt.f32 	%p227, %f381, %f383;
	selp.f32 	%f385, %f383, %f381, %p227;
	selp.f32 	%f386, %f385, %f381, %p226;
	setp.gt.s32 	%p228, %r67, 224;
	ld.shared.f32 	%f388, [_ZZN3cub18CUB_300001_SM_10006detail6reduce28DeviceReduceSingleTileKernelINS2_10policy_hubIfjN4cuda3__47maximumIfEEE10Policy1000EPfSB_iS8_ffNS5_3std3__410__identityEEEvT0_T1_T2_T3_T4_T6_E12temp_storage+36];
	setp.lt.f32 	%p229, %f386, %f388;
	selp.f32 	%f390, %f388, %f386, %p229;
	selp.f32 	%f444, %f390, %f386, %p228;
	bra.uni 	$L__BB8_72;
$L__BB8_22:
	mov.u32 	%r13, %tid.x;
	shl.b32 	%r224, %r13, 2;
	mul.wide.u32 	%rd86, %r224, 4;
	add.s64 	%rd76, %rd16, %rd86;
	// begin inline asm
	ld.global.nc.v2.u64 {%rd74, %rd75}, [%rd76];
	// end inline asm
	mov.b64 	{%r225, %r226}, %rd75;
	mov.b64 	{%r227, %r228}, %rd74;
	mov.b32 	%f238, %r228;
	mov.b32 	%f239, %r227;
	mov.b32 	%f240, %r226;
	mov.b32 	%f241, %r225;
	add.s64 	%rd79, %rd76, 4096;
	// begin inline asm
	ld.global.nc.v2.u64 {%rd77, %rd78}, [%rd79];
	// end inline asm
	mov.b64 	{%r229, %r230}, %rd78;
	mov.b64 	{%r231, %r232}, %rd77;
	mov.b32 	%f242, %r232;
	mov.b32 	%f243, %r231;
	mov.b32 	%f244, %r230;
	mov.b32 	%f245, %r229;
	add.s64 	%rd82, %rd76, 8192;
	// begin inline asm
	ld.global.nc.v2.u64 {%rd80, %rd81}, [%rd82];
	// end inline asm
	mov.b64 	{%r233, %r234}, %rd81;
	mov.b64 	{%r235, %r236}, %rd80;
	mov.b32 	%f246, %r236;
	mov.b32 	%f247, %r235;
	mov.b32 	%f248, %r234;
	mov.b32 	%f249, %r233;
	add.s64 	%rd85, %rd76, 12288;
	// begin inline asm
	ld.global.nc.v2.u64 {%rd83, %rd84}, [%rd85];
	// end inline asm
	mov.b64 	{%r237, %r238}, %rd84;
	mov.b64 	{%r239, %r240}, %rd83;
	mov.b32 	%f250, %r240;
	mov.b32 	%f251, %r239;
	mov.b32 	%f252, %r238;
	mov.b32 	%f253, %r237;
	setp.lt.f32 	%p127, %f239, %f238;
	selp.f32 	%f254, %f238, %f239, %p127;
	setp.lt.f32 	%p128, %f241, %f240;
	selp.f32 	%f255, %f240, %f241, %p128;
	setp.lt.f32 	%p129, %f243, %f242;
	selp.f32 	%f256, %f242, %f243, %p129;
	setp.lt.f32 	%p130, %f245, %f244;
	selp.f32 	%f257, %f244, %f245, %p130;
	setp.lt.f32 	%p131, %f247, %f246;
	selp.f32 	%f258, %f246, %f247, %p131;
	setp.lt.f32 	%p132, %f249, %f248;
	selp.f32 	%f259, %f248, %f249, %p132;
	setp.lt.f32 	%p133, %f251, %f250;
	selp.f32 	%f260, %f250, %f251, %p133;
	setp.lt.f32 	%p134, %f253, %f252;
	selp.f32 	%f261, %f252, %f253, %p134;
	setp.lt.f32 	%p135, %f254, %f255;
	selp.f32 	%f262, %f255, %f254, %p135;
	setp.lt.f32 	%p136, %f256, %f257;
	selp.f32 	%f263, %f257, %f256, %p136;
	setp.lt.f32 	%p137, %f258, %f259;
	selp.f32 	%f264, %f259, %f258, %p137;
	setp.lt.f32 	%p138, %f260, %f261;
	selp.f32 	%f265, %f261, %f260, %p138;
	setp.lt.f32 	%p139, %f262, %f263;
	selp.f32 	%f266, %f263, %f262, %p139;
	setp.lt.f32 	%p140, %f264, %f265;
	selp.f32 	%f267, %f265, %f264, %p140;
	setp.lt.f32 	%p141, %f266, %f267;
	selp.f32 	%f430, %f267, %f266, %p141;
	setp.lt.u32 	%p142, %r67, 8192;
	mov.b32 	%r387, 4096;
	@%p142 bra 	$L__BB8_26;
	add.s32 	%r14, %r67, -4096;
	mov.b32 	%r387, 4096;
$L__BB8_24:
	mul.wide.s32 	%rd99, %r387, 4;
	add.s64 	%rd89, %rd76, %rd99;
	// begin inline asm
	ld.global.nc.v2.u64 {%rd87, %rd88}, [%rd89];
	// end inline asm
	mov.b64 	{%r242, %r243}, %rd88;
	mov.b64 	{%r244, %r245}, %rd87;
	mov.b32 	%f268, %r245;
	mov.b32 	%f269, %r244;
	mov.b32 	%f270, %r243;
	mov.b32 	%f271, %r242;
	add.s64 	%rd92, %rd89, 4096;
	// begin inline asm
	ld.global.nc.v2.u64 {%rd90, %rd91}, [%rd92];
	// end inline asm
	mov.b64 	{%r246, %r247}, %rd91;
	mov.b64 	{%r248, %r249}, %rd90;
	mov.b32 	%f272, %r249;
	mov.b32 	%f273, %r248;
	mov.b32 	%f274, %r247;
	mov.b32 	%f275, %r246;
	add.s64 	%rd95, %rd89, 8192;
	// begin inline asm
	ld.global.nc.v2.u64 {%rd93, %rd94}, [%rd95];
	// end inline asm
	mov.b64 	{%r250, %r251}, %rd94;
	mov.b64 	{%r252, %r253}, %rd93;
	mov.b32 	%f276, %r253;
	mov.b32 	%f277, %r252;
	mov.b32 	%f278, %r251;
	mov.b32 	%f279, %r250;
	add.s64 	%rd98, %rd89, 12288;
	// begin inline asm
	ld.global.nc.v2.u64 {%rd96, %rd97}, [%rd98];
	// end inline asm
	mov.b64 	{%r254, %r255}, %rd97;
	mov.b64 	{%r256, %r257}, %rd96;
	mov.b32 	%f280, %r257;
	mov.b32 	%f281, %r256;
	mov.b32 	%f282, %r255;
	mov.b32 	%f283, %r254;
	setp.lt.f32 	%p143, %f430, %f269;
	selp.f32 	%f284, %f269, %f430, %p143;
	setp.lt.f32 	%p144, %f268, %f271;
	selp.f32 	%f285, %f271, %f268, %p144;
	setp.lt.f32 	%p145, %f270, %f273;
	selp.f32 	%f286, %f273, %f270, %p145;
	setp.lt.f32 	%p146, %f272, %f275;
	selp.f32 	%f287, %f275, %f272, %p146;
	setp.lt.f32 	%p147, %f274, %f277;
	selp.f32 	%f288, %f277, %f274, %p147;
	setp.lt.f32 	%p148, %f276, %f279;
	selp.f32 	%f289, %f279, %f276, %p148;
	setp.lt.f32 	%p149, %f278, %f281;
	selp.f32 	%f290, %f281, %f278, %p149;
	setp.lt.f32 	%p150, %f280, %f283;
	selp.f32 	%f291, %f283, %f280, %p150;
	setp.lt.f32 	%p151, %f284, %f285;
	selp.f32 	%f292, %f285, %f284, %p151;
	setp.lt.f32 	%p152, %f286, %f287;
	selp.f32 	%f293, %f287, %f286, %p152;
	setp.lt.f32 	%p153, %f288, %f289;
	selp.f32 	%f294, %f289, %f288, %p153;
	setp.lt.f32 	%p154, %f290, %f291;
	selp.f32 	%f295, %f291, %f290, %p154;
	setp.lt.f32 	%p155, %f292, %f293;
	selp.f32 	%f296, %f293, %f292, %p155;
	setp.lt.f32 	%p156, %f294, %f295;
	selp.f32 	%f297, %f295, %f294, %p156;
	setp.lt.f32 	%p157, %f296, %f297;
	selp.f32 	%f298, %f297, %f296, %p157;
	setp.lt.f32 	%p158, %f298, %f282;
	selp.f32 	%f430, %f282, %f298, %p158;
	sub.s32 	%r258, %r67, %r387;
	setp.lt.s32 	%p159, %r258, 4096;
	@%p159 bra 	$L__BB8_34;
	add.s32 	%r387, %r387, 4096;
	setp.le.s32 	%p160, %r387, %r14;
	@%p160 bra 	$L__BB8_24;
$L__BB8_26:
	setp.le.s32 	%p161, %r67, %r387;
	@%p161 bra 	$L__BB8_34;
	sub.s32 	%r18, %r67, %r387;
	setp.ge.s32 	%p162, %r13, %r18;
	@%p162 bra 	$L__BB8_34;
	not.b32 	%r259, %r13;
	add.s32 	%r260, %r67, %r259;
	sub.s32 	%r19, %r260, %r387;
	and.b32  	%r261, %r19, 768;
	setp.eq.s32 	%p163, %r261, 768;
	mov.u32 	%r391, %r13;
	@%p163 bra 	$L__BB8_31;
	add.s32 	%r389, %r13, %r387;
	shr.u32 	%r262, %r19, 8;
	add.s32 	%r263, %r262, 1;
	and.b32  	%r264, %r263, 3;
	neg.s32 	%r388, %r264;
	mov.u32 	%r391, %r13;
$L__BB8_30:
	.pragma "nounroll";
	mul.wide.u32 	%rd101, %r389, 4;
	add.s64 	%rd100, %rd16, %rd101;
	// begin inline asm
	ld.global.nc.u32 %r265, [%rd100];
	// end inline asm
	mov.b32 	%f300, %r265;
	setp.lt.f32 	%p164, %f430, %f300;
	selp.f32 	%f430, %f300, %f430, %p164;
	add.s32 	%r391, %r391, 256;
	add.s32 	%r389, %r389, 256;
	add.s32 	%r388, %r388, 1;
	setp.ne.s32 	%p165, %r388, 0;
	@%p165 bra 	$L__BB8_30;
$L__BB8_31:
	setp.lt.u32 	%p166, %r19, 768;
	@%p166 bra 	$L__BB8_34;
	cvt.u64.u32 	%rd102, %r391;
	cvt.u64.u32 	%rd103, %r387;
	add.s64 	%rd104, %rd102, %rd103;
	shl.b64 	%rd105, %rd104, 2;
	add.s64 	%rd106, %rd105, %rd16;
	add.s64 	%rd122, %rd106, 2048;
	add.s32 	%r392, %r391, %r387;
$L__BB8_33:
	mul.wide.u32 	%rd111, %r392, 4;
	add.s64 	%rd107, %rd16, %rd111;
	// begin inline asm
	ld.global.nc.u32 %r266, [%rd107];
	// end inline asm
	mov.b32 	%f301, %r266;
	setp.lt.f32 	%p167, %f430, %f301;
	selp.f32 	%f302, %f301, %f430, %p167;
	add.s64 	%rd108, %rd122, -1024;
	// begin inline asm
	ld.global.nc.u32 %r267, [%rd108];
	// end inline asm
	mov.b32 	%f303, %r267;
	setp.lt.f32 	%p168, %f302, %f303;
	selp.f32 	%f304, %f303, %f302, %p168;
	// begin inline asm
	ld.global.nc.u32 %r268, [%rd122];
	// end inline asm
	mov.b32 	%f305, %r268;
	setp.lt.f32 	%p169, %f304, %f305;
	selp.f32 	%f306, %f305, %f304, %p169;
	add.s64 	%rd110, %rd122, 1024;
	// begin inline asm
	ld.global.nc.u32 %r269, [%rd110];
	// end inline asm
	mov.b32 	%f307, %r269;
	setp.lt.f32 	%p170, %f306, %f307;
	selp.f32 	%f430, %f307, %f306, %p170;
	add.s32 	%r391, %r391, 1024;
	add.s64 	%rd122, %rd122, 4096;
	add.s32 	%r392, %r392, 1024;
	setp.lt.s32 	%p171, %r391, %r18;
	@%p171 bra 	$L__BB8_33;
$L__BB8_34:
	// begin inline asm
	mov.u32 %r270, %laneid;
	// end inline asm
	mov.b32 	%r272, %f430;
	mov.b32 	%r273, 1;
	mov.b32 	%r294, 31;
	mov.b32 	%r295, -1;
	// begin inline asm
	shfl.sync.down.b32 %r271, %r272, %r273, %r294, %r295;
	// end inline asm
	mov.b32 	%f308, %r271;
	setp.gt.s32 	%p172, %r270, 30;
	setp.lt.f32 	%p173, %f430, %f308;
	selp.f32 	%f309, %f308, %f430, %p173;
	selp.f32 	%f310, %f430, %f309, %p172;
	mov.b32 	%r277, %f310;
	mov.b32 	%r278, 2;
	// begin inline asm
	shfl.sync.down.b32 %r276, %r277, %r278, %r294, %r295;
	// end inline asm
	mov.b32 	%f311, %r276;
	setp.gt.s32 	%p174, %r270, 29;
	setp.lt.f32 	%p175, %f310, %f311;
	selp.f32 	%f312, %f311, %f310, %p175;
	selp.f32 	%f313, %f310, %f312, %p174;
	mov.b32 	%r282, %f313;
	mov.b32 	%r283, 4;
	// begin inline asm
	shfl.sync.down.b32 %r281, %r282, %r283, %r294, %r295;
	// end inline asm
	mov.b32 	%f314, %r281;
	setp.gt.s32 	%p176, %r270, 27;
	setp.lt.f32 	%p177, %f313, %f314;
	selp.f32 	%f315, %f314, %f313, %p177;
	selp.f32 	%f316, %f313, %f315, %p176;
	mov.b32 	%r287, %f316;
	mov.b32 	%r288, 8;
	// begin inline asm
	shfl.sync.down.b32 %r286, %r287, %r288, %r294, %r295;
	// end inline asm
	mov.b32 	%f317, %r286;
	setp.gt.s32 	%p178, %r270, 23;
	setp.lt.f32 	%p179, %f316, %f317;
	selp.f32 	%f318, %f317, %f316, %p179;
	selp.f32 	%f319, %f316, %f318, %p178;
	mov.b32 	%r292, %f319;
	mov.b32 	%r293, 16;
	// begin inline asm
	shfl.sync.down.b32 %r291, %r292, %r293, %r294, %r295;
	// end inline asm
	mov.b32 	%f320, %r291;
	setp.gt.s32 	%p180, %r270, 15;
	setp.lt.f32 	%p181, %f319, %f320;
	selp.f32 	%f26, %f320, %f319, %p181;
	selp.f32 	%f444, %f319, %f26, %p180;
	setp.ne.s32 	%p182, %r270, 0;
	@%p182 bra 	$L__BB8_36;
	shr.u32 	%r296, %r13, 3;
	and.b32  	%r297, %r296, 124;
	mov.u32 	%r298, _ZZN3cub18CUB_300001_SM_10006detail6reduce28DeviceReduceSingleTileKernelINS2_10policy_hubIfjN4cuda3__47maximumIfEEE10Policy1000EPfSB_iS8_ffNS5_3std3__410__identityEEEvT0_T1_T2_T3_T4_T6_E12temp_storage;
	add.s32 	%r299, %r298, %r297;
	st.shared.f32 	[%r299+8], %f26;
$L__BB8_36:
	bar.sync 	0;
	setp.ne.s32 	%p183, %r13, 0;
	@%p183 bra 	$L__BB8_72;
	ld.shared.f32 	%f321, [_ZZN3cub18CUB_300001_SM_10006detail6reduce28DeviceReduceSingleTileKernelINS2_10policy_hubIfjN4cuda3__47maximumIfEEE10Policy1000EPfSB_iS8_ffNS5_3std3__410__identityEEEvT0_T1_T2_T3_T4_T6_E12temp_storage+12];
	setp.lt.f32 	%p184, %f444, %f321;
	selp.f32 	%f322, %f321, %f444, %p184;
	ld.shared.f32 	%f323, [_ZZN3cub18CUB_300001_SM_10006detail6reduce28DeviceReduceSingleTileKernelINS2_10policy_hubIfjN4cuda3__47maximumIfEEE10Policy1000EPfSB_iS8_ffNS5_3std3__410__identityEEEvT0_T1_T2_T3_T4_T6_E12temp_storage+16];
	setp.lt.f32 	%p185, %f322, %f323;
	selp.f32 	%f324, %f323, %f322, %p185;
	ld.shared.f32 	%f325, [_ZZN3cub18CUB_300001_SM_10006detail6reduce28DeviceReduceSingleTileKernelINS2_10policy_hubIfjN4cuda3__47maximumIfEEE10Policy1000EPfSB_iS8_ffNS5_3std3__410__identityEEEvT0_T1_T2_T3_T4_T6_E12temp_storage+20];
	setp.lt.f32 	%p186, %f324, %f325;
	selp.f32 	%f326, %f325, %f324, %p186;
	ld.shared.f32 	%f327, [_ZZN3cub18CUB_300001_SM_10006detail6reduce28DeviceReduceSingleTileKernelINS2_10policy_hubIfjN4cuda3__47maximumIfEEE10Policy1000EPfSB_iS8_ffNS5_3std3__410__identityEEEvT0_T1_T2_T3_T4_T6_E12temp_storage+24];
	setp.lt.f32 	%p187, %f326, %f327;
	selp.f32 	%f328, %f327, %f326, %p187;
	ld.shared.f32 	%f329, [_ZZN3cub18CUB_300001_SM_10006detail6reduce28DeviceReduceSingleTileKernelINS2_10policy_hubIfjN4cuda3__47maximumIfEEE10Policy1000EPfSB_iS8_ffNS5_3std3__410__identityEEEvT0_T1_T2_T3_T4_T6_E12temp_storage+28];
	setp.lt.f32 	%p188, %f328, %f329;
	selp.f32 	%f330, %f329, %f328, %p188;
	ld.shared.f32 	%f331, [_ZZN3cub18CUB_300001_SM_10006detail6reduce28DeviceReduceSingleTileKernelINS2_10policy_hubIfjN4cuda3__47maximumIfEEE10Policy1000EPfSB_iS8_ffNS5_3std3__410__identityEEEvT0_T1_T2_T3_T4_T6_E12temp_storage+32];
	setp.lt.f32 	%p189, %f330, %f331;
	selp.f32 	%f332, %f331, %f330, %p189;
	ld.shared.f32 	%f333, [_ZZN3cub18CUB_300001_SM_10006detail6reduce28DeviceReduceSingleTileKernelINS2_10policy_hubIfjN4cuda3__47maximumIfEEE10Policy1000EPfSB_iS8_ffNS5_3std3__410__identityEEEvT0_T1_T2_T3_T4_T6_E12temp_storage+36];
	setp.lt.f32 	%p190, %f332, %f333;
	selp.f32 	%f444, %f333, %f332, %p190;
	bra.uni 	$L__BB8_72;
$L__BB8_38:
	setp.gt.s32 	%p3, %r67, 4095;
	@%p3 bra 	$L__BB8_56;
	mov.u32 	%r34, %tid.x;
	setp.ge.s32 	%p68, %r34, %r67;
	mov.f32 	%f436, 0f00000000;
	mov.u32 	%r397, %r34;
	@%p68 bra 	$L__BB8_41;
	mul.wide.u32 	%rd66, %r34, 4;
	add.s64 	%rd65, %rd16, %rd66;
	// begin inline asm
	ld.global.nc.u32 %r144, [%rd65];
	// end inline asm
	mov.b32 	%f436, %r144;
	add.s32 	%r397, %r34, 256;
$L__BB8_41:
	setp.ge.s32 	%p69, %r397, %r67;
	@%p69 bra 	$L__BB8_47;
	not.b32 	%r145, %r397;
	add.s32 	%r37, %r67, %r145;
	and.b32  	%r146, %r37, 768;
	setp.eq.s32 	%p70, %r146, 768;
	@%p70 bra 	$L__BB8_45;
	mul.wide.u32 	%rd67, %r397, 4;
	add.s64 	%rd123, %rd16, %rd67;
	shr.u32 	%r147, %r37, 8;
	add.s32 	%r148, %r147, 1;
	and.b32  	%r149, %r148, 3;
	neg.s32 	%r395, %r149;
$L__BB8_44:
	.pragma "nounroll";
	// begin inline asm
	ld.global.nc.u32 %r150, [%rd123];
	// end inline asm
	mov.b32 	%f157, %r150;
	setp.lt.f32 	%p71, %f436, %f157;
	selp.f32 	%f436, %f157, %f436, %p71;
	add.s32 	%r397, %r397, 256;
	add.s64 	%rd123, %rd123, 1024;
	add.s32 	%r395, %r395, 1;
	setp.ne.s32 	%p72, %r395, 0;
	@%p72 bra 	$L__BB8_44;
$L__BB8_45:
	setp.lt.u32 	%p73, %r37, 768;
	@%p73 bra 	$L__BB8_47;
$L__BB8_46:
	mul.wide.s32 	%rd73, %r397, 4;
	add.s64 	%rd69, %rd16, %rd73;
	// begin inline asm
	ld.global.nc.u32 %r151, [%rd69];
	// end inline asm
	mov.b32 	%f158, %r151;
	setp.lt.f32 	%p74, %f436, %f158;
	selp.f32 	%f159, %f158, %f436, %p74;
	add.s64 	%rd70, %rd69, 1024;
	// begin inline asm
	ld.global.nc.u32 %r152, [%rd70];
	// end inline asm
	mov.b32 	%f160, %r152;
	setp.lt.f32 	%p75, %f159, %f160;
	selp.f32 	%f161, %f160, %f159, %p75;
	add.s64 	%rd71, %rd69, 2048;
	// begin inline asm
	ld.global.nc.u32 %r153, [%rd71];
	// end inline asm
	mov.b32 	%f162, %r153;
	setp.lt.f32 	%p76, %f161, %f162;
	selp.f32 	%f163, %f162, %f161, %p76;
	add.s64 	%rd72, %rd69, 3072;
	// begin inline asm
	ld.global.nc.u32 %r154, [%rd72];
	// end inline asm
	mov.b32 	%f164, %r154;
	setp.lt.f32 	%p77, %f163, %f164;
	selp.f32 	%f436, %f164, %f163, %p77;
	add.s32 	%r397, %r397, 1024;
	setp.lt.s32 	%p78, %r397, %r67;
	@%p78 bra 	$L__BB8_46;
$L__BB8_47:
	setp.lt.s32 	%p79, %r67, 256;
	@%p79 bra 	$L__BB8_52;
	// begin inline asm
	mov.u32 %r193, %laneid;
	// end inline asm
	mov.b32 	%r195, %f436;
	mov.b32 	%r196, 1;
	mov.b32 	%r217, 31;
	mov.b32 	%r218, -1;
	// begin inline asm
	shfl.sync.down.b32 %r194, %r195, %r196, %r217, %r218;
	// end inline asm
	mov.b32 	%f212, %r194;
	setp.gt.s32 	%p107, %r193, 30;
	setp.lt.f32 	%p108, %f436, %f212;
	selp.f32 	%f213, %f212, %f436, %p108;
	selp.f32 	%f214, %f436, %f213, %p107;
	mov.b32 	%r200, %f214;
	mov.b32 	%r201, 2;
	// begin inline asm
	shfl.sync.down.b32 %r199, %r200, %r201, %r217, %r218;
	// end inline asm
	mov.b32 	%f215, %r199;
	setp.gt.s32 	%p109, %r193, 29;
	setp.lt.f32 	%p110, %f214, %f215;
	selp.f32 	%f216, %f215, %f214, %p110;
	selp.f32 	%f217, %f214, %f216, %p109;
	mov.b32 	%r205, %f217;
	mov.b32 	%r206, 4;
	// begin inline asm
	shfl.sync.down.b32 %r204, %r205, %r206, %r217, %r218;
	// end inline asm
	mov.b32 	%f218, %r204;
	setp.gt.s32 	%p111, %r193, 27;
	setp.lt.f32 	%p112, %f217, %f218;
	selp.f32 	%f219, %f218, %f217, %p112;
	selp.f32 	%f220, %f217, %f219, %p111;
	mov.b32 	%r210, %f220;
	mov.b32 	%r211, 8;
	// begin inline asm
	shfl.sync.down.b32 %r209, %r210, %r211, %r217, %r218;
	// end inline asm
	mov.b32 	%f221, %r209;
	setp.gt.s32 	%p113, %r193, 23;
	setp.lt.f32 	%p114, %f220, %f221;
	selp.f32 	%f222, %f221, %f220, %p114;
	selp.f32 	%f223, %f220, %f222, %p113;
	mov.b32 	%r215, %f223;
	mov.b32 	%r216, 16;
	// begin inline asm
	shfl.sync.down.b32 %r214, %r215, %r216, %r217, %r218;
	// end inline asm
	mov.b32 	%f224, %r214;
	setp.gt.s32 	%p115, %r193, 15;
	setp.lt.f32 	%p116, %f223, %f224;
	selp.f32 	%f38, %f224, %f223, %p116;
	selp.f32 	%f444, %f223, %f38, %p115;
	setp.ne.s32 	%p117, %r193, 0;
	@%p117 bra 	$L__BB8_50;
	shr.u32 	%r219, %r34, 3;
	and.b32  	%r220, %r219, 124;
	mov.u32 	%r221, _ZZN3cub18CUB_300001_SM_10006detail6reduce28DeviceReduceSingleTileKernelINS2_10policy_hubIfjN4cuda3__47maximumIfEEE10Policy1000EPfSB_iS8_ffNS5_3std3__410__identityEEEvT0_T1_T2_T3_T4_T6_E12temp_storage;
	add.s32 	%r222, %r221, %r220;
	st.shared.f32 	[%r222+8], %f38;
$L__BB8_50:
	bar.sync 	0;
	setp.ne.s32 	%p118, %r34, 0;
	@%p118 bra 	$L__BB8_72;
	ld.shared.f32 	%f225, [_ZZN3cub18CUB_300001_SM_10006detail6reduce28DeviceReduceSingleTileKernelINS2_10policy_hubIfjN4cuda3__47maximumIfEEE10Policy1000EPfSB_iS8_ffNS5_3std3__410__identityEEEvT0_T1_T2_T3_T4_T6_E12temp_storage+12];
	setp.lt.f32 	%p119, %f444, %f225;
	selp.f32 	%f226, %f225, %f444, %p119;
	ld.shared.f32 	%f227, [_ZZN3cub18CUB_300001_SM_10006detail6reduce28DeviceReduceSingleTileKernelINS2_10policy_hubIfjN4cuda3__47maximumIfEEE10Policy1000EPfSB_iS8_ffNS5_3std3__410__identityEEEvT0_T1_T2_T3_T4_T6_E12temp_storage+16];
	setp.lt.f32 	%p120, %f226, %f227;
	selp.f32 	%f228, %f227, %f226, %p120;
	ld.shared.f32 	%f229, [_ZZN3cub18CUB_300001_SM_10006detail6reduce28DeviceReduceSingleTileKernelINS2_10policy_hubIfjN4cuda3__47maximumIfEEE10Policy1000EPfSB_iS8_ffNS5_3std3__410__identityEEEvT0_T1_T2_T3_T4_T6_E12temp_storage+20];
	setp.lt.f32 	%p121, %f228, %f229;
	selp.f32 	%f230, %f229, %f228, %p121;
	ld.shared.f32 	%f231, [_ZZN3cub18CUB_300001_SM_10006detail6reduce28DeviceReduceSingleTileKernelINS2_10policy_hubIfjN4cuda3__47maximumIfEEE10Policy1000EPfSB_iS8_ffNS5_3std3__410__identityEEEvT0_T1_T2_T3_T4_T6_E12temp_storage+24];
	setp.lt.f32 	%p122, %f230, %f231;
	selp.f32 	%f232, %f231, %f230, %p122;
	ld.shared.f32 	%f233, [_ZZN3cub18CUB_300001_SM_10006detail6reduce28DeviceReduceSingleTileKernelINS2_10policy_hubIfjN4cuda3__47maximumIfEEE10Policy1000EPfSB_iS8_ffNS5_3std3__410__identityEEEvT0_T1_T2_T3_T4_T6_E12temp_storage+28];
	setp.lt.f32 	%p123, %f232, %f233;
	selp.f32 	%f234, %f233, %f232, %p123;
	ld.shared.f32 	%f235, [_ZZN3cub18CUB_300001_SM_10006detail6reduce28DeviceReduceSingleTileKernelINS2_10policy_hubIfjN4cuda3__47maximumIfEEE10Policy1000EPfSB_iS8_ffNS5_3std3__410__identityEEEvT0_T1_T2_T3_T4_T6_E12temp_storage+32];
	setp.lt.f32 	%p124, %f234, %f235;
	selp.f32 	%f236, %f235, %f234, %p124;
	ld.shared.f32 	%f237, [_ZZN3cub18CUB_300001_SM_10006detail6reduce28DeviceReduceSingleTileKernelINS2_10policy_hubIfjN4cuda3__47maximumIfEEE10Policy1000EPfSB_iS8_ffNS5_3std3__410__identityEEEvT0_T1_T2_T3_T4_T6_E12temp_storage+36];
	setp.lt.f32 	%p125, %f236, %f237;
	selp.f32 	%f444, %f237, %f236, %p125;
	bra.uni 	$L__BB8_72;
$L__BB8_52:
	// begin inline asm
	mov.u32 %r155, %laneid;
	// end inline asm
	and.b32  	%r181, %r34, 992;
	add.s32 	%r182, %r181, 32;
	setp.gt.s32 	%p80, %r182, %r67;
	not.b32 	%r183, %r181;
	add.s32 	%r184, %r67, %r183;
	selp.b32 	%r179, %r184, 31, %p80;
	mov.b32 	%r157, %f436;
	mov.b32 	%r158, 1;
	mov.b32 	%r180, -1;
	// begin inline asm
	shfl.sync.down.b32 %r156, %r157, %r158, %r179, %r180;
	// end inline asm
	mov.b32 	%f165, %r156;
	setp.lt.s32 	%p81, %r155, %r179;
	setp.lt.f32 	%p82, %f436, %f165;
	selp.f32 	%f166, %f165, %f436, %p82;
	selp.f32 	%f167, %f166, %f436, %p81;
	mov.b32 	%r162, %f167;
	mov.b32 	%r163, 2;
	// begin inline asm
	shfl.sync.down.b32 %r161, %r162, %r163, %r179, %r180;
	// end inline asm
	mov.b32 	%f168, %r161;
	add.s32 	%r185, %r155, 2;
	setp.gt.s32 	%p83, %r185, %r179;
	setp.lt.f32 	%p84, %f167, %f168;
	selp.f32 	%f169, %f168, %f167, %p84;
	selp.f32 	%f170, %f167, %f169, %p83;
	mov.b32 	%r167, %f170;
	mov.b32 	%r168, 4;
	// begin inline asm
	shfl.sync.down.b32 %r166, %r167, %r168, %r179, %r180;
	// end inline asm
	mov.b32 	%f171, %r166;
	add.s32 	%r186, %r155, 4;
	setp.gt.s32 	%p85, %r186, %r179;
	setp.lt.f32 	%p86, %f170, %f171;
	selp.f32 	%f172, %f171, %f170, %p86;
	selp.f32 	%f173, %f170, %f172, %p85;
	mov.b32 	%r172, %f173;
	mov.b32 	%r173, 8;
	// begin inline asm
	shfl.sync.down.b32 %r171, %r172, %r173, %r179, %r180;
	// end inline asm
	mov.b32 	%f174, %r171;
	add.s32 	%r187, %r155, 8;
	setp.gt.s32 	%p87, %r187, %r179;
	setp.lt.f32 	%p88, %f173, %f174;
	selp.f32 	%f175, %f174, %f173, %p88;
	selp.f32 	%f176, %f173, %f175, %p87;
	mov.b32 	%r177, %f176;
	mov.b32 	%r178, 16;
	// begin inline asm
	shfl.sync.down.b32 %r176, %r177, %r178, %r179, %r180;
	// end inline asm
	mov.b32 	%f177, %r176;
	add.s32 	%r188, %r155, 16;
	setp.gt.s32 	%p89, %r188, %r179;
	setp.lt.f32 	%p90, %f176, %f177;
	selp.f32 	%f178, %f177, %f176, %p90;
	selp.f32 	%f444, %f176, %f178, %p89;
	setp.ne.s32 	%p91, %r155, 0;
	@%p91 bra 	$L__BB8_54;
	shr.u32 	%r189, %r34, 3;
	and.b32  	%r190, %r189, 124;
	mov.u32 	%r191, _ZZN3cub18CUB_300001_SM_10006detail6reduce28DeviceReduceSingleTileKernelINS2_10policy_hubIfjN4cuda3__47maximumIfEEE10Policy1000EPfSB_iS8_ffNS5_3std3__410__identityEEEvT0_T1_T2_T3_T4_T6_E12temp_storage;
	add.s32 	%r192, %r191, %r190;
	st.shared.f32 	[%r192+8], %f444;
$L__BB8_54:
	bar.sync 	0;
	setp.ne.s32 	%p92, %r34, 0;
	@%p92 bra 	$L__BB8_72;
	setp.gt.s32 	%p93, %r67, 32;
	ld.shared.f32 	%f179, [_ZZN3cub18CUB_300001_SM_10006detail6reduce28DeviceReduceSingleTileKernelINS2_10policy_hubIfjN4cuda3__47maximumIfEEE10Policy1000EPfSB_iS8_ffNS5_3std3__410__identityEEEvT0_T1_T2_T3_T4_T6_E12temp_storage+12];
	setp.lt.f32 	%p94, %f444, %f179;
	selp.f32 	%f181, %f179, %f444, %p94;
	selp.f32 	%f182, %f181, %f444, %p93;
	setp.gt.s32 	%p95, %r67, 64;
	ld.shared.f32 	%f184, [_ZZN3cub18CUB_300001_SM_10006detail6reduce28DeviceReduceSingleTileKernelINS2_10policy_hubIfjN4cuda3__47maximumIfEEE10Policy1000EPfSB_iS8_ffNS5_3std3__410__identityEEEvT0_T1_T2_T3_T4_T6_E12temp_storage+16];
	setp.lt.f32 	%p96, %f182, %f184;
	selp.f32 	%f186, %f184, %f182, %p96;
	selp.f32 	%f187, %f186, %f182, %p95;
	setp.gt.s32 	%p97, %r67, 96;
	ld.shared.f32 	%f189, [_ZZN3cub18CUB_300001_SM_10006detail6reduce28DeviceReduceSingleTileKernelINS2_10policy_hubIfjN4cuda3__47maximumIfEEE10Policy1000EPfSB_iS8_ffNS5_3std3__410__identityEEEvT0_T1_T2_T3_T4_T6_E12temp_storage+20];
	setp.lt.f32 	%p98, %f187, %f189;
	selp.f32 	%f191, %f189, %f187, %p98;
	selp.f32 	%f192, %f191, %f187, %p97;
	setp.gt.s32 	%p99, %r67, 128;
	ld.shared.f32 	%f194, [_ZZN3cub18CUB_300001_SM_10006detail6reduce28DeviceReduceSingleTileKernelINS2_10policy_hubIfjN4cuda3__47maximumIfEEE10Policy1000EPfSB_iS8_ffNS5_3std3__410__identityEEEvT0_T1_T2_T3_T4_T6_E12temp_storage+24];
	setp.lt.f32 	%p100, %f192, %f194;
	selp.f32 	%f196, %f194, %f192, %p100;
	selp.f32 	%f197, %f196, %f192, %p99;
	setp.gt.s32 	%p101, %r67, 160;
	ld.shared.f32 	%f199, [_ZZN3cub18CUB_300001_SM_10006detail6reduce28DeviceReduceSingleTileKernelINS2_10policy_hubIfjN4cuda3__47maximumIfEEE10Policy1000EPfSB_iS8_ffNS5_3std3__410__identityEEEvT0_T1_T2_T3_T4_T6_E12temp_storage+28];
	setp.lt.f32 	%p102, %f197, %f199;
	selp.f32 	%f201, %f199, %f197, %p102;
	selp.f32 	%f202, %f201, %f197, %p101;
	setp.gt.s32 	%p103, %r67, 192;
	ld.shared.f32 	%f204, [_ZZN3cub18CUB_300001_SM_10006detail6reduce28DeviceReduceSingleTileKernelINS2_10policy_hubIfjN4cuda3__47maximumIfEEE10Policy1000EPfSB_iS8_ffNS5_3std3__410__identityEEEvT0_T1_T2_T3_T4_T6_E12temp_storage+32];
	setp.lt.f32 	%p104, %f202, %f204;
	selp.f32 	%f206, %f204, %f202, %p104;
	selp.f32 	%f207, %f206, %f202, %p103;
	setp.gt.s32 	%p105, %r67, 224;
	ld.shared.f32 	%f209, [_ZZN3cub18CUB_300001_SM_10006detail6reduce28DeviceReduceSingleTileKernelINS2_10policy_hubIfjN4cuda3__47maximumIfEEE10Policy1000EPfSB_iS8_ffNS5_3std3__410__identityEEEvT0_T1_T2_T3_T4_T6_E12temp_storage+36];
	setp.lt.f32 	%p106, %f207, %f209;
	selp.f32 	%f211, %f209, %f207, %p106;
	selp.f32 	%f444, %f211, %f207, %p105;
	bra.uni 	$L__BB8_72;
$L__BB8_56:
	mov.u32 	%r46, %tid.x;
	mul.wide.u32 	%rd35, %r46, 4;
	add.s64 	%rd19, %rd16, %rd35;
	// begin inline asm
	ld.global.nc.u32 %r68, [%rd19];
	// end inline asm
	mov.b32 	%f59, %r68;
	add.s64 	%rd20, %rd19, 1024;
	// begin inline asm
	ld.global.nc.u32 %r69, [%rd20];
	// end inline asm
	mov.b32 	%f60, %r69;
	add.s64 	%rd21, %rd19, 2048;
	// begin inline asm
	ld.global.nc.u32 %r70, [%rd21];
	// end inline asm
	mov.b32 	%f61, %r70;
	add.s64 	%rd22, %rd19, 3072;
	// begin inline asm
	ld.global.nc.u32 %r71, [%rd22];
	// end inline asm
	mov.b32 	%f62, %r71;
	add.s64 	%rd23, %rd19, 4096;
	// begin inline asm
	ld.global.nc.u32 %r72, [%rd23];
	// end inline asm
	mov.b32 	%f63, %r72;
	add.s64 	%rd24, %rd19, 5120;
	// begin inline asm
	ld.global.nc.u32 %r73, [%rd24];
	// end inline asm
	mov.b32 	%f64, %r73;
	add.s64 	%rd25, %rd19, 6144;
	// begin inline asm
	ld.global.nc.u32 %r74, [%rd25];
	// end inline asm
	mov.b32 	%f65, %r74;
	add.s64 	%rd26, %rd19, 7168;
	// begin inline asm
	ld.global.nc.u32 %r75, [%rd26];
	// end inline asm
	mov.b32 	%f66, %r75;
	add.s64 	%rd27, %rd19, 8192;
	// begin inline asm
	ld.global.nc.u32 %r76, [%rd27];
	// end inline asm
	mov.b32 	%f67, %r76;
	add.s64 	%rd28, %rd19, 9216;
	// begin inline asm
	ld.global.nc.u32 %r77, [%rd28];
	// end inline asm
	mov.b32 	%f68, %r77;
	add.s64 	%rd29, %rd19, 10240;
	// begin inline asm
	ld.global.nc.u32 %r78, [%rd29];
	// end inline asm
	mov.b32 	%f69, %r78;
	add.s64 	%rd30, %rd19, 11264;
	// begin inline asm
	ld.global.nc.u32 %r79, [%rd30];
	// end inline asm
	mov.b32 	%f70, %r79;
	add.s64 	%rd31, %rd19, 12288;
	// begin inline asm
	ld.global.nc.u32 %r80, [%rd31];
	// end inline asm
	mov.b32 	%f71, %r80;
	add.s64 	%rd32, %rd19, 13312;
	// begin inline asm
	ld.global.nc.u32 %r81, [%rd32];
	// end inline asm
	mov.b32 	%f72, %r81;
	add.s64 	%rd33, %rd19, 14336;
	// begin inline asm
	ld.global.nc.u32 %r82, [%rd33];
	// end inline asm
	mov.b32 	%f73, %r82;
	add.s64 	%rd34, %rd19, 15360;
	// begin inline asm
	ld.global.nc.u32 %r83, [%rd34];
	// end inline asm
	mov.b32 	%f74, %r83;
	setp.lt.f32 	%p4, %f59, %f60;
	selp.f32 	%f75, %f60, %f59, %p4;
	setp.lt.f32 	%p5, %f61, %f62;
	selp.f32 	%f76, %f62, %f61, %p5;
	setp.lt.f32 	%p6, %f63, %f64;
	selp.f32 	%f77, %f64, %f63, %p6;
	setp.lt.f32 	%p7, %f65, %f66;
	selp.f32 	%f78, %f66, %f65, %p7;
	setp.lt.f32 	%p8, %f67, %f68;
	selp.f32 	%f79, %f68, %f67, %p8;
	setp.lt.f32 	%p9, %f69, %f70;
	selp.f32 	%f80, %f70, %f69, %p9;
	setp.lt.f32 	%p10, %f71, %f72;
	selp.f32 	%f81, %f72, %f71, %p10;
	setp.lt.f32 	%p11, %f73, %f74;
	selp.f32 	%f82, %f74, %f73, %p11;
	setp.lt.f32 	%p12, %f75, %f76;
	selp.f32 	%f83, %f76, %f75, %p12;
	setp.lt.f32 	%p13, %f77, %f78;
	selp.f32 	%f84, %f78, %f77, %p13;
	setp.lt.f32 	%p14, %f79, %f80;
	selp.f32 	%f85, %f80, %f79, %p14;
	setp.lt.f32 	%p15, %f81, %f82;
	selp.f32 	%f86, %f82, %f81, %p15;
	setp.lt.f32 	%p16, %f83, %f84;
	selp.f32 	%f87, %f84, %f83, %p16;
	setp.lt.f32 	%p17, %f85, %f86;
	selp.f32 	%f88, %f86, %f85, %p17;
	setp.lt.f32 	%p18, %f87, %f88;
	selp.f32 	%f443, %f88, %f87, %p18;
	setp.lt.u32 	%p19, %r67, 8192;
	mov.b32 	%r400, 4096;
	@%p19 bra 	$L__BB8_60;
	add.s32 	%r47, %r67, -4096;
	mov.b32 	%r400, 4096;
$L__BB8_58:
	mul.wide.s32 	%rd52, %r400, 4;
	add.s64 	%rd36, %rd19, %rd52;
	// begin inline asm
	ld.global.nc.u32 %r86, [%rd36];
	// end inline asm
	mov.b32 	%f89, %r86;
	add.s64 	%rd37, %rd36, 1024;
	// begin inline asm
	ld.global.nc.u32 %r87, [%rd37];
	// end inline asm
	mov.b32 	%f90, %r87;
	add.s64 	%rd38, %rd36, 2048;
	// begin inline asm
	ld.global.nc.u32 %r88, [%rd38];
	// end inline asm
	mov.b32 	%f91, %r88;
	add.s64 	%rd39, %rd36, 3072;
	// begin inline asm
	ld.global.nc.u32 %r89, [%rd39];
	// end inline asm
	mov.b32 	%f92, %r89;
	add.s64 	%rd40, %rd36, 4096;
	// begin inline asm
	ld.global.nc.u32 %r90, [%rd40];
	// end inline asm
	mov.b32 	%f93, %r90;
	add.s64 	%rd41, %rd36, 5120;
	// begin inline asm
	ld.global.nc.u32 %r91, [%rd41];
	// end inline asm
	mov.b32 	%f94, %r91;
	add.s64 	%rd42, %rd36, 6144;
	// begin inline asm
	ld.global.nc.u32 %r92, [%rd42];
	// end inline asm
	mov.b32 	%f95, %r92;
	add.s64 	%rd43, %rd36, 7168;
	// begin inline asm
	ld.global.nc.u32 %r93, [%rd43];
	// end inline asm
	mov.b32 	%f96, %r93;
	add.s64 	%rd44, %rd36, 8192;
	// begin inline asm
	ld.global.nc.u32 %r94, [%rd44];
	// end inline asm
	mov.b32 	%f97, %r94;
	add.s64 	%rd45, %rd36, 9216;
	// begin inline asm
	ld.global.nc.u32 %r95, [%rd45];
	// end inline asm
	mov.b32 	%f98, %r95;
	add.s64 	%rd46, %rd36, 10240;
	// begin inline asm
	ld.global.nc.u32 %r96, [%rd46];
	// end inline asm
	mov.b32 	%f99, %r96;
	add.s64 	%rd47, %rd36, 11264;
	// begin inline asm
	ld.global.nc.u32 %r97, [%rd47];
	// end inline asm
	mov.b32 	%f100, %r97;
	add.s64 	%rd48, %rd36, 12288;
	// begin inline asm
	ld.global.nc.u32 %r98, [%rd48];
	// end inline asm
	mov.b32 	%f101, %r98;
	add.s64 	%rd49, %rd36, 13312;
	// begin inline asm
	ld.global.nc.u32 %r99, [%rd49];
	// end inline asm
	mov.b32 	%f102, %r99;
	add.s64 	%rd50, %rd36, 14336;
	// begin inline asm
	ld.global.nc.u32 %r100, [%rd50];
	// end inline asm
	mov.b32 	%f103, %r100;
	add.s64 	%rd51, %rd36, 15360;
	// begin inline asm
	ld.global.nc.u32 %r101, [%rd51];
	// end inline asm
	mov.b32 	%f104, %r101;
	setp.lt.f32 	%p20, %f443, %f89;
	selp.f32 	%f105, %f89, %f443, %p20;
	setp.lt.f32 	%p21, %f90, %f91;
	selp.f32 	%f106, %f91, %f90, %p21;
	setp.lt.f32 	%p22, %f92, %f93;
	selp.f32 	%f107, %f93, %f92, %p22;
	setp.lt.f32 	%p23, %f94, %f95;
	selp.f32 	%f108, %f95, %f94, %p23;
	setp.lt.f32 	%p24, %f96, %f97;
	selp.f32 	%f109, %f97, %f96, %p24;
	setp.lt.f32 	%p25, %f98, %f99;
	selp.f32 	%f110, %f99, %f98, %p25;
	setp.lt.f32 	%p26, %f100, %f101;
	selp.f32 	%f111, %f101, %f100, %p26;
	setp.lt.f32 	%p27, %f102, %f103;
	selp.f32 	%f112, %f103, %f102, %p27;
	setp.lt.f32 	%p28, %f105, %f106;
	selp.f32 	%f113, %f106, %f105, %p28;
	setp.lt.f32 	%p29, %f107, %f108;
	selp.f32 	%f114, %f108, %f107, %p29;
	setp.lt.f32 	%p30, %f109, %f110;
	selp.f32 	%f115, %f110, %f109, %p30;
	setp.lt.f32 	%p31, %f111, %f112;
	selp.f32 	%f116, %f112, %f111, %p31;
	setp.lt.f32 	%p32, %f113, %f114;
	selp.f32 	%f117, %f114, %f113, %p32;
	setp.lt.f32 	%p33, %f115, %f116;
	selp.f32 	%f118, %f116, %f115, %p33;
	setp.lt.f32 	%p34, %f117, %f118;
	selp.f32 	%f119, %f118, %f117, %p34;
	setp.lt.f32 	%p35, %f119, %f104;
	selp.f32 	%f443, %f104, %f119, %p35;
	sub.s32 	%r102, %r67, %r400;
	setp.lt.s32 	%p36, %r102, 4096;
	@%p36 bra 	$L__BB8_68;
	add.s32 	%r400, %r400, 4096;
	setp.le.s32 	%p37, %r400, %r47;
	@%p37 bra 	$L__BB8_58;
$L__BB8_60:
	setp.le.s32 	%p38, %r67, %r400;
	@%p38 bra 	$L__BB8_68;
	sub.s32 	%r51, %r67, %r400;
	setp.ge.s32 	%p39, %r46, %r51;
	@%p39 bra 	$L__BB8_68;
	not.b32 	%r103, %r46;
	add.s32 	%r104, %r67, %r103;
	sub.s32 	%r52, %r104, %r400;
	and.b32  	%r105, %r52, 768;
	setp.eq.s32 	%p40, %r105, 768;
	mov.u32 	%r404, %r46;
	@%p40 bra 	$L__BB8_65;
	add.s32 	%r402, %r46, %r400;
	shr.u32 	%r106, %r52, 8;
	add.s32 	%r107, %r106, 1;
	and.b32  	%r108, %r107, 3;
	neg.s32 	%r401, %r108;
	mov.u32 	%r404, %r46;
$L__BB8_64:
	.pragma "nounroll";
	mul.wide.u32 	%rd54, %r402, 4;
	add.s64 	%rd53, %rd16, %rd54;
	// begin inline asm
	ld.global.nc.u32 %r109, [%rd53];
	// end inline asm
	mov.b32 	%f121, %r109;
	setp.lt.f32 	%p41, %f443, %f121;
	selp.f32 	%f443, %f121, %f443, %p41;
	add.s32 	%r404, %r404, 256;
	add.s32 	%r402, %r402, 256;
	add.s32 	%r401, %r401, 1;
	setp.ne.s32 	%p42, %r401, 0;
	@%p42 bra 	$L__BB8_64;
$L__BB8_65:
	setp.lt.u32 	%p43, %r52, 768;
	@%p43 bra 	$L__BB8_68;
	cvt.u64.u32 	%rd55, %r404;
	cvt.u64.u32 	%rd56, %r400;
	add.s64 	%rd57, %rd55, %rd56;
	shl.b64 	%rd58, %rd57, 2;
	add.s64 	%rd59, %rd58, %rd16;
	add.s64 	%rd124, %rd59, 2048;
	add.s32 	%r405, %r404, %r400;
$L__BB8_67:
	mul.wide.u32 	%rd64, %r405, 4;
	add.s64 	%rd60, %rd16, %rd64;
	// begin inline asm
	ld.global.nc.u32 %r110, [%rd60];
	// end inline asm
	mov.b32 	%f122, %r110;
	setp.lt.f32 	%p44, %f443, %f122;
	selp.f32 	%f123, %f122, %f443, %p44;
	add.s64 	%rd61, %rd124, -1024;
	// begin inline asm
	ld.global.nc.u32 %r111, [%rd61];
	// end inline asm
	mov.b32 	%f124, %r111;
	setp.lt.f32 	%p45, %f123, %f124;
	selp.f32 	%f125, %f124, %f123, %p45;
	// begin inline asm
	ld.global.nc.u32 %r112, [%rd124];
	// end inline asm
	mov.b32 	%f126, %r112;
	setp.lt.f32 	%p46, %f125, %f126;
	selp.f32 	%f127, %f126, %f125, %p46;
	add.s64 	%rd63, %rd124, 1024;
	// begin inline asm
	ld.global.nc.u32 %r113, [%rd63];
	// end inline asm
	mov.b32 	%f128, %r113;
	setp.lt.f32 	%p47, %f127, %f128;
	selp.f32 	%f443, %f128, %f127, %p47;
	add.s32 	%r404, %r404, 1024;
	add.s64 	%rd124, %rd124, 4096;
	add.s32 	%r405, %r405, 1024;
	setp.lt.s32 	%p48, %r404, %r51;
	@%p48 bra 	$L__BB8_67;
$L__BB8_68:
	// begin inline asm
	mov.u32 %r114, %laneid;
	// end inline asm
	mov.b32 	%r116, %f443;
	mov.b32 	%r117, 1;
	mov.b32 	%r138, 31;
	mov.b32 	%r139, -1;
	// begin inline asm
	shfl.sync.down.b32 %r115, %r116, %r117, %r138, %r139;
	// end inline asm
	mov.b32 	%f129, %r115;
	setp.gt.s32 	%p49, %r114, 30;
	setp.lt.f32 	%p50, %f443, %f129;
	selp.f32 	%f130, %f129, %f443, %p50;
	selp.f32 	%f131, %f443, %f130, %p49;
	mov.b32 	%r121, %f131;
	mov.b32 	%r122, 2;
	// begin inline asm
	shfl.sync.down.b32 %r120, %r121, %r122, %r138, %r139;
	// end inline asm
	mov.b32 	%f132, %r120;
	setp.gt.s32 	%p51, %r114, 29;
	setp.lt.f32 	%p52, %f131, %f132;
	selp.f32 	%f133, %f132, %f131, %p52;
	selp.f32 	%f134, %f131, %f133, %p51;
	mov.b32 	%r126, %f134;
	mov.b32 	%r127, 4;
	// begin inline asm
	shfl.sync.down.b32 %r125, %r126, %r127, %r138, %r139;
	// end inline asm
	mov.b32 	%f135, %r125;
	setp.gt.s32 	%p53, %r114, 27;
	setp.lt.f32 	%p54, %f134, %f135;
	selp.f32 	%f136, %f135, %f134, %p54;
	selp.f32 	%f137, %f134, %f136, %p53;
	mov.b32 	%r131, %f137;
	mov.b32 	%r132, 8;
	// begin inline asm
	shfl.sync.down.b32 %r130, %r131, %r132, %r138, %r139;
	// end inline asm
	mov.b32 	%f138, %r130;
	setp.gt.s32 	%p55, %r114, 23;
	setp.lt.f32 	%p56, %f137, %f138;
	selp.f32 	%f139, %f138, %f137, %p56;
	selp.f32 	%f140, %f137, %f139, %p55;
	mov.b32 	%r136, %f140;
	mov.b32 	%r137, 16;
	// begin inline asm
	shfl.sync.down.b32 %r135, %r136, %r137, %r138, %r139;
	// end inline asm
	mov.b32 	%f141, %r135;
	setp.gt.s32 	%p57, %r114, 15;
	setp.lt.f32 	%p58, %f140, %f141;
	selp.f32 	%f54, %f141, %f140, %p58;
	selp.f32 	%f444, %f140, %f54, %p57;
	setp.ne.s32 	%p59, %r114, 0;
	@%p59 bra 	$L__BB8_70;
	shr.u32 	%r140, %r46, 3;
	and.b32  	%r141, %r140, 124;
	mov.u32 	%r142, _ZZN3cub18CUB_300001_SM_10006detail6reduce28DeviceReduceSingleTileKernelINS2_10policy_hubIfjN4cuda3__47maximumIfEEE10Policy1000EPfSB_iS8_ffNS5_3std3__410__identityEEEvT0_T1_T2_T3_T4_T6_E12temp_storage;
	add.s32 	%r143, %r142, %r141;
	st.shared.f32 	[%r143+8], %f54;
$L__BB8_70:
	bar.sync 	0;
	setp.ne.s32 	%p60, %r46, 0;
	@%p60 bra 	$L__BB8_72;
	ld.shared.f32 	%f142, [_ZZN3cub18CUB_300001_SM_10006detail6reduce28DeviceReduceSingleTileKernelINS2_10policy_hubIfjN4cuda3__47maximumIfEEE10Policy1000EPfSB_iS8_ffNS5_3std3__410__identityEEEvT0_T1_T2_T3_T4_T6_E12temp_storage+12];
	setp.lt.f32 	%p61, %f444, %f142;
	selp.f32 	%f143, %f142, %f444, %p61;
	ld.shared.f32 	%f144, [_ZZN3cub18CUB_300001_SM_10006detail6reduce28DeviceReduceSingleTileKernelINS2_10policy_hubIfjN4cuda3__47maximumIfEEE10Policy1000EPfSB_iS8_ffNS5_3std3__410__identityEEEvT0_T1_T2_T3_T4_T6_E12temp_storage+16];
	setp.lt.f32 	%p62, %f143, %f144;
	selp.f32 	%f145, %f144, %f143, %p62;
	ld.shared.f32 	%f146, [_ZZN3cub18CUB_300001_SM_10006detail6reduce28DeviceReduceSingleTileKernelINS2_10policy_hubIfjN4cuda3__47maximumIfEEE10Policy1000EPfSB_iS8_ffNS5_3std3__410__identityEEEvT0_T1_T2_T3_T4_T6_E12temp_storage+20];
	setp.lt.f32 	%p63, %f145, %f146;
	selp.f32 	%f147, %f146, %f145, %p63;
	ld.shared.f32 	%f148, [_ZZN3cub18CUB_300001_SM_10006detail6reduce28DeviceReduceSingleTileKernelINS2_10policy_hubIfjN4cuda3__47maximumIfEEE10Policy1000EPfSB_iS8_ffNS5_3std3__410__identityEEEvT0_T1_T2_T3_T4_T6_E12temp_storage+24];
	setp.lt.f32 	%p64, %f147, %f148;
	selp.f32 	%f149, %f148, %f147, %p64;
	ld.shared.f32 	%f150, [_ZZN3cub18CUB_300001_SM_10006detail6reduce28DeviceReduceSingleTileKernelINS2_10policy_hubIfjN4cuda3__47maximumIfEEE10Policy1000EPfSB_iS8_ffNS5_3std3__410__identityEEEvT0_T1_T2_T3_T4_T6_E12temp_storage+28];
	setp.lt.f32 	%p65, %f149, %f150;
	selp.f32 	%f151, %f150, %f149, %p65;
	ld.shared.f32 	%f152, [_ZZN3cub18CUB_300001_SM_10006detail6reduce28DeviceReduceSingleTileKernelINS2_10policy_hubIfjN4cuda3__47maximumIfEEE10Policy1000EPfSB_iS8_ffNS5_3std3__410__identityEEEvT0_T1_T2_T3_T4_T6_E12temp_storage+32];
	setp.lt.f32 	%p66, %f151, %f152;
	selp.f32 	%f153, %f152, %f151, %p66;
	ld.shared.f32 	%f154, [_ZZN3cub18CUB_300001_SM_10006detail6reduce28DeviceReduceSingleTileKernelINS2_10policy_hubIfjN4cuda3__47maximumIfEEE10Policy1000EPfSB_iS8_ffNS5_3std3__410__identityEEEvT0_T1_T2_T3_T4_T6_E12temp_storage+36];
	setp.lt.f32 	%p67, %f153, %f154;
	selp.f32 	%f444, %f154, %f153, %p67;
$L__BB8_72:
	mov.u32 	%r379, %tid.x;
	setp.ne.s32 	%p249, %r379, 0;
	@%p249 bra 	$L__BB8_74;
	setp.lt.f32 	%p250, %f58, %f444;
	selp.f32 	%f417, %f444, %f58, %p250;
	st.global.f32 	[%rd1], %f417;
$L__BB8_74:
	ret;

}
	// .globl	_ZN3cub18CUB_300001_SM_10006detail6reduce28DeviceReduceSingleTileKernelINS2_10policy_hubIfyN4cuda3__47maximumIfEEE10Policy1000EN6thrust24THRUST_300001_SM_1000_NS10device_ptrIiEEPfyS8_ff8AbsValueEEvT0_T1_T2_T3_T4_T6_
.visible .entry _ZN3cub18CUB_300001_SM_10006detail6reduce28DeviceReduceSingleTileKernelINS2_10policy_hubIfyN4cuda3__47maximumIfEEE10Policy1000EN6thrust24THRUST_300001_SM_1000_NS10device_ptrIiEEPfyS8_ff8AbsValueEEvT0_T1_T2_T3_T4_T6_(
	.param .align 8 .b8 _ZN3cub18CUB_300001_SM_10006detail6reduce28DeviceReduceSingleTileKernelINS2_10policy_hubIfyN4cuda3__47maximumIfEEE10Policy1000EN6thrust24THRUST_300001_SM_1000_NS10device_ptrIiEEPfyS8_ff8AbsValueEEvT0_T1_T2_T3_T4_T6__param_0[8],
	.param .u64 .ptr .align 1 _ZN3cub18CUB_300001_SM_10006detail6reduce28DeviceReduceSingleTileKernelINS2_10policy_hubIfyN4cuda3__47maximumIfEEE10Policy1000EN6thrust24THRUST_300001_SM_1000_NS10device_ptrIiEEPfyS8_ff8AbsValueEEvT0_T1_T2_T3_T4_T6__param_1,
	.param .u64 _ZN3cub18CUB_300001_SM_10006detail6reduce28DeviceReduceSingleTileKernelINS2_10policy_hubIfyN4cuda3__47maximumIfEEE10Policy1000EN6thrust24THRUST_300001_SM_1000_NS10device_ptrIiEEPfyS8_ff8AbsValueEEvT0_T1_T2_T3_T4_T6__param_2,
	.param .align 1 .b8 _ZN3cub18CUB_300001_SM_10006detail6reduce28DeviceReduceSingleTileKernelINS2_10policy_hubIfyN4cuda3__47maximumIfEEE10Policy1000EN6thrust24THRUST_300001_SM_1000_NS10device_ptrIiEEPfyS8_ff8AbsValueEEvT0_T1_T2_T3_T4_T6__param_3[1],
	.param .f32 _ZN3cub18CUB_300001_SM_10006detail6reduce28DeviceReduceSingleTileKernelINS2_10policy_hubIfyN4cuda3__47maximumIfEEE10Policy1000EN6thrust24THRUST_300001_SM_1000_NS10device_ptrIiEEPfyS8_ff8AbsValueEEvT0_T1_T2_T3_T4_T6__param_4,
	.param .align 1 .b8 _ZN3cub18CUB_300001_SM_10006detail6reduce28DeviceReduceSingleTileKernelINS2_10policy_hubIfyN4cuda3__47maximumIfEEE10Policy1000EN6thrust24THRUST_300001_SM_1000_NS10device_ptrIiEEPfyS8_ff8AbsValueEEvT0_T1_T2_T3_T4_T6__param_5[1]
)
.maxntid 256
.minnctapersm 1
{
	.reg .pred 	%p<185>;
	.reg .b32 	%r<353>;
	.reg .b32 	%f<341>;
	.reg .b64 	%rd<56>;
	// demoted variable
	.shared .align 4 .b8 _ZZN3cub18CUB_300001_SM_10006detail6reduce28DeviceReduceSingleTileKernelINS2_10policy_hubIfyN4cuda3__47maximumIfEEE10Policy1000EN6thrust24THRUST_300001_SM_1000_NS10device_ptrIiEEPfyS8_ff8AbsValueEEvT0_T1_T2_T3_T4_T6_E12temp_storage[44];
	ld.param.u64 	%rd18, [_ZN3cub18CUB_300001_SM_10006detail6reduce28DeviceReduceSingleTileKernelINS2_10policy_hubIfyN4cuda3__47maximumIfEEE10Policy1000EN6thrust24THRUST_300001_SM_1000_NS10device_ptrIiEEPfyS8_ff8AbsValueEEvT0_T1_T2_T3_T4_T6__param_0];
	ld.param.u64 	%rd20, [_ZN3cub18CUB_300001_SM_10006detail6reduce28DeviceReduceSingleTileKernelINS2_10policy_hubIfyN4cuda3__47maximumIfEEE10Policy1000EN6thrust24THRUST_300001_SM_1000_NS10device_ptrIiEEPfyS8_ff8AbsValueEEvT0_T1_T2_T3_T4_T6__param_1];
	ld.param.u64 	%rd19, [_ZN3cub18CUB_300001_SM_10006detail6reduce28DeviceReduceSingleTileKernelINS2_10policy_hubIfyN4cuda3__47maximumIfEEE10Policy1000EN6thrust24THRUST_300001_SM_1000_NS10device_ptrIiEEPfyS8_ff8AbsValueEEvT0_T1_T2_T3_T4_T6__param_2];
	ld.param.f32 	%f42, [_ZN3cub18CUB_300001_SM_10006detail6reduce28DeviceReduceSingleTileKernelINS2_10policy_hubIfyN4cuda3__47maximumIfEEE10Policy1000EN6thrust24THRUST_300001_SM_1000_NS10device_ptrIiEEPfyS8_ff8AbsValueEEvT0_T1_T2_T3_T4_T6__param_4];
	cvta.to.global.u64 	%rd1, %rd20;
	setp.ne.s64 	%p1, %rd19, 0;
	@%p1 bra 	$L__BB9_3;
	mov.u32 	%r338, %tid.x;
	setp.ne.s32 	%p184, %r338, 0;
	@%p184 bra 	$L__BB9_51;
	st.global.f32 	[%rd1], %f42;
	bra.uni 	$L__BB9_51;
$L__BB9_3:
	cvta.to.global.u64 	%rd2, %rd18;
	setp.gt.u64 	%p2, %rd19, 4095;
	@%p2 bra 	$L__BB9_28;
	cvt.u32.u64 	%r1, %rd19;
	mov.u32 	%r2, %tid.x;
	setp.ge.u32 	%p96, %r2, %r1;
	mov.f32 	%f328, 0f00000000;
	mov.u32 	%r342, %r2;
	@%p96 bra 	$L__BB9_6;
	mul.wide.u32 	%rd41, %r2, 4;
	add.s64 	%rd42, %rd2, %rd41;
	ld.global.u32 	%r205, [%rd42];
	abs.s32 	%r206, %r205;
	cvt.rn.f32.s32 	%f328, %r206;
	add.s32 	%r342, %r2, 256;
$L__BB9_6:
	setp.ge.u32 	%p97, %r342, %r1;
	@%p97 bra 	$L__BB9_19;
	not.b32 	%r207, %r342;
	add.s32 	%r208, %r207, %r1;
	shr.u32 	%r209, %r208, 8;
	add.s32 	%r5, %r209, 1;
	and.b32  	%r6, %r5, 15;
	setp.lt.u32 	%p98, %r208, 3840;
	@%p98 bra 	$L__BB9_10;
	and.b32  	%r210, %r5, 33554416;
	neg.s32 	%r340, %r210;
	mul.wide.u32 	%rd43, %r342, 4;
	add.s64 	%rd44, %rd43, %rd2;
	add.s64 	%rd51, %rd44, 8192;
$L__BB9_9:
	.pragma "nounroll";
	ld.global.u32 	%r211, [%rd51+-8192];
	abs.s32 	%r212, %r211;
	cvt.rn.f32.s32 	%f189, %r212;
	setp.lt.f32 	%p99, %f328, %f189;
	selp.f32 	%f190, %f189, %f328, %p99;
	ld.global.u32 	%r213, [%rd51+-7168];
	abs.s32 	%r214, %r213;
	cvt.rn.f32.s32 	%f191, %r214;
	setp.lt.f32 	%p100, %f190, %f191;
	selp.f32 	%f192, %f191, %f190, %p100;
	ld.global.u32 	%r215, [%rd51+-6144];
	abs.s32 	%r216, %r215;
	cvt.rn.f32.s32 	%f193, %r216;
	setp.lt.f32 	%p101, %f192, %f193;
	selp.f32 	%f194, %f193, %f192, %p101;
	ld.global.u32 	%r217, [%rd51+-5120];
	abs.s32 	%r218, %r217;
	cvt.rn.f32.s32 	%f195, %r218;
	setp.lt.f32 	%p102, %f194, %f195;
	selp.f32 	%f196, %f195, %f194, %p102;
	ld.global.u32 	%r219, [%rd51+-4096];
	abs.s32 	%r220, %r219;
	cvt.rn.f32.s32 	%f197, %r220;
	setp.lt.f32 	%p103, %f196, %f197;
	selp.f32 	%f198, %f197, %f196, %p103;
	ld.global.u32 	%r221, [%rd51+-3072];
	abs.s32 	%r222, %r221;
	cvt.rn.f32.s32 	%f199, %r222;
	setp.lt.f32 	%p104, %f198, %f199;
	selp.f32 	%f200, %f199, %f198, %p104;
	ld.global.u32 	%r223, [%rd51+-2048];
	abs.s32 	%r224, %r223;
	cvt.rn.f32.s32 	%f201, %r224;
	setp.lt.f32 	%p105, %f200, %f201;
	selp.f32 	%f202, %f201, %f200, %p105;
	ld.global.u32 	%r225, [%rd51+-1024];
	abs.s32 	%r226, %r225;
	cvt.rn.f32.s32 	%f203, %r226;
	setp.lt.f32 	%p106, %f202, %f203;
	selp.f32 	%f204, %f203, %f202, %p106;
	ld.global.u32 	%r227, [%rd51];
	abs.s32 	%r228, %r227;
	cvt.rn.f32.s32 	%f205, %r228;
	setp.lt.f32 	%p107, %f204, %f205;
	selp.f32 	%f206, %f205, %f204, %p107;
	ld.global.u32 	%r229, [%rd51+1024];
	abs.s32 	%r230, %r229;
	cvt.rn.f32.s32 	%f207, %r230;
	setp.lt.f32 	%p108, %f206, %f207;
	selp.f32 	%f208, %f207, %f206, %p108;
	ld.global.u32 	%r231, [%rd51+2048];
	abs.s32 	%r232, %r231;
	cvt.rn.f32.s32 	%f209, %r232;
	setp.lt.f32 	%p109, %f208, %f209;
	selp.f32 	%f210, %f209, %f208, %p109;
	ld.global.u32 	%r233, [%rd51+3072];
	abs.s32 	%r234, %r233;
	cvt.rn.f32.s32 	%f211, %r234;
	setp.lt.f32 	%p110, %f210, %f211;
	selp.f32 	%f212, %f211, %f210, %p110;
	ld.global.u32 	%r235, [%rd51+4096];
	abs.s32 	%r236, %r235;
	cvt.rn.f32.s32 	%f213, %r236;
	setp.lt.f32 	%p111, %f212, %f213;
	selp.f32 	%f214, %f213, %f212, %p111;
	ld.global.u32 	%r237, [%rd51+5120];
	abs.s32 	%r238, %r237;
	cvt.rn.f32.s32 	%f215, %r238;
	setp.lt.f32 	%p112, %f214, %f215;
	selp.f32 	%f216, %f215, %f214, %p112;
	ld.global.u32 	%r239, [%rd51+6144];
	abs.s32 	%r240, %r239;
	cvt.rn.f32.s32 	%f217, %r240;
	setp.lt.f32 	%p113, %f216, %f217;
	selp.f32 	%f218, %f217, %f216, %p113;
	ld.global.u32 	%r241, [%rd51+7168];
	abs.s32 	%r242, %r241;
	cvt.rn.f32.s32 	%f219, %r242;
	setp.lt.f32 	%p114, %f218, %f219;
	selp.f32 	%f328, %f219, %f218, %p114;
	add.s32 	%r342, %r342, 4096;
	add.s32 	%r340, %r340, 16;
	add.s64 	%rd51, %rd51, 16384;
	setp.ne.s32 	%p115, %r340, 0;
	@%p115 bra 	$L__BB9_9;
$L__BB9_10:
	setp.eq.s32 	%p116, %r6, 0;
	@%p116 bra 	$L__BB9_19;
	and.b32  	%r13, %r5, 7;
	setp.lt.u32 	%p117, %r6, 8;
	@%p117 bra 	$L__BB9_13;
	mul.wide.s32 	%rd45, %r342, 4;
	add.s64 	%rd46, %rd2, %rd45;
	ld.global.u32 	%r243, [%rd46];
	abs.s32 	%r244, %r243;
	cvt.rn.f32.s32 	%f221, %r244;
	setp.lt.f32 	%p118, %f328, %f221;
	selp.f32 	%f222, %f221, %f328, %p118;
	ld.global.u32 	%r245, [%rd46+1024];
	abs.s32 	%r246, %r245;
	cvt.rn.f32.s32 	%f223, %r246;
	setp.lt.f32 	%p119, %f222, %f223;
	selp.f32 	%f224, %f223, %f222, %p119;
	ld.global.u32 	%r247, [%rd46+2048];
	abs.s32 	%r248, %r247;
	cvt.rn.f32.s32 	%f225, %r248;
	setp.lt.f32 	%p120, %f224, %f225;
	selp.f32 	%f226, %f225, %f224, %p120;
	ld.global.u32 	%r249, [%rd46+3072];
	abs.s32 	%r250, %r249;
	cvt.rn.f32.s32 	%f227, %r250;
	setp.lt.f32 	%p121, %f226, %f227;
	selp.f32 	%f228, %f227, %f226, %p121;
	ld.global.u32 	%r251, [%rd46+4096];
	abs.s32 	%r252, %r251;
	cvt.rn.f32.s32 	%f229, %r252;
	setp.lt.f32 	%p122, %f228, %f229;
	selp.f32 	%f230, %f229, %f228, %p122;
	ld.global.u32 	%r253, [%rd46+5120];
	abs.s32 	%r254, %r253;
	cvt.rn.f32.s32 	%f231, %r254;
	setp.lt.f32 	%p123, %f230, %f231;
	selp.f32 	%f232, %f231, %f230, %p123;
	ld.global.u32 	%r255, [%rd46+6144];
	abs.s32 	%r256, %r255;
	cvt.rn.f32.s32 	%f233, %r256;
	setp.lt.f32 	%p124, %f232, %f233;
	selp.f32 	%f234, %f233, %f232, %p124;
	ld.global.u32 	%r257, [%rd46+7168];
	abs.s32 	%r258, %r257;
	cvt.rn.f32.s32 	%f235, %r258;
	setp.lt.f32 	%p125, %f234, %f235;
	selp.f32 	%f328, %f235, %f234, %p125;
	add.s32 	%r342, %r342, 2048;
$L__BB9_13:
	setp.eq.s32 	%p126, %r13, 0;
	@%p126 bra 	$L__BB9_19;
	and.b32  	%r16, %r5, 3;
	setp.lt.u32 	%p127, %r13, 4;
	@%p127 bra 	$L__BB9_16;
	mul.wide.s32 	%rd47, %r342, 4;
	add.s64 	%rd48, %rd2, %rd47;
	ld.global.u32 	%r259, [%rd48];
	abs.s32 	%r260, %r259;
	cvt.rn.f32.s32 	%f237, %r260;
	setp.lt.f32 	%p128, %f328, %f237;
	selp.f32 	%f238, %f237, %f328, %p128;
	ld.global.u32 	%r261, [%rd48+1024];
	abs.s32 	%r262, %r261;
	cvt.rn.f32.s32 	%f239, %r262;
	setp.lt.f32 	%p129, %f238, %f239;
	selp.f32 	%f240, %f239, %f238, %p129;
	ld.global.u32 	%r263, [%rd48+2048];
	abs.s32 	%r264, %r263;
	cvt.rn.f32.s32 	%f241, %r264;
	setp.lt.f32 	%p130, %f240, %f241;
	selp.f32 	%f242, %f241, %f240, %p130;
	ld.global.u32 	%r265, [%rd48+3072];
	abs.s32 	%r266, %r265;
	cvt.rn.f32.s32 	%f243, %r266;
	setp.lt.f32 	%p131, %f242, %f243;
	selp.f32 	%f328, %f243, %f242, %p131;
	add.s32 	%r342, %r342, 1024;
$L__BB9_16:
	setp.eq.s32 	%p132, %r16, 0;
	@%p132 bra 	$L__BB9_19;
	neg.s32 	%r345, %r16;
$L__BB9_18:
	.pragma "nounroll";
	mul.wide.s32 	%rd49, %r342, 4;
	add.s64 	%rd50, %rd2, %rd49;
	ld.global.u32 	%r267, [%rd50];
	abs.s32 	%r268, %r267;
	cvt.rn.f32.s32 	%f244, %r268;
	setp.lt.f32 	%p133, %f328, %f244;
	selp.f32 	%f328, %f244, %f328, %p133;
	add.s32 	%r342, %r342, 256;
	add.s32 	%r345, %r345, 1;
	setp.ne.s32 	%p134, %r345, 0;
	@%p134 bra 	$L__BB9_18;
$L__BB9_19:
	setp.lt.u64 	%p135, %rd19, 256;
	@%p135 bra 	$L__BB9_24;
	// begin inline asm
	mov.u32 %r307, %laneid;
	// end inline asm
	mov.b32 	%r309, %f328;
	mov.b32 	%r310, 1;
	mov.b32 	%r331, 31;
	mov.b32 	%r332, -1;
	// begin inline asm
	shfl.sync.down.b32 %r308, %r309, %r310, %r331, %r332;
	// end inline asm
	mov.b32 	%f292, %r308;
	setp.gt.s32 	%p163, %r307, 30;
	setp.lt.f32 	%p164, %f328, %f292;
	selp.f32 	%f293, %f292, %f328, %p164;
	selp.f32 	%f294, %f328, %f293, %p163;
	mov.b32 	%r314, %f294;
	mov.b32 	%r315, 2;
	// begin inline asm
	shfl.sync.down.b32 %r313, %r314, %r315, %r331, %r332;
	// end inline asm
	mov.b32 	%f295, %r313;
	setp.gt.s32 	%p165, %r307, 29;
	setp.lt.f32 	%p166, %f294, %f295;
	selp.f32 	%f296, %f295, %f294, %p166;
	selp.f32 	%f297, %f294, %f296, %p165;
	mov.b32 	%r319, %f297;
	mov.b32 	%r320, 4;
	// begin inline asm
	shfl.sync.down.b32 %r318, %r319, %r320, %r331, %r332;
	// end inline asm
	mov.b32 	%f298, %r318;
	setp.gt.s32 	%p167, %r307, 27;
	setp.lt.f32 	%p168, %f297, %f298;
	selp.f32 	%f299, %f298, %f297, %p168;
	selp.f32 	%f300, %f297, %f299, %p167;
	mov.b32 	%r324, %f300;
	mov.b32 	%r325, 8;
	// begin inline asm
	shfl.sync.down.b32 %r323, %r324, %r325, %r331, %r332;
	// end inline asm
	mov.b32 	%f301, %r323;
	setp.gt.s32 	%p169, %r307, 23;
	setp.lt.f32 	%p170, %f300, %f301;
	selp.f32 	%f302, %f301, %f300, %p170;
	selp.f32 	%f303, %f300, %f302, %p169;
	mov.b32 	%r329, %f303;
	mov.b32 	%r330, 16;
	// begin inline asm
	shfl.sync.down.b32 %r328, %r329, %r330, %r331, %r332;
	// end inline asm
	mov.b32 	%f304, %r328;
	setp.gt.s32 	%p171, %r307, 15;
	setp.lt.f32 	%p172, %f303, %f304;
	selp.f32 	%f16, %f304, %f303, %p172;
	selp.f32 	%f340, %f303, %f16, %p171;
	setp.ne.s32 	%p173, %r307, 0;
	@%p173 bra 	$L__BB9_22;
	shr.u32 	%r333, %r2, 3;
	and.b32  	%r334, %r333, 124;
	mov.u32 	%r335, _ZZN3cub18CUB_300001_SM_10006detail6reduce28DeviceReduceSingleTileKernelINS2_10policy_hubIfyN4cuda3__47maximumIfEEE10Policy1000EN6thrust24THRUST_300001_SM_1000_NS10device_ptrIiEEPfyS8_ff8AbsValueEEvT0_T1_T2_T3_T4_T6_E12temp_storage;
	add.s32 	%r336, %r335, %r334;
	st.shared.f32 	[%r336+8], %f16;
$L__BB9_22:
	bar.sync 	0;
	setp.ne.s32 	%p174, %r2, 0;
	@%p174 bra 	$L__BB9_49;
	ld.shared.f32 	%f305, [_ZZN3cub18CUB_300001_SM_10006detail6reduce28DeviceReduceSingleTileKernelINS2_10policy_hubIfyN4cuda3__47maximumIfEEE10Policy1000EN6thrust24THRUST_300001_SM_1000_NS10device_ptrIiEEPfyS8_ff8AbsValueEEvT0_T1_T2_T3_T4_T6_E12temp_storage+12];
	setp.lt.f32 	%p175, %f340, %f305;
	selp.f32 	%f306, %f305, %f340, %p175;
	ld.shared.f32 	%f307, [_ZZN3cub18CUB_300001_SM_10006detail6reduce28DeviceReduceSingleTileKernelINS2_10policy_hubIfyN4cuda3__47maximumIfEEE10Policy1000EN6thrust24THRUST_300001_SM_1000_NS10device_ptrIiEEPfyS8_ff8AbsValueEEvT0_T1_T2_T3_T4_T6_E12temp_storage+16];
	setp.lt.f32 	%p176, %f306, %f307;
	selp.f32 	%f308, %f307, %f306, %p176;
	ld.shared.f32 	%f309, [_ZZN3cub18CUB_300001_SM_10006detail6reduce28DeviceReduceSingleTileKernelINS2_10policy_hubIfyN4cuda3__47maximumIfEEE10Policy1000EN6thrust24THRUST_300001_SM_1000_NS10device_ptrIiEEPfyS8_ff8AbsValueEEvT0_T1_T2_T3_T4_T6_E12temp_storage+20];
	setp.lt.f32 	%p177, %f308, %f309;
	selp.f32 	%f310, %f309, %f308, %p177;
	ld.shared.f32 	%f311, [_ZZN3cub18CUB_300001_SM_10006detail6reduce28DeviceReduceSingleTileKernelINS2_10policy_hubIfyN4cuda3__47maximumIfEEE10Policy1000EN6thrust24THRUST_300001_SM_1000_NS10device_ptrIiEEPfyS8_ff8AbsValueEEvT0_T1_T2_T3_T4_T6_E12temp_storage+24];
	setp.lt.f32 	%p178, %f310, %f311;
	selp.f32 	%f312, %f311, %f310, %p178;
	ld.shared.f32 	%f313, [_ZZN3cub18CUB_300001_SM_10006detail6reduce28DeviceReduceSingleTileKernelINS2_10policy_hubIfyN4cuda3__47maximumIfEEE10Policy1000EN6thrust24THRUST_300001_SM_1000_NS10device_ptrIiEEPfyS8_ff8AbsValueEEvT0_T1_T2_T3_T4_T6_E12temp_storage+28];
	setp.lt.f32 	%p179, %f312, %f313;
	selp.f32 	%f314, %f313, %f312, %p179;
	ld.shared.f32 	%f315, [_ZZN3cub18CUB_300001_SM_10006detail6reduce28DeviceReduceSingleTileKernelINS2_10policy_hubIfyN4cuda3__47maximumIfEEE10Policy1000EN6thrust24THRUST_300001_SM_1000_NS10device_ptrIiEEPfyS8_ff8AbsValueEEvT0_T1_T2_T3_T4_T6_E12temp_storage+32];
	setp.lt.f32 	%p180, %f314, %f315;
	selp.f32 	%f316, %f315, %f314, %p180;
	ld.shared.f32 	%f317, [_ZZN3cub18CUB_300001_SM_10006detail6reduce28DeviceReduceSingleTileKernelINS2_10policy_hubIfyN4cuda3__47maximumIfEEE10Policy1000EN6thrust24THRUST_300001_SM_1000_NS10device_ptrIiEEPfyS8_ff8AbsValueEEvT0_T1_T2_T3_T4_T6_E12temp_storage+36];
	setp.lt.f32 	%p181, %f316, %f317;
	selp.f32 	%f340, %f317, %f316, %p181;
	bra.uni 	$L__BB9_49;
$L__BB9_24:
	// begin inline asm
	mov.u32 %r269, %laneid;
	// end inline asm
	and.b32  	%r295, %r2, 992;
	add.s32 	%r296, %r295, 32;
	setp.gt.u32 	%p136, %r296, %r1;
	not.b32 	%r297, %r295;
	add.s32 	%r298, %r1, %r297;
	selp.b32 	%r293, %r298, 31, %p136;
	mov.b32 	%r271, %f328;
	mov.b32 	%r272, 1;
	mov.b32 	%r294, -1;
	// begin inline asm
	shfl.sync.down.b32 %r270, %r271, %r272, %r293, %r294;
	// end inline asm
	mov.b32 	%f245, %r270;
	setp.lt.s32 	%p137, %r269, %r293;
	setp.lt.f32 	%p138, %f328, %f245;
	selp.f32 	%f246, %f245, %f328, %p138;
	selp.f32 	%f247, %f246, %f328, %p137;
	mov.b32 	%r276, %f247;
	mov.b32 	%r277, 2;
	// begin inline asm
	shfl.sync.down.b32 %r275, %r276, %r277, %r293, %r294;
	// end inline asm
	mov.b32 	%f248, %r275;
	add.s32 	%r299, %r269, 2;
	setp.gt.s32 	%p139, %r299, %r293;
	setp.lt.f32 	%p140, %f247, %f248;
	selp.f32 	%f249, %f248, %f247, %p140;
	selp.f32 	%f250, %f247, %f249, %p139;
	mov.b32 	%r281, %f250;
	mov.b32 	%r282, 4;
	// begin inline asm
	shfl.sync.down.b32 %r280, %r281, %r282, %r293, %r294;
	// end inline asm
	mov.b32 	%f251, %r280;
	add.s32 	%r300, %r269, 4;
	setp.gt.s32 	%p141, %r300, %r293;
	setp.lt.f32 	%p142, %f250, %f251;
	selp.f32 	%f252, %f251, %f250, %p142;
	selp.f32 	%f253, %f250, %f252, %p141;
	mov.b32 	%r286, %f253;
	mov.b32 	%r287, 8;
	// begin inline asm
	shfl.sync.down.b32 %r285, %r286, %r287, %r293, %r294;
	// end inline asm
	mov.b32 	%f254, %r285;
	add.s32 	%r301, %r269, 8;
	setp.gt.s32 	%p143, %r301, %r293;
	setp.lt.f32 	%p144, %f253, %f254;
	selp.f32 	%f255, %f254, %f253, %p144;
	selp.f32 	%f256, %f253, %f255, %p143;
	mov.b32 	%r291, %f256;
	mov.b32 	%r292, 16;
	// begin inline asm
	shfl.sync.down.b32 %r290, %r291, %r292, %r293, %r294;
	// end inline asm
	mov.b32 	%f257, %r290;
	add.s32 	%r302, %r269, 16;
	setp.gt.s32 	%p145, %r302, %r293;
	setp.lt.f32 	%p146, %f256, %f257;
	selp.f32 	%f258, %f257, %f256, %p146;
	selp.f32 	%f340, %f256, %f258, %p145;
	setp.ne.s32 	%p147, %r269, 0;
	@%p147 bra 	$L__BB9_26;
	shr.u32 	%r303, %r2, 3;
	and.b32  	%r304, %r303, 124;
	mov.u32 	%r305, _ZZN3cub18CUB_300001_SM_10006detail6reduce28DeviceReduceSingleTileKernelINS2_10policy_hubIfyN4cuda3__47maximumIfEEE10Policy1000EN6thrust24THRUST_300001_SM_1000_NS10device_ptrIiEEPfyS8_ff8AbsValueEEvT0_T1_T2_T3_T4_T6_E12temp_storage;
	add.s32 	%r306, %r305, %r304;
	st.shared.f32 	[%r306+8], %f340;
$L__BB9_26:
	bar.sync 	0;
	setp.ne.s32 	%p148, %r2, 0;
	@%p148 bra 	$L__BB9_49;
	setp.gt.u64 	%p149, %rd19, 32;
	ld.shared.f32 	%f259, [_ZZN3cub18CUB_300001_SM_10006detail6reduce28DeviceReduceSingleTileKernelINS2_10policy_hubIfyN4cuda3__47maximumIfEEE10Policy1000EN6thrust24THRUST_300001_SM_1000_NS10device_ptrIiEEPfyS8_ff8AbsValueEEvT0_T1_T2_T3_T4_T6_E12temp_storage+12];
	setp.lt.f32 	%p150, %f340, %f259;
	selp.f32 	%f261, %f259, %f340, %p150;
	selp.f32 	%f262, %f261, %f340, %p149;
	setp.gt.u64 	%p151, %rd19, 64;
	ld.shared.f32 	%f264, [_ZZN3cub18CUB_300001_SM_10006detail6reduce28DeviceReduceSingleTileKernelINS2_10policy_hubIfyN4cuda3__47maximumIfEEE10Policy1000EN6thrust24THRUST_300001_SM_1000_NS10device_ptrIiEEPfyS8_ff8AbsValueEEvT0_T1_T2_T3_T4_T6_E12temp_storage+16];
	setp.lt.f32 	%p152, %f262, %f264;
	selp.f32 	%f266, %f264, %f262, %p152;
	selp.f32 	%f267, %f266, %f262, %p151;
	setp.gt.u64 	%p153, %rd19, 96;
	ld.shared.f32 	%f269, [_ZZN3cub18CUB_300001_SM_10006detail6reduce28DeviceReduceSingleTileKernelINS2_10policy_hubIfyN4cuda3__47maximumIfEEE10Policy1000EN6thrust24THRUST_300001_SM_1000_NS10device_ptrIiEEPfyS8_ff8AbsValueEEvT0_T1_T2_T3_T4_T6_E12temp_storage+20];
	setp.lt.f32 	%p154, %f267, %f269;
	selp.f32 	%f271, %f269, %f267, %p154;
	selp.f32 	%f272, %f271, %f267, %p153;
	setp.gt.u64 	%p155, %rd19, 128;
	ld.shared.f32 	%f274, [_ZZN3cub18CUB_300001_SM_10006detail6reduce28DeviceReduceSingleTileKernelINS2_10policy_hubIfyN4cuda3__47maximumIfEEE10Policy1000EN6thrust24THRUST_300001_SM_1000_NS10device_ptrIiEEPfyS8_ff8AbsValueEEvT0_T1_T2_T3_T4_T6_E12temp_storage+24];
	setp.lt.f32 	%p156, %f272, %f274;
	selp.f32 	%f276, %f274, %f272, %p156;
	selp.f32 	%f277, %f276, %f272, %p155;
	setp.gt.u64 	%p157, %rd19, 160;
	ld.shared.f32 	%f279, [_ZZN3cub18CUB_300001_SM_10006detail6reduce28DeviceReduceSingleTileKernelINS2_10policy_hubIfyN4cuda3__47maximumIfEEE10Policy1000EN6thrust24THRUST_300001_SM_1000_NS10device_ptrIiEEPfyS8_ff8AbsValueEEvT0_T1_T2_T3_T4_T6_E12temp_storage+28];
	setp.lt.f32 	%p158, %f277, %f279;
	selp.f32 	%f281, %f279, %f277, %p158;
	selp.f32 	%f282, %f281, %f277, %p157;
	setp.gt.u64 	%p159, %rd19, 192;
	ld.shared.f32 	%f284, [_ZZN3cub18CUB_300001_SM_10006detail6reduce28DeviceReduceSingleTileKernelINS2_10policy_hubIfyN4cuda3__47maximumIfEEE10Policy1000EN6thrust24THRUST_300001_SM_1000_NS10device_ptrIiEEPfyS8_ff8AbsValueEEvT0_T1_T2_T3_T4_T6_E12temp_storage+32];
	setp.lt.f32 	%p160, %f282, %f284;
	selp.f32 	%f286, %f284, %f282, %p160;
	selp.f32 	%f287, %f286, %f282, %p159;
	setp.gt.u64 	%p161, %rd19, 224;
	ld.shared.f32 	%f289, [_ZZN3cub18CUB_300001_SM_10006detail6reduce28DeviceReduceSingleTileKernelINS2_10policy_hubIfyN4cuda3__47maximumIfEEE10Policy1000EN6thrust24THRUST_300001_SM_1000_NS10device_ptrIiEEPfyS8_ff8AbsValueEEvT0_T1_T2_T3_T4_T6_E12temp_storage+36];
	setp.lt.f32 	%p162, %f287, %f289;
	selp.f32 	%f291, %f289, %f287, %p162;
	selp.f32 	%f340, %f291, %f287, %p161;
	bra.uni 	$L__BB9_49;
$L__BB9_28:
	mov.u32 	%r24, %tid.x;
	cvt.u64.u32 	%rd6, %r24;
	mul.wide.u32 	%rd22, %r24, 4;
	add.s64 	%rd7, %rd2, %rd22;
	ld.global.u32 	%r42, [%rd7];
	abs.s32 	%r43, %r42;
	cvt.rn.f32.s32 	%f43, %r43;
	ld.global.u32 	%r44, [%rd7+1024];
	abs.s32 	%r45, %r44;
	cvt.rn.f32.s32 	%f44, %r45;
	ld.global.u32 	%r46, [%rd7+2048];
	abs.s32 	%r47, %r46;
	cvt.rn.f32.s32 	%f45, %r47;
	ld.global.u32 	%r48, [%rd7+3072];
	abs.s32 	%r49, %r48;
	cvt.rn.f32.s32 	%f46, %r49;
	ld.global.u32 	%r50, [%rd7+4096];
	abs.s32 	%r51, %r50;
	cvt.rn.f32.s32 	%f47, %r51;
	ld.global.u32 	%r52, [%rd7+5120];
	abs.s32 	%r53, %r52;
	cvt.rn.f32.s32 	%f48, %r53;
	ld.global.u32 	%r54, [%rd7+6144];
	abs.s32 	%r55, %r54;
	cvt.rn.f32.s32 	%f49, %r55;
	ld.global.u32 	%r56, [%rd7+7168];
	abs.s32 	%r57, %r56;
	cvt.rn.f32.s32 	%f50, %r57;
	ld.global.u32 	%r58, [%rd7+8192];
	abs.s32 	%r59, %r58;
	cvt.rn.f32.s32 	%f51, %r59;
	ld.global.u32 	%r60, [%rd7+9216];
	abs.s32 	%r61, %r60;
	cvt.rn.f32.s32 	%f52, %r61;
	ld.global.u32 	%r62, [%rd7+10240];
	abs.s32 	%r63, %r62;
	cvt.rn.f32.s32 	%f53, %r63;
	ld.global.u32 	%r64, [%rd7+11264];
	abs.s32 	%r65, %r64;
	cvt.rn.f32.s32 	%f54, %r65;
	ld.global.u32 	%r66, [%rd7+12288];
	abs.s32 	%r67, %r66;
	cvt.rn.f32.s32 	%f55, %r67;
	ld.global.u32 	%r68, [%rd7+13312];
	abs.s32 	%r69, %r68;
	cvt.rn.f32.s32 	%f56, %r69;
	ld.global.u32 	%r70, [%rd7+14336];
	abs.s32 	%r71, %r70;
	cvt.rn.f32.s32 	%f57, %r71;
	ld.global.u32 	%r72, [%rd7+15360];
	abs.s32 	%r73, %r72;
	cvt.rn.f32.s32 	%f58, %r73;
	setp.lt.f32 	%p3, %f43, %f44;
	selp.f32 	%f59, %f44, %f43, %p3;
	setp.lt.f32 	%p4, %f45, %f46;
	selp.f32 	%f60, %f46, %f45, %p4;
	setp.lt.f32 	%p5, %f47, %f48;
	selp.f32 	%f61, %f48, %f47, %p5;
	setp.lt.f32 	%p6, %f49, %f50;
	selp.f32 	%f62, %f50, %f49, %p6;
	setp.lt.f32 	%p7, %f51, %f52;
	selp.f32 	%f63, %f52, %f51, %p7;
	setp.lt.f32 	%p8, %f53, %f54;
	selp.f32 	%f64, %f54, %f53, %p8;
	setp.lt.f32 	%p9, %f55, %f56;
	selp.f32 	%f65, %f56, %f55, %p9;
	setp.lt.f32 	%p10, %f57, %f58;
	selp.f32 	%f66, %f58, %f57, %p10;
	setp.lt.f32 	%p11, %f59, %f60;
	selp.f32 	%f67, %f60, %f59, %p11;
	setp.lt.f32 	%p12, %f61, %f62;
	selp.f32 	%f68, %f62, %f61, %p12;
	setp.lt.f32 	%p13, %f63, %f64;
	selp.f32 	%f69, %f64, %f63, %p13;
	setp.lt.f32 	%p14, %f65, %f66;
	selp.f32 	%f70, %f66, %f65, %p14;
	setp.lt.f32 	%p15, %f67, %f68;
	selp.f32 	%f71, %f68, %f67, %p15;
	setp.lt.f32 	%p16, %f69, %f70;
	selp.f32 	%f72, %f70, %f69, %p16;
	setp.lt.f32 	%p17, %f71, %f72;
	selp.f32 	%f339, %f72, %f71, %p17;
	add.s64 	%rd8, %rd19, -4096;
	setp.lt.u64 	%p18, %rd8, 4096;
	mov.b64 	%rd53, 4096;
	@%p18 bra 	$L__BB9_32;
	mov.b64 	%rd53, 4096;
$L__BB9_30:
	shl.b64 	%rd24, %rd53, 2;
	add.s64 	%rd25, %rd7, %rd24;
	ld.global.u32 	%r74, [%rd25];
	abs.s32 	%r75, %r74;
	cvt.rn.f32.s32 	%f73, %r75;
	ld.global.u32 	%r76, [%rd25+1024];
	abs.s32 	%r77, %r76;
	cvt.rn.f32.s32 	%f74, %r77;
	ld.global.u32 	%r78, [%rd25+2048];
	abs.s32 	%r79, %r78;
	cvt.rn.f32.s32 	%f75, %r79;
	ld.global.u32 	%r80, [%rd25+3072];
	abs.s32 	%r81, %r80;
	cvt.rn.f32.s32 	%f76, %r81;
	ld.global.u32 	%r82, [%rd25+4096];
	abs.s32 	%r83, %r82;
	cvt.rn.f32.s32 	%f77, %r83;
	ld.global.u32 	%r84, [%rd25+5120];
	abs.s32 	%r85, %r84;
	cvt.rn.f32.s32 	%f78, %r85;
	ld.global.u32 	%r86, [%rd25+6144];
	abs.s32 	%r87, %r86;
	cvt.rn.f32.s32 	%f79, %r87;
	ld.global.u32 	%r88, [%rd25+7168];
	abs.s32 	%r89, %r88;
	cvt.rn.f32.s32 	%f80, %r89;
	ld.global.u32 	%r90, [%rd25+8192];
	abs.s32 	%r91, %r90;
	cvt.rn.f32.s32 	%f81, %r91;
	ld.global.u32 	%r92, [%rd25+9216];
	abs.s32 	%r93, %r92;
	cvt.rn.f32.s32 	%f82, %r93;
	ld.global.u32 	%r94, [%rd25+10240];
	abs.s32 	%r95, %r94;
	cvt.rn.f32.s32 	%f83, %r95;
	ld.global.u32 	%r96, [%rd25+11264];
	abs.s32 	%r97, %r96;
	cvt.rn.f32.s32 	%f84, %r97;
	ld.global.u32 	%r98, [%rd25+12288];
	abs.s32 	%r99, %r98;
	cvt.rn.f32.s32 	%f85, %r99;
	ld.global.u32 	%r100, [%rd25+13312];
	abs.s32 	%r101, %r100;
	cvt.rn.f32.s32 	%f86, %r101;
	ld.global.u32 	%r102, [%rd25+14336];
	abs.s32 	%r103, %r102;
	cvt.rn.f32.s32 	%f87, %r103;
	ld.global.u32 	%r104, [%rd25+15360];
	abs.s32 	%r105, %r104;
	cvt.rn.f32.s32 	%f88, %r105;
	setp.lt.f32 	%p19, %f339, %f73;
	selp.f32 	%f89, %f73, %f339, %p19;
	setp.lt.f32 	%p20, %f74, %f75;
	selp.f32 	%f90, %f75, %f74, %p20;
	setp.lt.f32 	%p21, %f76, %f77;
	selp.f32 	%f91, %f77, %f76, %p21;
	setp.lt.f32 	%p22, %f78, %f79;
	selp.f32 	%f92, %f79, %f78, %p22;
	setp.lt.f32 	%p23, %f80, %f81;
	selp.f32 	%f93, %f81, %f80, %p23;
	setp.lt.f32 	%p24, %f82, %f83;
	selp.f32 	%f94, %f83, %f82, %p24;
	setp.lt.f32 	%p25, %f84, %f85;
	selp.f32 	%f95, %f85, %f84, %p25;
	setp.lt.f32 	%p26, %f86, %f87;
	selp.f32 	%f96, %f87, %f86, %p26;
	setp.lt.f32 	%p27, %f89, %f90;
	selp.f32 	%f97, %f90, %f89, %p27;
	setp.lt.f32 	%p28, %f91, %f92;
	selp.f32 	%f98, %f92, %f91, %p28;
	setp.lt.f32 	%p29, %f93, %f94;
	selp.f32 	%f99, %f94, %f93, %p29;
	setp.lt.f32 	%p30, %f95, %f96;
	selp.f32 	%f100, %f96, %f95, %p30;
	setp.lt.f32 	%p31, %f97, %f98;
	selp.f32 	%f101, %f98, %f97, %p31;
	setp.lt.f32 	%p32, %f99, %f100;
	selp.f32 	%f102, %f100, %f99, %p32;
	setp.lt.f32 	%p33, %f101, %f102;
	selp.f32 	%f103, %f102, %f101, %p33;
	setp.lt.f32 	%p34, %f103, %f88;
	selp.f32 	%f339, %f88, %f103, %p34;
	sub.s64 	%rd26, %rd19, %rd53;
	setp.lt.u64 	%p35, %rd26, 4096;
	@%p35 bra 	$L__BB9_45;
	add.s64 	%rd53, %rd53, 4096;
	setp.le.u64 	%p36, %rd53, %rd8;
	@%p36 bra 	$L__BB9_30;
$L__BB9_32:
	setp.le.u64 	%p37, %rd19, %rd53;
	cvt.u32.u64 	%r106, %rd53;
	cvt.u32.u64 	%r107, %rd19;
	sub.s32 	%r108, %r107, %r106;
	setp.ge.s32 	%p38, %r24, %r108;
	or.pred  	%p39, %p37, %p38;
	@%p39 bra 	$L__BB9_45;
	not.b32 	%r111, %r24;
	add.s32 	%r112, %r111, %r107;
	sub.s32 	%r114, %r112, %r106;
	shr.u32 	%r115, %r114, 8;
	add.s32 	%r25, %r115, 1;
	and.b32  	%r26, %r25, 15;
	setp.lt.u32 	%p40, %r114, 3840;
	mov.u32 	%r349, %r24;
	@%p40 bra 	$L__BB9_36;
	and.b32  	%r116, %r25, 33554416;
	neg.s32 	%r347, %r116;
	add.s64 	%rd27, %rd53, %rd6;
	shl.b64 	%rd28, %rd27, 2;
	add.s64 	%rd29, %rd28, %rd2;
	add.s64 	%rd54, %rd29, 8192;
	mov.u32 	%r349, %r24;
$L__BB9_35:
	.pragma "nounroll";
	ld.global.u32 	%r117, [%rd54+-8192];
	abs.s32 	%r118, %r117;
	cvt.rn.f32.s32 	%f105, %r118;
	setp.lt.f32 	%p41, %f339, %f105;
	selp.f32 	%f106, %f105, %f339, %p41;
	ld.global.u32 	%r119, [%rd54+-7168];
	abs.s32 	%r120, %r119;
	cvt.rn.f32.s32 	%f107, %r120;
	setp.lt.f32 	%p42, %f106, %f107;
	selp.f32 	%f108, %f107, %f106, %p42;
	ld.global.u32 	%r121, [%rd54+-6144];
	abs.s32 	%r122, %r121;
	cvt.rn.f32.s32 	%f109, %r122;
	setp.lt.f32 	%p43, %f108, %f109;
	selp.f32 	%f110, %f109, %f108, %p43;
	ld.global.u32 	%r123, [%rd54+-5120];
	abs.s32 	%r124, %r123;
	cvt.rn.f32.s32 	%f111, %r124;
	setp.lt.f32 	%p44, %f110, %f111;
	selp.f32 	%f112, %f111, %f110, %p44;
	ld.global.u32 	%r125, [%rd54+-4096];
	abs.s32 	%r126, %r125;
	cvt.rn.f32.s32 	%f113, %r126;
	setp.lt.f32 	%p45, %f112, %f113;
	selp.f32 	%f114, %f113, %f112, %p45;
	ld.global.u32 	%r127, [%rd54+-3072];
	abs.s32 	%r128, %r127;
	cvt.rn.f32.s32 	%f115, %r128;
	setp.lt.f32 	%p46, %f114, %f115;
	selp.f32 	%f116, %f115, %f114, %p46;
	ld.global.u32 	%r129, [%rd54+-2048];
	abs.s32 	%r130, %r129;
	cvt.rn.f32.s32 	%f117, %r130;
	setp.lt.f32 	%p47, %f116, %f117;
	selp.f32 	%f118, %f117, %f116, %p47;
	ld.global.u32 	%r131, [%rd54+-1024];
	abs.s32 	%r132, %r131;
	cvt.rn.f32.s32 	%f119, %r132;
	setp.lt.f32 	%p48, %f118, %f119;
	selp.f32 	%f120, %f119, %f118, %p48;
	ld.global.u32 	%r133, [%rd54];
	abs.s32 	%r134, %r133;
	cvt.rn.f32.s32 	%f121, %r134;
	setp.lt.f32 	%p49, %f120, %f121;
	selp.f32 	%f122, %f121, %f120, %p49;
	ld.global.u32 	%r135, [%rd54+1024];
	abs.s32 	%r136, %r135;
	cvt.rn.f32.s32 	%f123, %r136;
	setp.lt.f32 	%p50, %f122, %f123;
	selp.f32 	%f124, %f123, %f122, %p50;
	ld.global.u32 	%r137, [%rd54+2048];
	abs.s32 	%r138, %r137;
	cvt.rn.f32.s32 	%f125, %r138;
	setp.lt.f32 	%p51, %f124, %f125;
	selp.f32 	%f126, %f125, %f124, %p51;
	ld.global.u32 	%r139, [%rd54+3072];
	abs.s32 	%r140, %r139;
	cvt.rn.f32.s32 	%f127, %r140;
	setp.lt.f32 	%p52, %f126, %f127;
	selp.f32 	%f128, %f127, %f126, %p52;
	ld.global.u32 	%r141, [%rd54+4096];
	abs.s32 	%r142, %r141;
	cvt.rn.f32.s32 	%f129, %r142;
	setp.lt.f32 	%p53, %f128, %f129;
	selp.f32 	%f130, %f129, %f128, %p53;
	ld.global.u32 	%r143, [%rd54+5120];
	abs.s32 	%r144, %r143;
	cvt.rn.f32.s32 	%f131, %r144;
	setp.lt.f32 	%p54, %f130, %f131;
	selp.f32 	%f132, %f131, %f130, %p54;
	ld.global.u32 	%r145, [%rd54+6144];
	abs.s32 	%r146, %r145;
	cvt.rn.f32.s32 	%f133, %r146;
	setp.lt.f32 	%p55, %f132, %f133;
	selp.f32 	%f134, %f133, %f132, %p55;
	ld.global.u32 	%r147, [%rd54+7168];
	abs.s32 	%r148, %r147;
	cvt.rn.f32.s32 	%f135, %r148;
	setp.lt.f32 	%p56, %f134, %f135;
	selp.f32 	%f339, %f135, %f134, %p56;
	add.s32 	%r349, %r349, 4096;
	add.s32 	%r347, %r347, 16;
	add.s64 	%rd54, %rd54, 16384;
	setp.ne.s32 	%p57, %r347, 0;
	@%p57 bra 	$L__BB9_35;
$L__BB9_36:
	setp.eq.s32 	%p58, %r26, 0;
	@%p58 bra 	$L__BB9_45;
	and.b32  	%r33, %r25, 7;
	setp.lt.u32 	%p59, %r26, 8;
	@%p59 bra 	$L__BB9_39;
	cvt.u64.u32 	%rd30, %r349;
	add.s64 	%rd31, %rd53, %rd30;
	shl.b64 	%rd32, %rd31, 2;
	add.s64 	%rd33, %rd2, %rd32;
	ld.global.u32 	%r149, [%rd33];
	abs.s32 	%r150, %r149;
	cvt.rn.f32.s32 	%f137, %r150;
	setp.lt.f32 	%p60, %f339, %f137;
	selp.f32 	%f138, %f137, %f339, %p60;
	ld.global.u32 	%r151, [%rd33+1024];
	abs.s32 	%r152, %r151;
	cvt.rn.f32.s32 	%f139, %r152;
	setp.lt.f32 	%p61, %f138, %f139;
	selp.f32 	%f140, %f139, %f138, %p61;
	ld.global.u32 	%r153, [%rd33+2048];
	abs.s32 	%r154, %r153;
	cvt.rn.f32.s32 	%f141, %r154;
	setp.lt.f32 	%p62, %f140, %f141;
	selp.f32 	%f142, %f141, %f140, %p62;
	ld.global.u32 	%r155, [%rd33+3072];
	abs.s32 	%r156, %r155;
	cvt.rn.f32.s32 	%f143, %r156;
	setp.lt.f32 	%p63, %f142, %f143;
	selp.f32 	%f144, %f143, %f142, %p63;
	ld.global.u32 	%r157, [%rd33+4096];
	abs.s32 	%r158, %r157;
	cvt.rn.f32.s32 	%f145, %r158;
	setp.lt.f32 	%p64, %f144, %f145;
	selp.f32 	%f146, %f145, %f144, %p64;
	ld.global.u32 	%r159, [%rd33+5120];
	abs.s32 	%r160, %r159;
	cvt.rn.f32.s32 	%f147, %r160;
	setp.lt.f32 	%p65, %f146, %f147;
	selp.f32 	%f148, %f147, %f146, %p65;
	ld.global.u32 	%r161, [%rd33+6144];
	abs.s32 	%r162, %r161;
	cvt.rn.f32.s32 	%f149, %r162;
	setp.lt.f32 	%p66, %f148, %f149;
	selp.f32 	%f150, %f149, %f148, %p66;
	ld.global.u32 	%r163, [%rd33+7168];
	abs.s32 	%r164, %r163;
	cvt.rn.f32.s32 	%f151, %r164;
	setp.lt.f32 	%p67, %f150, %f151;
	selp.f32 	%f339, %f151, %f150, %p67;
	add.s32 	%r349, %r349, 2048;
$L__BB9_39:
	setp.eq.s32 	%p68, %r33, 0;
	@%p68 bra 	$L__BB9_45;
	and.b32  	%r36, %r25, 3;
	setp.lt.u32 	%p69, %r33, 4;
	@%p69 bra 	$L__BB9_42;
	cvt.u64.u32 	%rd34, %r349;
	add.s64 	%rd35, %rd53, %rd34;
	shl.b64 	%rd36, %rd35, 2;
	add.s64 	%rd37, %rd2, %rd36;
	ld.global.u32 	%r165, [%rd37];
	abs.s32 	%r166, %r165;
	cvt.rn.f32.s32 	%f153, %r166;
	setp.lt.f32 	%p70, %f339, %f153;
	selp.f32 	%f154, %f153, %f339, %p70;
	ld.global.u32 	%r167, [%rd37+1024];
	abs.s32 	%r168, %r167;
	cvt.rn.f32.s32 	%f155, %r168;
	setp.lt.f32 	%p71, %f154, %f155;
	selp.f32 	%f156, %f155, %f154, %p71;
	ld.global.u32 	%r169, [%rd37+2048];
	abs.s32 	%r170, %r169;
	cvt.rn.f32.s32 	%f157, %r170;
	setp.lt.f32 	%p72, %f156, %f157;
	selp.f32 	%f158, %f157, %f156, %p72;
	ld.global.u32 	%r171, [%rd37+3072];
	abs.s32 	%r172, %r171;
	cvt.rn.f32.s32 	%f159, %r172;
	setp.lt.f32 	%p73, %f158, %f159;
	selp.f32 	%f339, %f159, %f158, %p73;
	add.s32 	%r349, %r349, 1024;
$L__BB9_42:
	setp.eq.s32 	%p74, %r36, 0;
	@%p74 bra 	$L__BB9_45;
	cvt.u64.u32 	%rd38, %r349;
	add.s64 	%rd39, %rd53, %rd38;
	shl.b64 	%rd40, %rd39, 2;
	add.s64 	%rd55, %rd2, %rd40;
	neg.s32 	%r352, %r36;
$L__BB9_44:
	.pragma "nounroll";
	ld.global.u32 	%r173, [%rd55];
	abs.s32 	%r174, %r173;
	cvt.rn.f32.s32 	%f160, %r174;
	setp.lt.f32 	%p75, %f339, %f160;
	selp.f32 	%f339, %f160, %f339, %p75;
	add.s64 	%rd55, %rd55, 1024;
	add.s32 	%r352, %r352, 1;
	setp.ne.s32 	%p76, %r352, 0;
	@%p76 bra 	$L__BB9_44;
$L__BB9_45:
	// begin inline asm
	mov.u32 %r175, %laneid;
	// end inline asm
	mov.b32 	%r177, %f339;
	mov.b32 	%r178, 1;
	mov.b32 	%r199, 31;
	mov.b32 	%r200, -1;
	// begin inline asm
	shfl.sync.down.b32 %r176, %r177, %r178, %r199, %r200;
	// end inline asm
	mov.b32 	%f161, %r176;
	setp.gt.s32 	%p77, %r175, 30;
	setp.lt.f32 	%p78, %f339, %f161;
	selp.f32 	%f162, %f161, %f339, %p78;
	selp.f32 	%f163, %f339, %f162, %p77;
	mov.b32 	%r182, %f163;
	mov.b32 	%r183, 2;
	// begin inline asm
	shfl.sync.down.b32 %r181, %r182, %r183, %r199, %r200;
	// end inline asm
	mov.b32 	%f164, %r181;
	setp.gt.s32 	%p79, %r175, 29;
	setp.lt.f32 	%p80, %f163, %f164;
	selp.f32 	%f165, %f164, %f163, %p80;
	selp.f32 	%f166, %f163, %f165, %p79;
	mov.b32 	%r187, %f166;
	mov.b32 	%r188, 4;
	// begin inline asm
	shfl.sync.down.b32 %r186, %r187, %r188, %r199, %r200;
	// end inline asm
	mov.b32 	%f167, %r186;
	setp.gt.s32 	%p81, %r175, 27;
	setp.lt.f32 	%p82, %f166, %f167;
	selp.f32 	%f168, %f167, %f166, %p82;
	selp.f32 	%f169, %f166, %f168, %p81;
	mov.b32 	%r192, %f169;
	mov.b32 	%r193, 8;
	// begin inline asm
	shfl.sync.down.b32 %r191, %r192, %r193, %r199, %r200;
	// end inline asm
	mov.b32 	%f170, %r191;
	setp.gt.s32 	%p83, %r175, 23;
	setp.lt.f32 	%p84, %f169, %f170;
	selp.f32 	%f171, %f170, %f169, %p84;
	selp.f32 	%f172, %f169, %f171, %p83;
	mov.b32 	%r197, %f172;
	mov.b32 	%r198, 16;
	// begin inline asm
	shfl.sync.down.b32 %r196, %r197, %r198, %r199, %r200;
	// end inline asm
	mov.b32 	%f173, %r196;
	setp.gt.s32 	%p85, %r175, 15;
	setp.lt.f32 	%p86, %f172, %f173;
	selp.f32 	%f38, %f173, %f172, %p86;
	selp.f32 	%f340, %f172, %f38, %p85;
	setp.ne.s32 	%p87, %r175, 0;
	@%p87 bra 	$L__BB9_47;
	shr.u32 	%r201, %r24, 3;
	and.b32  	%r202, %r201, 124;
	mov.u32 	%r203, _ZZN3cub18CUB_300001_SM_10006detail6reduce28DeviceReduceSingleTileKernelINS2_10policy_hubIfyN4cuda3__47maximumIfEEE10Policy1000EN6thrust24THRUST_300001_SM_1000_NS10device_ptrIiEEPfyS8_ff8AbsValueEEvT0_T1_T2_T3_T4_T6_E12temp_storage;
	add.s32 	%r204, %r203, %r202;
	st.shared.f32 	[%r204+8], %f38;
$L__BB9_47:
	bar.sync 	0;
	setp.ne.s32 	%p88, %r24, 0;
	@%p88 bra 	$L__BB9_49;
	ld.shared.f32 	%f174, [_ZZN3cub18CUB_300001_SM_10006detail6reduce28DeviceReduceSingleTileKernelINS2_10policy_hubIfyN4cuda3__47maximumIfEEE10Policy1000EN6thrust24THRUST_300001_SM_1000_NS10device_ptrIiEEPfyS8_ff8AbsValueEEvT0_T1_T2_T3_T4_T6_E12temp_storage+12];
	setp.lt.f32 	%p89, %f340, %f174;
	selp.f32 	%f175, %f174, %f340, %p89;
	ld.shared.f32 	%f176, [_ZZN3cub18CUB_300001_SM_10006detail6reduce28DeviceReduceSingleTileKernelINS2_10policy_hubIfyN4cuda3__47maximumIfEEE10Policy1000EN6thrust24THRUST_300001_SM_1000_NS10device_ptrIiEEPfyS8_ff8AbsValueEEvT0_T1_T2_T3_T4_T6_E12temp_storage+16];
	setp.lt.f32 	%p90, %f175, %f176;
	selp.f32 	%f177, %f176, %f175, %p90;
	ld.shared.f32 	%f178, [_ZZN3cub18CUB_300001_SM_10006detail6reduce28DeviceReduceSingleTileKernelINS2_10policy_hubIfyN4cuda3__47maximumIfEEE10Policy1000EN6thrust24THRUST_300001_SM_1000_NS10device_ptrIiEEPfyS8_ff8AbsValueEEvT0_T1_T2_T3_T4_T6_E12temp_storage+20];
	setp.lt.f32 	%p91, %f177, %f178;
	selp.f32 	%f179, %f178, %f177, %p91;
	ld.shared.f32 	%f180, [_ZZN3cub18CUB_300001_SM_10006detail6reduce28DeviceReduceSingleTileKernelINS2_10policy_hubIfyN4cuda3__47maximumIfEEE10Policy1000EN6thrust24THRUST_300001_SM_1000_NS10device_ptrIiEEPfyS8_ff8AbsValueEEvT0_T1_T2_T3_T4_T6_E12temp_storage+24];
	setp.lt.f32 	%p92, %f179, %f180;
	selp.f32 	%f181, %f180, %f179, %p92;
	ld.shared.f32 	%f182, [_ZZN3cub18CUB_300001_SM_10006detail6reduce28DeviceReduceSingleTileKernelINS2_10policy_hubIfyN4cuda3__47maximumIfEEE10Policy1000EN6thrust24THRUST_300001_SM_1000_NS10device_ptrIiEEPfyS8_ff8AbsValueEEvT0_T1_T2_T3_T4_T6_E12temp_storage+28];
	setp.lt.f32 	%p93, %f181, %f182;
	selp.f32 	%f183, %f182, %f181, %p93;
	ld.shared.f32 	%f184, [_ZZN3cub18CUB_300001_SM_10006detail6reduce28DeviceReduceSingleTileKernelINS2_10policy_hubIfyN4cuda3__47maximumIfEEE10Policy1000EN6thrust24THRUST_300001_SM_1000_NS10device_ptrIiEEPfyS8_ff8AbsValueEEvT0_T1_T2_T3_T4_T6_E12temp_storage+32];
	setp.lt.f32 	%p94, %f183, %f184;
	selp.f32 	%f185, %f184, %f183, %p94;
	ld.shared.f32 	%f186, [_ZZN3cub18CUB_300001_SM_10006detail6reduce28DeviceReduceSingleTileKernelINS2_10policy_hubIfyN4cuda3__47maximumIfEEE10Policy1000EN6thrust24THRUST_300001_SM_1000_NS10device_ptrIiEEPfyS8_ff8AbsValueEEvT0_T1_T2_T3_T4_T6_E12temp_storage+36];
	setp.lt.f32 	%p95, %f185, %f186;
	selp.f32 	%f340, %f186, %f185, %p95;
$L__BB9_49:
	mov.u32 	%r337, %tid.x;
	setp.ne.s32 	%p182, %r337, 0;
	@%p182 bra 	$L__BB9_51;
	setp.lt.f32 	%p183, %f42, %f340;
	selp.f32 	%f318, %f340, %f42, %p183;
	st.global.f32 	[%rd1], %f318;
$L__BB9_51:
	ret;

}
	// .globl	_ZN3cub18CUB_300001_SM_10006detail6reduce18DeviceReduceKernelINS2_10policy_hubIfyN4cuda3__47maximumIfEEE10Policy1000EN6thrust24THRUST_300001_SM_1000_NS10device_ptrIiEEyS8_f8AbsValueEEvT0_PT3_T1_NS0_13GridEvenShareISJ_EET2_T4_
.visible .entry _ZN3cub18CUB_300001_SM_10006detail6reduce18DeviceReduceKernelINS2_10policy_hubIfyN4cuda3__47maximumIfEEE10Policy1000EN6thrust24THRUST_300001_SM_1000_NS10device_ptrIiEEyS8_f8AbsValueEEvT0_PT3_T1_NS0_13GridEvenShareISJ_EET2_T4_(
	.param .align 8 .b8 _ZN3cub18CUB_300001_SM_10006detail6reduce18DeviceReduceKernelINS2_10policy_hubIfyN4cuda3__47maximumIfEEE10Policy1000EN6thrust24THRUST_300001_SM_1000_NS10device_ptrIiEEyS8_f8AbsValueEEvT0_PT3_T1_NS0_13GridEvenShareISJ_EET2_T4__param_0[8],
	.param .u64 .ptr .align 1 _ZN3cub18CUB_300001_SM_10006detail6reduce18DeviceReduceKernelINS2_10policy_hubIfyN4cuda3__47maximumIfEEE10Policy1000EN6thrust24THRUST_300001_SM_1000_NS10device_ptrIiEEyS8_f8AbsValueEEvT0_PT3_T1_NS0_13GridEvenShareISJ_EET2_T4__param_1,
	.param .u64 _ZN3cub18CUB_300001_SM_10006detail6reduce18DeviceReduceKernelINS2_10policy_hubIfyN4cuda3__47maximumIfEEE10Policy1000EN6thrust24THRUST_300001_SM_1000_NS10device_ptrIiEEyS8_f8AbsValueEEvT0_PT3_T1_NS0_13GridEvenShareISJ_EET2_T4__param_2,
	.param .align 8 .b8 _ZN3cub18CUB_300001_SM_10006detail6reduce18DeviceReduceKernelINS2_10policy_hubIfyN4cuda3__47maximumIfEEE10Policy1000EN6thrust24THRUST_300001_SM_1000_NS10device_ptrIiEEyS8_f8AbsValueEEvT0_PT3_T1_NS0_13GridEvenShareISJ_EET2_T4__param_3[72],
	.param .align 1 .b8 _ZN3cub18CUB_300001_SM_10006detail6reduce18DeviceReduceKernelINS2_10policy_hubIfyN4cuda3__47maximumIfEEE10Policy1000EN6thrust24THRUST_300001_SM_1000_NS10device_ptrIiEEyS8_f8AbsValueEEvT0_PT3_T1_NS0_13GridEvenShareISJ_EET2_T4__param_4[1],
	.param .align 1 .b8 _ZN3cub18CUB_300001_SM_10006detail6reduce18DeviceReduceKernelINS2_10policy_hubIfyN4cuda3__47maximumIfEEE10Policy1000EN6thrust24THRUST_300001_SM_1000_NS10device_ptrIiEEyS8_f8AbsValueEEvT0_PT3_T1_NS0_13GridEvenShareISJ_EET2_T4__param_5[1]
)
.maxntid 256
{
	.reg .pred 	%p<182>;
	.reg .b16 	%rs<4>;
	.reg .b32 	%r<388>;
	.reg .b32 	%f<337>;
	.reg .b64 	%rd<78>;
	// demoted variable
	.shared .align 4 .b8 _ZZN3cub18CUB_300001_SM_10006detail6reduce18DeviceReduceKernelINS2_10policy_hubIfyN4cuda3__47maximumIfEEE10Policy1000EN6thrust24THRUST_300001_SM_1000_NS10device_ptrIiEEyS8_f8AbsValueEEvT0_PT3_T1_NS0_13GridEvenShareISJ_EET2_T4_E12temp_storage[44];
	ld.param.u64 	%rd1, [_ZN3cub18CUB_300001_SM_10006detail6reduce18DeviceReduceKernelINS2_10policy_hubIfyN4cuda3__47maximumIfEEE10Policy1000EN6thrust24THRUST_300001_SM_1000_NS10device_ptrIiEEyS8_f8AbsValueEEvT0_PT3_T1_NS0_13GridEvenShareISJ_EET2_T4__param_3+32];
	ld.param.u32 	%r1, [_ZN3cub18CUB_300001_SM_10006detail6reduce18DeviceReduceKernelINS2_10policy_hubIfyN4cuda3__47maximumIfEEE10Policy1000EN6thrust24THRUST_300001_SM_1000_NS10device_ptrIiEEyS8_f8AbsValueEEvT0_PT3_T1_NS0_13GridEvenShareISJ_EET2_T4__param_3+40];
	ld.param.u64 	%rd25, [_ZN3cub18CUB_300001_SM_10006detail6reduce18DeviceReduceKernelINS2_10policy_hubIfyN4cuda3__47maximumIfEEE10Policy1000EN6thrust24THRUST_300001_SM_1000_NS10device_ptrIiEEyS8_f8AbsValueEEvT0_PT3_T1_NS0_13GridEvenShareISJ_EET2_T4__param_0];
	cvta.to.global.u64 	%rd2, %rd25;
	mov.u32 	%r2, %ctaid.x;
	shl.b32 	%r50, %r1, 12;
	cvt.s64.s32 	%rd3, %r50;
	shl.b32 	%r51, %r2, 12;
	cvt.u64.u32 	%rd4, %r51;
	sub.s64 	%rd5, %rd1, %rd4;
	setp.gt.u64 	%p1, %rd5, 4095;
	@%p1 bra 	$L__BB10_25;
	cvt.u32.u64 	%r234, %rd4;
	cvt.u32.u64 	%r3, %rd1;
	sub.s32 	%r4, %r3, %r234;
	mov.u32 	%r5, %tid.x;
	setp.ge.s32 	%p95, %r5, %r4;
	mov.f32 	%f325, 0f00000000;
	mov.u32 	%r375, %r5;
	@%p95 bra 	$L__BB10_3;
	add.s32 	%r236, %r234, %r5;
	mul.wide.u32 	%rd51, %r236, 4;
	add.s64 	%rd52, %rd2, %rd51;
	ld.global.u32 	%r237, [%rd52];
	abs.s32 	%r238, %r237;
	cvt.rn.f32.s32 	%f325, %r238;
	add.s32 	%r375, %r5, 256;
$L__BB10_3:
	setp.ge.s32 	%p96, %r375, %r4;
	@%p96 bra 	$L__BB10_16;
	not.b32 	%r240, %r375;
	add.s32 	%r241, %r240, %r3;
	sub.s32 	%r242, %r241, %r234;
	shr.u32 	%r243, %r242, 8;
	add.s32 	%r8, %r243, 1;
	and.b32  	%r9, %r8, 15;
	setp.lt.u32 	%p97, %r242, 3840;
	@%p97 bra 	$L__BB10_7;
	and.b32  	%r244, %r8, 33554416;
	neg.s32 	%r373, %r244;
	mul.wide.u32 	%rd53, %r2, 16384;
	mul.wide.u32 	%rd54, %r375, 4;
	or.b64  	%rd55, %rd53, %rd54;
	add.s64 	%rd56, %rd55, %rd2;
	add.s64 	%rd72, %rd56, 8192;
$L__BB10_6:
	.pragma "nounroll";
	ld.global.u32 	%r245, [%rd72+-8192];
	abs.s32 	%r246, %r245;
	cvt.rn.f32.s32 	%f187, %r246;
	setp.lt.f32 	%p98, %f325, %f187;
	selp.f32 	%f188, %f187, %f325, %p98;
	ld.global.u32 	%r247, [%rd72+-7168];
	abs.s32 	%r248, %r247;
	cvt.rn.f32.s32 	%f189, %r248;
	setp.lt.f32 	%p99, %f188, %f189;
	selp.f32 	%f190, %f189, %f188, %p99;
	ld.global.u32 	%r249, [%rd72+-6144];
	abs.s32 	%r250, %r249;
	cvt.rn.f32.s32 	%f191, %r250;
	setp.lt.f32 	%p100, %f190, %f191;
	selp.f32 	%f192, %f191, %f190, %p100;
	ld.global.u32 	%r251, [%rd72+-5120];
	abs.s32 	%r252, %r251;
	cvt.rn.f32.s32 	%f193, %r252;
	setp.lt.f32 	%p101, %f192, %f193;
	selp.f32 	%f194, %f193, %f192, %p101;
	ld.global.u32 	%r253, [%rd72+-4096];
	abs.s32 	%r254, %r253;
	cvt.rn.f32.s32 	%f195, %r254;
	setp.lt.f32 	%p102, %f194, %f195;
	selp.f32 	%f196, %f195, %f194, %p102;
	ld.global.u32 	%r255, [%rd72+-3072];
	abs.s32 	%r256, %r255;
	cvt.rn.f32.s32 	%f197, %r256;
	setp.lt.f32 	%p103, %f196, %f197;
	selp.f32 	%f198, %f197, %f196, %p103;
	ld.global.u32 	%r257, [%rd72+-2048];
	abs.s32 	%r258, %r257;
	cvt.rn.f32.s32 	%f199, %r258;
	setp.lt.f32 	%p104, %f198, %f199;
	selp.f32 	%f200, %f199, %f198, %p104;
	ld.global.u32 	%r259, [%rd72+-1024];
	abs.s32 	%r260, %r259;
	cvt.rn.f32.s32 	%f201, %r260;
	setp.lt.f32 	%p105, %f200, %f201;
	selp.f32 	%f202, %f201, %f200, %p105;
	ld.global.u32 	%r261, [%rd72];
	abs.s32 	%r262, %r261;
	cvt.rn.f32.s32 	%f203, %r262;
	setp.lt.f32 	%p106, %f202, %f203;
	selp.f32 	%f204, %f203, %f202, %p106;
	ld.global.u32 	%r263, [%rd72+1024];
	abs.s32 	%r264, %r263;
	cvt.rn.f32.s32 	%f205, %r264;
	setp.lt.f32 	%p107, %f204, %f205;
	selp.f32 	%f206, %f205, %f204, %p107;
	ld.global.u32 	%r265, [%rd72+2048];
	abs.s32 	%r266, %r265;
	cvt.rn.f32.s32 	%f207, %r266;
	setp.lt.f32 	%p108, %f206, %f207;
	selp.f32 	%f208, %f207, %f206, %p108;
	ld.global.u32 	%r267, [%rd72+3072];
	abs.s32 	%r268, %r267;
	cvt.rn.f32.s32 	%f209, %r268;
	setp.lt.f32 	%p109, %f208, %f209;
	selp.f32 	%f210, %f209, %f208, %p109;
	ld.global.u32 	%r269, [%rd72+4096];
	abs.s32 	%r270, %r269;
	cvt.rn.f32.s32 	%f211, %r270;
	setp.lt.f32 	%p110, %f210, %f211;
	selp.f32 	%f212, %f211, %f210, %p110;
	ld.global.u32 	%r271, [%rd72+5120];
	abs.s32 	%r272, %r271;
	cvt.rn.f32.s32 	%f213, %r272;
	setp.lt.f32 	%p111, %f212, %f213;
	selp.f32 	%f214, %f213, %f212, %p111;
	ld.global.u32 	%r273, [%rd72+6144];
	abs.s32 	%r274, %r273;
	cvt.rn.f32.s32 	%f215, %r274;
	setp.lt.f32 	%p112, %f214, %f215;
	selp.f32 	%f216, %f215, %f214, %p112;
	ld.global.u32 	%r275, [%rd72+7168];
	abs.s32 	%r276, %r275;
	cvt.rn.f32.s32 	%f217, %r276;
	setp.lt.f32 	%p113, %f216, %f217;
	selp.f32 	%f325, %f217, %f216, %p113;
	add.s32 	%r375, %r375, 4096;
	add.s32 	%r373, %r373, 16;
	add.s64 	%rd72, %rd72, 16384;
	setp.ne.s32 	%p114, %r373, 0;
	@%p114 bra 	$L__BB10_6;
$L__BB10_7:
	setp.eq.s32 	%p115, %r9, 0;
	@%p115 bra 	$L__BB10_16;
	and.b32  	%r16, %r8, 7;
	setp.lt.u32 	%p116, %r9, 8;
	@%p116 bra 	$L__BB10_10;
	cvt.s64.s32 	%rd57, %r375;
	add.s64 	%rd58, %rd57, %rd4;
	shl.b64 	%rd59, %rd58, 2;
	add.s64 	%rd60, %rd2, %rd59;
	ld.global.u32 	%r277, [%rd60];
	abs.s32 	%r278, %r277;
	cvt.rn.f32.s32 	%f219, %r278;
	setp.lt.f32 	%p117, %f325, %f219;
	selp.f32 	%f220, %f219, %f325, %p117;
	ld.global.u32 	%r279, [%rd60+1024];
	abs.s32 	%r280, %r279;
	cvt.rn.f32.s32 	%f221, %r280;
	setp.lt.f32 	%p118, %f220, %f221;
	selp.f32 	%f222, %f221, %f220, %p118;
	ld.global.u32 	%r281, [%rd60+2048];
	abs.s32 	%r282, %r281;
	cvt.rn.f32.s32 	%f223, %r282;
	setp.lt.f32 	%p119, %f222, %f223;
	selp.f32 	%f224, %f223, %f222, %p119;
	ld.global.u32 	%r283, [%rd60+3072];
	abs.s32 	%r284, %r283;
	cvt.rn.f32.s32 	%f225, %r284;
	setp.lt.f32 	%p120, %f224, %f225;
	selp.f32 	%f226, %f225, %f224, %p120;
	ld.global.u32 	%r285, [%rd60+4096];
	abs.s32 	%r286, %r285;
	cvt.rn.f32.s32 	%f227, %r286;
	setp.lt.f32 	%p121, %f226, %f227;
	selp.f32 	%f228, %f227, %f226, %p121;
	ld.global.u32 	%r287, [%rd60+5120];
	abs.s32 	%r288, %r287;
	cvt.rn.f32.s32 	%f229, %r288;
	setp.lt.f32 	%p122, %f228, %f229;
	selp.f32 	%f230, %f229, %f228, %p122;
	ld.global.u32 	%r289, [%rd60+6144];
	abs.s32 	%r290, %r289;
	cvt.rn.f32.s32 	%f231, %r290;
	setp.lt.f32 	%p123, %f230, %f231;
	selp.f32 	%f232, %f231, %f230, %p123;
	ld.global.u32 	%r291, [%rd60+7168];
	abs.s32 	%r292, %r291;
	cvt.rn.f32.s32 	%f233, %r292;
	setp.lt.f32 	%p124, %f232, %f233;
	selp.f32 	%f325, %f233, %f232, %p124;
	add.s32 	%r375, %r375, 2048;
$L__BB10_10:
	setp.eq.s32 	%p125, %r16, 0;
	@%p125 bra 	$L__BB10_16;
	and.b32  	%r19, %r8, 3;
	setp.lt.u32 	%p126, %r16, 4;
	@%p126 bra 	$L__BB10_13;
	cvt.s64.s32 	%rd61, %r375;
	add.s64 	%rd62, %rd61, %rd4;
	shl.b64 	%rd63, %rd62, 2;
	add.s64 	%rd64, %rd2, %rd63;
	ld.global.u32 	%r293, [%rd64];
	abs.s32 	%r294, %r293;
	cvt.rn.f32.s32 	%f235, %r294;
	setp.lt.f32 	%p127, %f325, %f235;
	selp.f32 	%f236, %f235, %f325, %p127;
	ld.global.u32 	%r295, [%rd64+1024];
	abs.s32 	%r296, %r295;
	cvt.rn.f32.s32 	%f237, %r296;
	setp.lt.f32 	%p128, %f236, %f237;
	selp.f32 	%f238, %f237, %f236, %p128;
	ld.global.u32 	%r297, [%rd64+2048];
	abs.s32 	%r298, %r297;
	cvt.rn.f32.s32 	%f239, %r298;
	setp.lt.f32 	%p129, %f238, %f239;
	selp.f32 	%f240, %f239, %f238, %p129;
	ld.global.u32 	%r299, [%rd64+3072];
	abs.s32 	%r300, %r299;
	cvt.rn.f32.s32 	%f241, %r300;
	setp.lt.f32 	%p130, %f240, %f241;
	selp.f32 	%f325, %f241, %f240, %p130;
	add.s32 	%r375, %r375, 1024;
$L__BB10_13:
	setp.eq.s32 	%p131, %r19, 0;
	@%p131 bra 	$L__BB10_16;
	mul.wide.u32 	%rd65, %r2, 16384;
	add.s64 	%rd9, %rd2, %rd65;
	neg.s32 	%r378, %r19;
$L__BB10_15:
	.pragma "nounroll";
	mul.wide.s32 	%rd66, %r375, 4;
	add.s64 	%rd67, %rd9, %rd66;
	ld.global.u32 	%r301, [%rd67];
	abs.s32 	%r302, %r301;
	cvt.rn.f32.s32 	%f242, %r302;
	setp.lt.f32 	%p132, %f325, %f242;
	selp.f32 	%f325, %f242, %f325, %p132;
	add.s32 	%r375, %r375, 256;
	add.s32 	%r378, %r378, 1;
	setp.ne.s32 	%p133, %r378, 0;
	@%p133 bra 	$L__BB10_15;
$L__BB10_16:
	setp.lt.s32 	%p134, %r4, 256;
	@%p134 bra 	$L__BB10_21;
	// begin inline asm
	mov.u32 %r341, %laneid;
	// end inline asm
	mov.b32 	%r343, %f325;
	mov.b32 	%r344, 1;
	mov.b32 	%r365, 31;
	mov.b32 	%r366, -1;
	// begin inline asm
	shfl.sync.down.b32 %r342, %r343, %r344, %r365, %r366;
	// end inline asm
	mov.b32 	%f290, %r342;
	setp.gt.s32 	%p162, %r341, 30;
	setp.lt.f32 	%p163, %f325, %f290;
	selp.f32 	%f291, %f290, %f325, %p163;
	selp.f32 	%f292, %f325, %f291, %p162;
	mov.b32 	%r348, %f292;
	mov.b32 	%r349, 2;
	// begin inline asm
	shfl.sync.down.b32 %r347, %r348, %r349, %r365, %r366;
	// end inline asm
	mov.b32 	%f293, %r347;
	setp.gt.s32 	%p164, %r341, 29;
	setp.lt.f32 	%p165, %f292, %f293;
	selp.f32 	%f294, %f293, %f292, %p165;
	selp.f32 	%f295, %f292, %f294, %p164;
	mov.b32 	%r353, %f295;
	mov.b32 	%r354, 4;
	// begin inline asm
	shfl.sync.down.b32 %r352, %r353, %r354, %r365, %r366;
	// end inline asm
	mov.b32 	%f296, %r352;
	setp.gt.s32 	%p166, %r341, 27;
	setp.lt.f32 	%p167, %f295, %f296;
	selp.f32 	%f297, %f296, %f295, %p167;
	selp.f32 	%f298, %f295, %f297, %p166;
	mov.b32 	%r358, %f298;
	mov.b32 	%r359, 8;
	// begin inline asm
	shfl.sync.down.b32 %r357, %r358, %r359, %r365, %r366;
	// end inline asm
	mov.b32 	%f299, %r357;
	setp.gt.s32 	%p168, %r341, 23;
	setp.lt.f32 	%p169, %f298, %f299;
	selp.f32 	%f300, %f299, %f298, %p169;
	selp.f32 	%f301, %f298, %f300, %p168;
	mov.b32 	%r363, %f301;
	mov.b32 	%r364, 16;
	// begin inline asm
	shfl.sync.down.b32 %r362, %r363, %r364, %r365, %r366;
	// end inline asm
	mov.b32 	%f302, %r362;
	setp.gt.s32 	%p170, %r341, 15;
	setp.lt.f32 	%p171, %f301, %f302;
	selp.f32 	%f16, %f302, %f301, %p171;
	selp.f32 	%f336, %f301, %f16, %p170;
	setp.ne.s32 	%p172, %r341, 0;
	@%p172 bra 	$L__BB10_19;
	shr.u32 	%r367, %r5, 3;
	and.b32  	%r368, %r367, 124;
	mov.u32 	%r369, _ZZN3cub18CUB_300001_SM_10006detail6reduce18DeviceReduceKernelINS2_10policy_hubIfyN4cuda3__47maximumIfEEE10Policy1000EN6thrust24THRUST_300001_SM_1000_NS10device_ptrIiEEyS8_f8AbsValueEEvT0_PT3_T1_NS0_13GridEvenShareISJ_EET2_T4_E12temp_storage;
	add.s32 	%r370, %r369, %r368;
	st.shared.f32 	[%r370+8], %f16;
$L__BB10_19:
	bar.sync 	0;
	setp.ne.s32 	%p173, %r5, 0;
	@%p173 bra 	$L__BB10_46;
	ld.shared.f32 	%f303, [_ZZN3cub18CUB_300001_SM_10006detail6reduce18DeviceReduceKernelINS2_10policy_hubIfyN4cuda3__47maximumIfEEE10Policy1000EN6thrust24THRUST_300001_SM_1000_NS10device_ptrIiEEyS8_f8AbsValueEEvT0_PT3_T1_NS0_13GridEvenShareISJ_EET2_T4_E12temp_storage+12];
	setp.lt.f32 	%p174, %f336, %f303;
	selp.f32 	%f304, %f303, %f336, %p174;
	ld.shared.f32 	%f305, [_ZZN3cub18CUB_300001_SM_10006detail6reduce18DeviceReduceKernelINS2_10policy_hubIfyN4cuda3__47maximumIfEEE10Policy1000EN6thrust24THRUST_300001_SM_1000_NS10device_ptrIiEEyS8_f8AbsValueEEvT0_PT3_T1_NS0_13GridEvenShareISJ_EET2_T4_E12temp_storage+16];
	setp.lt.f32 	%p175, %f304, %f305;
	selp.f32 	%f306, %f305, %f304, %p175;
	ld.shared.f32 	%f307, [_ZZN3cub18CUB_300001_SM_10006detail6reduce18DeviceReduceKernelINS2_10policy_hubIfyN4cuda3__47maximumIfEEE10Policy1000EN6thrust24THRUST_300001_SM_1000_NS10device_ptrIiEEyS8_f8AbsValueEEvT0_PT3_T1_NS0_13GridEvenShareISJ_EET2_T4_E12temp_storage+20];
	setp.lt.f32 	%p176, %f306, %f307;
	selp.f32 	%f308, %f307, %f306, %p176;
	ld.shared.f32 	%f309, [_ZZN3cub18CUB_300001_SM_10006detail6reduce18DeviceReduceKernelINS2_10policy_hubIfyN4cuda3__47maximumIfEEE10Policy1000EN6thrust24THRUST_300001_SM_1000_NS10device_ptrIiEEyS8_f8AbsValueEEvT0_PT3_T1_NS0_13GridEvenShareISJ_EET2_T4_E12temp_storage+24];
	setp.lt.f32 	%p177, %f308, %f309;
	selp.f32 	%f310, %f309, %f308, %p177;
	ld.shared.f32 	%f311, [_ZZN3cub18CUB_300001_SM_10006detail6reduce18DeviceReduceKernelINS2_10policy_hubIfyN4cuda3__47maximumIfEEE10Policy1000EN6thrust24THRUST_300001_SM_1000_NS10device_ptrIiEEyS8_f8AbsValueEEvT0_PT3_T1_NS0_13GridEvenShareISJ_EET2_T4_E12temp_storage+28];
	setp.lt.f32 	%p178, %f310, %f311;
	selp.f32 	%f312, %f311, %f310, %p178;
	ld.shared.f32 	%f313, [_ZZN3cub18CUB_300001_SM_10006detail6reduce18DeviceReduceKernelINS2_10policy_hubIfyN4cuda3__47maximumIfEEE10Policy1000EN6thrust24THRUST_300001_SM_1000_NS10device_ptrIiEEyS8_f8AbsValueEEvT0_PT3_T1_NS0_13GridEvenShareISJ_EET2_T4_E12temp_storage+32];
	setp.lt.f32 	%p179, %f312, %f313;
	selp.f32 	%f314, %f313, %f312, %p179;
	ld.shared.f32 	%f315, [_ZZN3cub18CUB_300001_SM_10006detail6reduce18DeviceReduceKernelINS2_10policy_hubIfyN4cuda3__47maximumIfEEE10Policy1000EN6thrust24THRUST_300001_SM_1000_NS10device_ptrIiEEyS8_f8AbsValueEEvT0_PT3_T1_NS0_13GridEvenShareISJ_EET2_T4_E12temp_storage+36];
	setp.lt.f32 	%p180, %f314, %f315;
	selp.f32 	%f336, %f315, %f314, %p180;
	bra.uni 	$L__BB10_46;
$L__BB10_21:
	// begin inline asm
	mov.u32 %r303, %laneid;
	// end inline asm
	and.b32  	%r329, %r5, 992;
	add.s32 	%r330, %r329, 32;
	setp.gt.s32 	%p135, %r330, %r4;
	not.b32 	%r331, %r329;
	add.s32 	%r332, %r4, %r331;
	selp.b32 	%r327, %r332, 31, %p135;
	mov.b32 	%r305, %f325;
	mov.b32 	%r306, 1;
	mov.b32 	%r328, -1;
	// begin inline asm
	shfl.sync.down.b32 %r304, %r305, %r306, %r327, %r328;
	// end inline asm
	mov.b32 	%f243, %r304;
	setp.lt.s32 	%p136, %r303, %r327;
	setp.lt.f32 	%p137, %f325, %f243;
	selp.f32 	%f244, %f243, %f325, %p137;
	selp.f32 	%f245, %f244, %f325, %p136;
	mov.b32 	%r310, %f245;
	mov.b32 	%r311, 2;
	// begin inline asm
	shfl.sync.down.b32 %r309, %r310, %r311, %r327, %r328;
	// end inline asm
	mov.b32 	%f246, %r309;
	add.s32 	%r333, %r303, 2;
	setp.gt.s32 	%p138, %r333, %r327;
	setp.lt.f32 	%p139, %f245, %f246;
	selp.f32 	%f247, %f246, %f245, %p139;
	selp.f32 	%f248, %f245, %f247, %p138;
	mov.b32 	%r315, %f248;
	mov.b32 	%r316, 4;
	// begin inline asm
	shfl.sync.down.b32 %r314, %r315, %r316, %r327, %r328;
	// end inline asm
	mov.b32 	%f249, %r314;
	add.s32 	%r334, %r303, 4;
	setp.gt.s32 	%p140, %r334, %r327;
	setp.lt.f32 	%p141, %f248, %f249;
	selp.f32 	%f250, %f249, %f248, %p141;
	selp.f32 	%f251, %f248, %f250, %p140;
	mov.b32 	%r320, %f251;
	mov.b32 	%r321, 8;
	// begin inline asm
	shfl.sync.down.b32 %r319, %r320, %r321, %r327, %r328;
	// end inline asm
	mov.b32 	%f252, %r319;
	add.s32 	%r335, %r303, 8;
	setp.gt.s32 	%p142, %r335, %r327;
	setp.lt.f32 	%p143, %f251, %f252;
	selp.f32 	%f253, %f252, %f251, %p143;
	selp.f32 	%f254, %f251, %f253, %p142;
	mov.b32 	%r325, %f254;
	mov.b32 	%r326, 16;
	// begin inline asm
	shfl.sync.down.b32 %r324, %r325, %r326, %r327, %r328;
	// end inline asm
	mov.b32 	%f255, %r324;
	add.s32 	%r336, %r303, 16;
	setp.gt.s32 	%p144, %r336, %r327;
	setp.lt.f32 	%p145, %f254, %f255;
	selp.f32 	%f256, %f255, %f254, %p145;
	selp.f32 	%f336, %f254, %f256, %p144;
	setp.ne.s32 	%p146, %r303, 0;
	@%p146 bra 	$L__BB10_23;
	shr.u32 	%r337, %r5, 3;
	and.b32  	%r338, %r337, 124;
	mov.u32 	%r339, _ZZN3cub18CUB_300001_SM_10006detail6reduce18DeviceReduceKernelINS2_10policy_hubIfyN4cuda3__47maximumIfEEE10Policy1000EN6thrust24THRUST_300001_SM_1000_NS10device_ptrIiEEyS8_f8AbsValueEEvT0_PT3_T1_NS0_13GridEvenShareISJ_EET2_T4_E12temp_storage;
	add.s32 	%r340, %r339, %r338;
	st.shared.f32 	[%r340+8], %f336;
$L__BB10_23:
	bar.sync 	0;
	setp.ne.s32 	%p147, %r5, 0;
	@%p147 bra 	$L__BB10_46;
	setp.gt.s32 	%p148, %r4, 32;
	ld.shared.f32 	%f257, [_ZZN3cub18CUB_300001_SM_10006detail6reduce18DeviceReduceKernelINS2_10policy_hubIfyN4cuda3__47maximumIfEEE10Policy1000EN6thrust24THRUST_300001_SM_1000_NS10device_ptrIiEEyS8_f8AbsValueEEvT0_PT3_T1_NS0_13GridEvenShareISJ_EET2_T4_E12temp_storage+12];
	setp.lt.f32 	%p149, %f336, %f257;
	selp.f32 	%f259, %f257, %f336, %p149;
	selp.f32 	%f260, %f259, %f336, %p148;
	setp.gt.s32 	%p150, %r4, 64;
	ld.shared.f32 	%f262, [_ZZN3cub18CUB_300001_SM_10006detail6reduce18DeviceReduceKernelINS2_10policy_hubIfyN4cuda3__47maximumIfEEE10Policy1000EN6thrust24THRUST_300001_SM_1000_NS10device_ptrIiEEyS8_f8AbsValueEEvT0_PT3_T1_NS0_13GridEvenShareISJ_EET2_T4_E12temp_storage+16];
	setp.lt.f32 	%p151, %f260, %f262;
	selp.f32 	%f264, %f262, %f260, %p151;
	selp.f32 	%f265, %f264, %f260, %p150;
	setp.gt.s32 	%p152, %r4, 96;
	ld.shared.f32 	%f267, [_ZZN3cub18CUB_300001_SM_10006detail6reduce18DeviceReduceKernelINS2_10policy_hubIfyN4cuda3__47maximumIfEEE10Policy1000EN6thrust24THRUST_300001_SM_1000_NS10device_ptrIiEEyS8_f8AbsValueEEvT0_PT3_T1_NS0_13GridEvenShareISJ_EET2_T4_E12temp_storage+20];
	setp.lt.f32 	%p153, %f265, %f267;
	selp.f32 	%f269, %f267, %f265, %p153;
	selp.f32 	%f270, %f269, %f265, %p152;
	setp.gt.s32 	%p154, %r4, 128;
	ld.shared.f32 	%f272, [_ZZN3cub18CUB_300001_SM_10006detail6reduce18DeviceReduceKernelINS2_10policy_hubIfyN4cuda3__47maximumIfEEE10Policy1000EN6thrust24THRUST_300001_SM_1000_NS10device_ptrIiEEyS8_f8AbsValueEEvT0_PT3_T1_NS0_13GridEvenShareISJ_EET2_T4_E12temp_storage+24];
	setp.lt.f32 	%p155, %f270, %f272;
	selp.f32 	%f274, %f272, %f270, %p155;
	selp.f32 	%f275, %f274, %f270, %p154;
	setp.gt.s32 	%p156, %r4, 160;
	ld.shared.f32 	%f277, [_ZZN3cub18CUB_300001_SM_10006detail6reduce18DeviceReduceKernelINS2_10policy_hubIfyN4cuda3__47maximumIfEEE10Policy1000EN6thrust24THRUST_300001_SM_1000_NS10device_ptrIiEEyS8_f8AbsValueEEvT0_PT3_T1_NS0_13GridEvenShareISJ_EET2_T4_E12temp_storage+28];
	setp.lt.f32 	%p157, %f275, %f277;
	selp.f32 	%f279, %f277, %f275, %p157;
	selp.f32 	%f280, %f279, %f275, %p156;
	setp.gt.s32 	%p158, %r4, 192;
	ld.shared.f32 	%f282, [_ZZN3cub18CUB_300001_SM_10006detail6reduce18DeviceReduceKernelINS2_10policy_hubIfyN4cuda3__47maximumIfEEE10Policy1000EN6thrust24THRUST_300001_SM_1000_NS10device_ptrIiEEyS8_f8AbsValueEEvT0_PT3_T1_NS0_13GridEvenShareISJ_EET2_T4_E12temp_storage+32];
	setp.lt.f32 	%p159, %f280, %f282;
	selp.f32 	%f284, %f282, %f280, %p159;
	selp.f32 	%f285, %f284, %f280, %p158;
	setp.gt.s32 	%p160, %r4, 224;
	ld.shared.f32 	%f287, [_ZZN3cub18CUB_300001_SM_10006detail6reduce18DeviceReduceKernelINS2_10policy_hubIfyN4cuda3__47maximumIfEEE10Policy1000EN6thrust24THRUST_300001_SM_1000_NS10device_ptrIiEEyS8_f8AbsValueEEvT0_PT3_T1_NS0_13GridEvenShareISJ_EET2_T4_E12temp_storage+36];
	setp.lt.f32 	%p161, %f285, %f287;
	selp.f32 	%f289, %f287, %f285, %p161;
	selp.f32 	%f336, %f289, %f285, %p160;
	bra.uni 	$L__BB10_46;
$L__BB10_25:
	cvt.u32.u64 	%r52, %rd4;
	mov.u32 	%r27, %tid.x;
	add.s32 	%r53, %r27, %r52;
	mul.wide.u32 	%rd26, %r53, 4;
	add.s64 	%rd27, %rd2, %rd26;
	ld.global.u32 	%r54, [%rd27];
	abs.s32 	%r55, %r54;
	cvt.rn.f32.s32 	%f41, %r55;
	ld.global.u32 	%r56, [%rd27+1024];
	abs.s32 	%r57, %r56;
	cvt.rn.f32.s32 	%f42, %r57;
	ld.global.u32 	%r58, [%rd27+2048];
	abs.s32 	%r59, %r58;
	cvt.rn.f32.s32 	%f43, %r59;
	ld.global.u32 	%r60, [%rd27+3072];
	abs.s32 	%r61, %r60;
	cvt.rn.f32.s32 	%f44, %r61;
	ld.global.u32 	%r62, [%rd27+4096];
	abs.s32 	%r63, %r62;
	cvt.rn.f32.s32 	%f45, %r63;
	ld.global.u32 	%r64, [%rd27+5120];
	abs.s32 	%r65, %r64;
	cvt.rn.f32.s32 	%f46, %r65;
	ld.global.u32 	%r66, [%rd27+6144];
	abs.s32 	%r67, %r66;
	cvt.rn.f32.s32 	%f47, %r67;
	ld.global.u32 	%r68, [%rd27+7168];
	abs.s32 	%r69, %r68;
	cvt.rn.f32.s32 	%f48, %r69;
	ld.global.u32 	%r70, [%rd27+8192];
	abs.s32 	%r71, %r70;
	cvt.rn.f32.s32 	%f49, %r71;
	ld.global.u32 	%r72, [%rd27+9216];
	abs.s32 	%r73, %r72;
	cvt.rn.f32.s32 	%f50, %r73;
	ld.global.u32 	%r74, [%rd27+10240];
	abs.s32 	%r75, %r74;
	cvt.rn.f32.s32 	%f51, %r75;
	ld.global.u32 	%r76, [%rd27+11264];
	abs.s32 	%r77, %r76;
	cvt.rn.f32.s32 	%f52, %r77;
	ld.global.u32 	%r78, [%rd27+12288];
	abs.s32 	%r79, %r78;
	cvt.rn.f32.s32 	%f53, %r79;
	ld.global.u32 	%r80, [%rd27+13312];
	abs.s32 	%r81, %r80;
	cvt.rn.f32.s32 	%f54, %r81;
	ld.global.u32 	%r82, [%rd27+14336];
	abs.s32 	%r83, %r82;
	cvt.rn.f32.s32 	%f55, %r83;
	ld.global.u32 	%r84, [%rd27+15360];
	abs.s32 	%r85, %r84;
	cvt.rn.f32.s32 	%f56, %r85;
	setp.lt.f32 	%p2, %f41, %f42;
	selp.f32 	%f57, %f42, %f41, %p2;
	setp.lt.f32 	%p3, %f43, %f44;
	selp.f32 	%f58, %f44, %f43, %p3;
	setp.lt.f32 	%p4, %f45, %f46;
	selp.f32 	%f59, %f46, %f45, %p4;
	setp.lt.f32 	%p5, %f47, %f48;
	selp.f32 	%f60, %f48, %f47, %p5;
	setp.lt.f32 	%p6, %f49, %f50;
	selp.f32 	%f61, %f50, %f49, %p6;
	setp.lt.f32 	%p7, %f51, %f52;
	selp.f32 	%f62, %f52, %f51, %p7;
	setp.lt.f32 	%p8, %f53, %f54;
	selp.f32 	%f63, %f54, %f53, %p8;
	setp.lt.f32 	%p9, %f55, %f56;
	selp.f32 	%f64, %f56, %f55, %p9;
	setp.lt.f32 	%p10, %f57, %f58;
	selp.f32 	%f65, %f58, %f57, %p10;
	setp.lt.f32 	%p11, %f59, %f60;
	selp.f32 	%f66, %f60, %f59, %p11;
	setp.lt.f32 	%p12, %f61, %f62;
	selp.f32 	%f67, %f62, %f61, %p12;
	setp.lt.f32 	%p13, %f63, %f64;
	selp.f32 	%f68, %f64, %f63, %p13;
	setp.lt.f32 	%p14, %f65, %f66;
	selp.f32 	%f69, %f66, %f65, %p14;
	setp.lt.f32 	%p15, %f67, %f68;
	selp.f32 	%f70, %f68, %f67, %p15;
	setp.lt.f32 	%p16, %f69, %f70;
	selp.f32 	%f335, %f70, %f69, %p16;
	setp.lt.u64 	%p17, %rd5, %rd3;
	@%p17 bra 	$L__BB10_42;
	cvt.u32.u64 	%r87, %rd3;
	cvt.u64.u32 	%rd28, %r27;
	add.s64 	%rd74, %rd4, %rd3;
	cvt.u32.u64 	%r28, %rd1;
	not.b32 	%r89, %r27;
	add.s32 	%r90, %r89, %r28;
	sub.s32 	%r91, %r90, %r87;
	sub.s32 	%r380, %r91, %r52;
	add.s64 	%rd29, %rd74, %rd28;
	shl.b64 	%rd30, %rd29, 2;
	add.s64 	%rd31, %rd30, %rd2;
	add.s64 	%rd73, %rd31, 8192;
	mov.b32 	%r381, 0;
	shl.b32 	%r92, %r1, 12;
	mov.u64 	%rd75, %rd4;
$L__BB10_27:
	cvt.s64.s32 	%rd15, %r92;
	add.s64 	%rd75, %rd75, %rd15;
	add.s64 	%rd32, %rd1, -4096;
	setp.gt.u64 	%p18, %rd75, %rd32;
	@%p18 bra 	$L__BB10_29;
	shl.b32 	%r93, %r1, 12;
	cvt.s64.s32 	%rd33, %r93;
	cvt.u64.u32 	%rd34, %r27;
	add.s64 	%rd35, %rd75, %rd34;
	shl.b64 	%rd36, %rd35, 2;
	add.s64 	%rd37, %rd2, %rd36;
	ld.global.u32 	%r94, [%rd37];
	abs.s32 	%r95, %r94;
	cvt.rn.f32.s32 	%f71, %r95;
	ld.global.u32 	%r96, [%rd37+1024];
	abs.s32 	%r97, %r96;
	cvt.rn.f32.s32 	%f72, %r97;
	ld.global.u32 	%r98, [%rd37+2048];
	abs.s32 	%r99, %r98;
	cvt.rn.f32.s32 	%f73, %r99;
	ld.global.u32 	%r100, [%rd37+3072];
	abs.s32 	%r101, %r100;
	cvt.rn.f32.s32 	%f74, %r101;
	ld.global.u32 	%r102, [%rd37+4096];
	abs.s32 	%r103, %r102;
	cvt.rn.f32.s32 	%f75, %r103;
	ld.global.u32 	%r104, [%rd37+5120];
	abs.s32 	%r105, %r104;
	cvt.rn.f32.s32 	%f76, %r105;
	ld.global.u32 	%r106, [%rd37+6144];
	abs.s32 	%r107, %r106;
	cvt.rn.f32.s32 	%f77, %r107;
	ld.global.u32 	%r108, [%rd37+7168];
	abs.s32 	%r109, %r108;
	cvt.rn.f32.s32 	%f78, %r109;
	ld.global.u32 	%r110, [%rd37+8192];
	abs.s32 	%r111, %r110;
	cvt.rn.f32.s32 	%f79, %r111;
	ld.global.u32 	%r112, [%rd37+9216];
	abs.s32 	%r113, %r112;
	cvt.rn.f32.s32 	%f80, %r113;
	ld.global.u32 	%r114, [%rd37+10240];
	abs.s32 	%r115, %r114;
	cvt.rn.f32.s32 	%f81, %r115;
	ld.global.u32 	%r116, [%rd37+11264];
	abs.s32 	%r117, %r116;
	cvt.rn.f32.s32 	%f82, %r117;
	ld.global.u32 	%r118, [%rd37+12288];
	abs.s32 	%r119, %r118;
	cvt.rn.f32.s32 	%f83, %r119;
	ld.global.u32 	%r120, [%rd37+13312];
	abs.s32 	%r121, %r120;
	cvt.rn.f32.s32 	%f84, %r121;
	ld.global.u32 	%r122, [%rd37+14336];
	abs.s32 	%r123, %r122;
	cvt.rn.f32.s32 	%f85, %r123;
	ld.global.u32 	%r124, [%rd37+15360];
	abs.s32 	%r125, %r124;
	cvt.rn.f32.s32 	%f86, %r125;
	setp.lt.f32 	%p19, %f335, %f71;
	selp.f32 	%f87, %f71, %f335, %p19;
	setp.lt.f32 	%p20, %f72, %f73;
	selp.f32 	%f88, %f73, %f72, %p20;
	setp.lt.f32 	%p21, %f74, %f75;
	selp.f32 	%f89, %f75, %f74, %p21;
	setp.lt.f32 	%p22, %f76, %f77;
	selp.f32 	%f90, %f77, %f76, %p22;
	setp.lt.f32 	%p23, %f78, %f79;
	selp.f32 	%f91, %f79, %f78, %p23;
	setp.lt.f32 	%p24, %f80, %f81;
	selp.f32 	%f92, %f81, %f80, %p24;
	setp.lt.f32 	%p25, %f82, %f83;
	selp.f32 	%f93, %f83, %f82, %p25;
	setp.lt.f32 	%p26, %f84, %f85;
	selp.f32 	%f94, %f85, %f84, %p26;
	setp.lt.f32 	%p27, %f87, %f88;
	selp.f32 	%f95, %f88, %f87, %p27;
	setp.lt.f32 	%p28, %f89, %f90;
	selp.f32 	%f96, %f90, %f89, %p28;
	setp.lt.f32 	%p29, %f91, %f92;
	selp.f32 	%f97, %f92, %f91, %p29;
	setp.lt.f32 	%p30, %f93, %f94;
	selp.f32 	%f98, %f94, %f93, %p30;
	setp.lt.f32 	%p31, %f95, %f96;
	selp.f32 	%f99, %f96, %f95, %p31;
	setp.lt.f32 	%p32, %f97, %f98;
	selp.f32 	%f100, %f98, %f97, %p32;
	setp.lt.f32 	%p33, %f99, %f100;
	selp.f32 	%f101, %f100, %f99, %p33;
	setp.lt.f32 	%p34, %f101, %f86;
	selp.f32 	%f335, %f86, %f101, %p34;
	sub.s64 	%rd38, %rd1, %rd75;
	setp.lt.u64 	%p35, %rd38, %rd33;
	add.s32 	%r381, %r381, 1;
	add.s64 	%rd74, %rd74, %rd33;
	sub.s32 	%r380, %r380, %r93;
	mul.wide.s32 	%rd39, %r93, 4;
	add.s64 	%rd73, %rd73, %rd39;
	@%p35 bra 	$L__BB10_42;
	bra.uni 	$L__BB10_27;
$L__BB10_29:
	setp.le.u64 	%p36, %rd1, %rd75;
	cvt.u32.u64 	%r126, %rd75;
	cvt.u32.u64 	%r127, %rd1;
	sub.s32 	%r128, %r127, %r126;
	setp.ge.s32 	%p37, %r27, %r128;
	or.pred  	%p38, %p36, %p37;
	@%p38 bra 	$L__BB10_42;
	cvt.u32.u64 	%r130, %rd15;
	cvt.u32.u64 	%r131, %rd4;
	not.b32 	%r132, %r27;
	add.s32 	%r133, %r132, %r28;
	add.s32 	%r134, %r130, %r131;
	sub.s32 	%r135, %r133, %r134;
	mul.lo.s32 	%r136, %r1, %r381;
	shl.b32 	%r137, %r136, 12;
	sub.s32 	%r138, %r135, %r137;
	shr.u32 	%r139, %r138, 8;
	add.s32 	%r34, %r139, 1;
	and.b32  	%r35, %r34, 15;
	setp.lt.u32 	%p39, %r138, 3840;
	mov.u32 	%r384, %r27;
	@%p39 bra 	$L__BB10_33;
	shr.u32 	%r140, %r380, 8;
	add.s32 	%r141, %r140, 1;
	and.b32  	%r142, %r141, 33554416;
	neg.s32 	%r382, %r142;
	mov.u32 	%r384, %r27;
$L__BB10_32:
	.pragma "nounroll";
	ld.global.u32 	%r143, [%rd73+-8192];
	abs.s32 	%r144, %r143;
	cvt.rn.f32.s32 	%f103, %r144;
	setp.lt.f32 	%p40, %f335, %f103;
	selp.f32 	%f104, %f103, %f335, %p40;
	ld.global.u32 	%r145, [%rd73+-7168];
	abs.s32 	%r146, %r145;
	cvt.rn.f32.s32 	%f105, %r146;
	setp.lt.f32 	%p41, %f104, %f105;
	selp.f32 	%f106, %f105, %f104, %p41;
	ld.global.u32 	%r147, [%rd73+-6144];
	abs.s32 	%r148, %r147;
	cvt.rn.f32.s32 	%f107, %r148;
	setp.lt.f32 	%p42, %f106, %f107;
	selp.f32 	%f108, %f107, %f106, %p42;
	ld.global.u32 	%r149, [%rd73+-5120];
	abs.s32 	%r150, %r149;
	cvt.rn.f32.s32 	%f109, %r150;
	setp.lt.f32 	%p43, %f108, %f109;
	selp.f32 	%f110, %f109, %f108, %p43;
	ld.global.u32 	%r151, [%rd73+-4096];
	abs.s32 	%r152, %r151;
	cvt.rn.f32.s32 	%f111, %r152;
	setp.lt.f32 	%p44, %f110, %f111;
	selp.f32 	%f112, %f111, %f110, %p44;
	ld.global.u32 	%r153, [%rd73+-3072];
	abs.s32 	%r154, %r153;
	cvt.rn.f32.s32 	%f113, %r154;
	setp.lt.f32 	%p45, %f112, %f113;
	selp.f32 	%f114, %f113, %f112, %p45;
	ld.global.u32 	%r155, [%rd73+-2048];
	abs.s32 	%r156, %r155;
	cvt.rn.f32.s32 	%f115, %r156;
	setp.lt.f32 	%p46, %f114, %f115;
	selp.f32 	%f116, %f115, %f114, %p46;
	ld.global.u32 	%r157, [%rd73+-1024];
	abs.s32 	%r158, %r157;
	cvt.rn.f32.s32 	%f117, %r158;
	setp.lt.f32 	%p47, %f116, %f117;
	selp.f32 	%f118, %f117, %f116, %p47;
	ld.global.u32 	%r159, [%rd73];
	abs.s32 	%r160, %r159;
	cvt.rn.f32.s32 	%f119, %r160;
	setp.lt.f32 	%p48, %f118, %f119;
	selp.f32 	%f120, %f119, %f118, %p48;
	ld.global.u32 	%r161, [%rd73+1024];
	abs.s32 	%r162, %r161;
	cvt.rn.f32.s32 	%f121, %r162;
	setp.lt.f32 	%p49, %f120, %f121;
	selp.f32 	%f122, %f121, %f120, %p49;
	ld.global.u32 	%r163, [%rd73+2048];
	abs.s32 	%r164, %r163;
	cvt.rn.f32.s32 	%f123, %r164;
	setp.lt.f32 	%p50, %f122, %f123;
	selp.f32 	%f124, %f123, %f122, %p50;
	ld.global.u32 	%r165, [%rd73+3072];
	abs.s32 	%r166, %r165;
	cvt.rn.f32.s32 	%f125, %r166;
	setp.lt.f32 	%p51, %f124, %f125;
	selp.f32 	%f126, %f125, %f124, %p51;
	ld.global.u32 	%r167, [%rd73+4096];
	abs.s32 	%r168, %r167;
	cvt.rn.f32.s32 	%f127, %r168;
	setp.lt.f32 	%p52, %f126, %f127;
	selp.f32 	%f128, %f127, %f126, %p52;
	ld.global.u32 	%r169, [%rd73+5120];
	abs.s32 	%r170, %r169;
	cvt.rn.f32.s32 	%f129, %r170;
	setp.lt.f32 	%p53, %f128, %f129;
	selp.f32 	%f130, %f129, %f128, %p53;
	ld.global.u32 	%r171, [%rd73+6144];
	abs.s32 	%r172, %r171;
	cvt.rn.f32.s32 	%f131, %r172;
	setp.lt.f32 	%p54, %f130, %f131;
	selp.f32 	%f132, %f131, %f130, %p54;
	ld.global.u32 	%r173, [%rd73+7168];
	abs.s32 	%r174, %r173;
	cvt.rn.f32.s32 	%f133, %r174;
	setp.lt.f32 	%p55, %f132, %f133;
	selp.f32 	%f335, %f133, %f132, %p55;
	add.s32 	%r384, %r384, 4096;
	add.s32 	%r382, %r382, 16;
	add.s64 	%rd73, %rd73, 16384;
	setp.ne.s32 	%p56, %r382, 0;
	@%p56 bra 	$L__BB10_32;
$L__BB10_33:
	setp.eq.s32 	%p57, %r35, 0;
	@%p57 bra 	$L__BB10_42;
	and.b32  	%r42, %r34, 7;
	setp.lt.u32 	%p58, %r35, 8;
	@%p58 bra 	$L__BB10_36;
	cvt.u64.u32 	%rd40, %r384;
	add.s64 	%rd41, %rd75, %rd40;
	shl.b64 	%rd42, %rd41, 2;
	add.s64 	%rd43, %rd2, %rd42;
	ld.global.u32 	%r175, [%rd43];
	abs.s32 	%r176, %r175;
	cvt.rn.f32.s32 	%f135, %r176;
	setp.lt.f32 	%p59, %f335, %f135;
	selp.f32 	%f136, %f135, %f335, %p59;
	ld.global.u32 	%r177, [%rd43+1024];
	abs.s32 	%r178, %r177;
	cvt.rn.f32.s32 	%f137, %r178;
	setp.lt.f32 	%p60, %f136, %f137;
	selp.f32 	%f138, %f137, %f136, %p60;
	ld.global.u32 	%r179, [%rd43+2048];
	abs.s32 	%r180, %r179;
	cvt.rn.f32.s32 	%f139, %r180;
	setp.lt.f32 	%p61, %f138, %f139;
	selp.f32 	%f140, %f139, %f138, %p61;
	ld.global.u32 	%r181, [%rd43+3072];
	abs.s32 	%r182, %r181;
	cvt.rn.f32.s32 	%f141, %r182;
	setp.lt.f32 	%p62, %f140, %f141;
	selp.f32 	%f142, %f141, %f140, %p62;
	ld.global.u32 	%r183, [%rd43+4096];
	abs.s32 	%r184, %r183;
	cvt.rn.f32.s32 	%f143, %r184;
	setp.lt.f32 	%p63, %f142, %f143;
	selp.f32 	%f144, %f143, %f142, %p63;
	ld.global.u32 	%r185, [%rd43+5120];
	abs.s32 	%r186, %r185;
	cvt.rn.f32.s32 	%f145, %r186;
	setp.lt.f32 	%p64, %f144, %f145;
	selp.f32 	%f146, %f145, %f144, %p64;
	ld.global.u32 	%r187, [%rd43+6144];
	abs.s32 	%r188, %r187;
	cvt.rn.f32.s32 	%f147, %r188;
	setp.lt.f32 	%p65, %f146, %f147;
	selp.f32 	%f148, %f147, %f146, %p65;
	ld.global.u32 	%r189, [%rd43+7168];
	abs.s32 	%r190, %r189;
	cvt.rn.f32.s32 	%f149, %r190;
	setp.lt.f32 	%p66, %f148, %f149;
	selp.f32 	%f335, %f149, %f148, %p66;
	add.s32 	%r384, %r384, 2048;
$L__BB10_36:
	setp.eq.s32 	%p67, %r42, 0;
	@%p67 bra 	$L__BB10_42;
	setp.lt.u32 	%p68, %r42, 4;
	@%p68 bra 	$L__BB10_39;
	cvt.u64.u32 	%rd44, %r384;
	add.s64 	%rd45, %rd75, %rd44;
	shl.b64 	%rd46, %rd45, 2;
	add.s64 	%rd47, %rd2, %rd46;
	ld.global.u32 	%r191, [%rd47];
	abs.s32 	%r192, %r191;
	cvt.rn.f32.s32 	%f151, %r192;
	setp.lt.f32 	%p69, %f335, %f151;
	selp.f32 	%f152, %f151, %f335, %p69;
	ld.global.u32 	%r193, [%rd47+1024];
	abs.s32 	%r194, %r193;
	cvt.rn.f32.s32 	%f153, %r194;
	setp.lt.f32 	%p70, %f152, %f153;
	selp.f32 	%f154, %f153, %f152, %p70;
	ld.global.u32 	%r195, [%rd47+2048];
	abs.s32 	%r196, %r195;
	cvt.rn.f32.s32 	%f155, %r196;
	setp.lt.f32 	%p71, %f154, %f155;
	selp.f32 	%f156, %f155, %f154, %p71;
	ld.global.u32 	%r197, [%rd47+3072];
	abs.s32 	%r198, %r197;
	cvt.rn.f32.s32 	%f157, %r198;
	setp.lt.f32 	%p72, %f156, %f157;
	selp.f32 	%f335, %f157, %f156, %p72;
	add.s32 	%r384, %r384, 1024;
$L__BB10_39:
	and.b32  	%r199, %r34, 3;
	setp.eq.s32 	%p73, %r199, 0;
	@%p73 bra 	$L__BB10_42;
	cvt.u64.u32 	%rd48, %r384;
	add.s64 	%rd49, %rd48, %rd74;
	shl.b64 	%rd50, %rd49, 2;
	add.s64 	%rd77, %rd2, %rd50;
	cvt.u16.u32 	%rs1, %r380;
	shr.u16 	%rs2, %rs1, 8;
	add.s16 	%rs3, %rs2, 1;
	cvt.u32.u16 	%r200, %rs3;
	and.b32  	%r201, %r200, 3;
	neg.s32 	%r387, %r201;
$L__BB10_41:
	.pragma "nounroll";
	ld.global.u32 	%r202, [%rd77];
	abs.s32 	%r203, %r202;
	cvt.rn.f32.s32 	%f158, %r203;
	setp.lt.f32 	%p74, %f335, %f158;
	selp.f32 	%f335, %f158, %f335, %p74;
	add.s64 	%rd77, %rd77, 1024;
	add.s32 	%r387, %r387, 1;
	setp.ne.s32 	%p75, %r387, 0;
	@%p75 bra 	$L__BB10_41;
$L__BB10_42:
	// begin inline asm
	mov.u32 %r204, %laneid;
	// end inline asm
	mov.b32 	%r206, %f335;
	mov.b32 	%r207, 1;
	mov.b32 	%r228, 31;
	mov.b32 	%r229, -1;
	// begin inline asm
	shfl.sync.down.b32 %r205, %r206, %r207, %r228, %r229;
	// end inline asm
	mov.b32 	%f159, %r205;
	setp.gt.s32 	%p76, %r204, 30;
	setp.lt.f32 	%p77, %f335, %f159;
	selp.f32 	%f160, %f159, %f335, %p77;
	selp.f32 	%f161, %f335, %f160, %p76;
	mov.b32 	%r211, %f161;
	mov.b32 	%r212, 2;
	// begin inline asm
	shfl.sync.down.b32 %r210, %r211, %r212, %r228, %r229;
	// end inline asm
	mov.b32 	%f162, %r210;
	setp.gt.s32 	%p78, %r204, 29;
	setp.lt.f32 	%p79, %f161, %f162;
	selp.f32 	%f163, %f162, %f161, %p79;
	selp.f32 	%f164, %f161, %f163, %p78;
	mov.b32 	%r216, %f164;
	mov.b32 	%r217, 4;
	// begin inline asm
	shfl.sync.down.b32 %r215, %r216, %r217, %r228, %r229;
	// end inline asm
	mov.b32 	%f165, %r215;
	setp.gt.s32 	%p80, %r204, 27;
	setp.lt.f32 	%p81, %f164, %f165;
	selp.f32 	%f166, %f165, %f164, %p81;
	selp.f32 	%f167, %f164, %f166, %p80;
	mov.b32 	%r221, %f167;
	mov.b32 	%r222, 8;
	// begin inline asm
	shfl.sync.down.b32 %r220, %r221, %r222, %r228, %r229;
	// end inline asm
	mov.b32 	%f168, %r220;
	setp.gt.s32 	%p82, %r204, 23;
	setp.lt.f32 	%p83, %f167, %f168;
	selp.f32 	%f169, %f168, %f167, %p83;
	selp.f32 	%f170, %f167, %f169, %p82;
	mov.b32 	%r226, %f170;
	mov.b32 	%r227, 16;
	// begin inline asm
	shfl.sync.down.b32 %r225, %r226, %r227, %r228, %r229;
	// end inline asm
	mov.b32 	%f171, %r225;
	setp.gt.s32 	%p84, %r204, 15;
	setp.lt.f32 	%p85, %f170, %f171;
	selp.f32 	%f37, %f171, %f170, %p85;
	selp.f32 	%f336, %f170, %f37, %p84;
	setp.ne.s32 	%p86, %r204, 0;
	@%p86 bra 	$L__BB10_44;
	shr.u32 	%r230, %r27, 3;
	and.b32  	%r231, %r230, 124;
	mov.u32 	%r232, _ZZN3cub18CUB_300001_SM_10006detail6reduce18DeviceReduceKernelINS2_10policy_hubIfyN4cuda3__47maximumIfEEE10Policy1000EN6thrust24THRUST_300001_SM_1000_NS10device_ptrIiEEyS8_f8AbsValueEEvT0_PT3_T1_NS0_13GridEvenShareISJ_EET2_T4_E12temp_storage;
	add.s32 	%r233, %r232, %r231;
	st.shared.f32 	[%r233+8], %f37;
$L__BB10_44:
	bar.sync 	0;
	setp.ne.s32 	%p87, %r27, 0;
	@%p87 bra 	$L__BB10_46;
	ld.shared.f32 	%f172, [_ZZN3cub18CUB_300001_SM_10006detail6reduce18DeviceReduceKernelINS2_10policy_hubIfyN4cuda3__47maximumIfEEE10Policy1000EN6thrust24THRUST_300001_SM_1000_NS10device_ptrIiEEyS8_f8AbsValueEEvT0_PT3_T1_NS0_13GridEvenShareISJ_EET2_T4_E12temp_storage+12];
	setp.lt.f32 	%p88, %f336, %f172;
	selp.f32 	%f173, %f172, %f336, %p88;
	ld.shared.f32 	%f174, [_ZZN3cub18CUB_300001_SM_10006detail6reduce18DeviceReduceKernelINS2_10policy_hubIfyN4cuda3__47maximumIfEEE10Policy1000EN6thrust24THRUST_300001_SM_1000_NS10device_ptrIiEEyS8_f8AbsValueEEvT0_PT3_T1_NS0_13GridEvenShareISJ_EET2_T4_E12temp_storage+16];
	setp.lt.f32 	%p89, %f173, %f174;
	selp.f32 	%f175, %f174, %f173, %p89;
	ld.shared.f32 	%f176, [_ZZN3cub18CUB_300001_SM_10006detail6reduce18DeviceReduceKernelINS2_10policy_hubIfyN4cuda3__47maximumIfEEE10Policy1000EN6thrust24THRUST_300001_SM_1000_NS10device_ptrIiEEyS8_f8AbsValueEEvT0_PT3_T1_NS0_13GridEvenShareISJ_EET2_T4_E12temp_storage+20];
	setp.lt.f32 	%p90, %f175, %f176;
	selp.f32 	%f177, %f176, %f175, %p90;
	ld.shared.f32 	%f178, [_ZZN3cub18CUB_300001_SM_10006detail6reduce18DeviceReduceKernelINS2_10policy_hubIfyN4cuda3__47maximumIfEEE10Policy1000EN6thrust24THRUST_300001_SM_1000_NS10device_ptrIiEEyS8_f8AbsValueEEvT0_PT3_T1_NS0_13GridEvenShareISJ_EET2_T4_E12temp_storage+24];
	setp.lt.f32 	%p91, %f177, %f178;
	selp.f32 	%f179, %f178, %f177, %p91;
	ld.shared.f32 	%f180, [_ZZN3cub18CUB_300001_SM_10006detail6reduce18DeviceReduceKernelINS2_10policy_hubIfyN4cuda3__47maximumIfEEE10Policy1000EN6thrust24THRUST_300001_SM_1000_NS10device_ptrIiEEyS8_f8AbsValueEEvT0_PT3_T1_NS0_13GridEvenShareISJ_EET2_T4_E12temp_storage+28];
	setp.lt.f32 	%p92, %f179, %f180;
	selp.f32 	%f181, %f180, %f179, %p92;
	ld.shared.f32 	%f182, [_ZZN3cub18CUB_300001_SM_10006detail6reduce18DeviceReduceKernelINS2_10policy_hubIfyN4cuda3__47maximumIfEEE10Policy1000EN6thrust24THRUST_300001_SM_1000_NS10device_ptrIiEEyS8_f8AbsValueEEvT0_PT3_T1_NS0_13GridEvenShareISJ_EET2_T4_E12temp_storage+32];
	setp.lt.f32 	%p93, %f181, %f182;
	selp.f32 	%f183, %f182, %f181, %p93;
	ld.shared.f32 	%f184, [_ZZN3cub18CUB_300001_SM_10006detail6reduce18DeviceReduceKernelINS2_10policy_hubIfyN4cuda3__47maximumIfEEE10Policy1000EN6thrust24THRUST_300001_SM_1000_NS10device_ptrIiEEyS8_f8AbsValueEEvT0_PT3_T1_NS0_13GridEvenShareISJ_EET2_T4_E12temp_storage+36];
	setp.lt.f32 	%p94, %f183, %f184;
	selp.f32 	%f336, %f184, %f183, %p94;
$L__BB10_46:
	mov.u32 	%r371, %tid.x;
	setp.ne.s32 	%p181, %r371, 0;
	@%p181 bra 	$L__BB10_48;
	ld.param.u64 	%rd71, [_ZN3cub18CUB_300001_SM_10006detail6reduce18DeviceReduceKernelINS2_10policy_hubIfyN4cuda3__47maximumIfEEE10Policy1000EN6thrust24THRUST_300001_SM_1000_NS10device_ptrIiEEyS8_f8AbsValueEEvT0_PT3_T1_NS0_13GridEvenShareISJ_EET2_T4__param_1];
	cvta.to.global.u64 	%rd68, %rd71;
	mul.wide.u32 	%rd69, %r2, 4;
	add.s64 	%rd70, %rd68, %rd69;
	st.global.f32 	[%rd70], %f336;
$L__BB10_48:
	ret;

}
	// .globl	_ZN3cub18CUB_300001_SM_10006detail6reduce28DeviceReduceSingleTileKernelINS2_10policy_hubIfyN4cuda3__47maximumIfEEE10Policy1000EPfSB_iS8_ffNS5_3std3__410__identityEEEvT0_T1_T2_T3_T4_T6_
.visible .entry _ZN3cub18CUB_300001_SM_10006detail6reduce28DeviceReduceSingleTileKernelINS2_10policy_hubIfyN4cuda3__47maximumIfEEE10Policy1000EPfSB_iS8_ffNS5_3std3__410__identityEEEvT0_T1_T2_T3_T4_T6_(
	.param .u64 .ptr .align 1 _ZN3cub18CUB_300001_SM_10006detail6reduce28DeviceReduceSingleTileKernelINS2_10policy_hubIfyN4cuda3__47maximumIfEEE10Policy1000EPfSB_iS8_ffNS5_3std3__410__identityEEEvT0_T1_T2_T3_T4_T6__param_0,
	.param .u64 .ptr .align 1 _ZN3cub18CUB_300001_SM_10006detail6reduce28DeviceReduceSingleTileKernelINS2_10policy_hubIfyN4cuda3__47maximumIfEEE10Policy1000EPfSB_iS8_ffNS5_3std3__410__identityEEEvT0_T1_T2_T3_T4_T6__param_1,
	.param .u32 _ZN3cub18CUB_300001_SM_10006detail6reduce28DeviceReduceSingleTileKernelINS2_10policy_hubIfyN4cuda3__47maximumIfEEE10Policy1000EPfSB_iS8_ffNS5_3std3__410__identityEEEvT0_T1_T2_T3_T4_T6__param_2,
	.param .align 1 .b8 _ZN3cub18CUB_300001_SM_10006detail6reduce28DeviceReduceSingleTileKernelINS2_10policy_hubIfyN4cuda3__47maximumIfEEE10Policy1000EPfSB_iS8_ffNS5_3std3__410__identityEEEvT0_T1_T2_T3_T4_T6__param_3[1],
	.param .f32 _ZN3cub18CUB_300001_SM_10006detail6reduce28DeviceReduceSingleTileKernelINS2_10policy_hubIfyN4cuda3__47maximumIfEEE10Policy1000EPfSB_iS8_ffNS5_3std3__410__identityEEEvT0_T1_T2_T3_T4_T6__param_4,
	.param .align 1 .b8 _ZN3cub18CUB_300001_SM_10006detail6reduce28DeviceReduceSingleTileKernelINS2_10policy_hubIfyN4cuda3__47maximumIfEEE10Policy1000EPfSB_iS8_ffNS5_3std3__410__identityEEEvT0_T1_T2_T3_T4_T6__param_5[1]
)
.maxntid 256
.minnctapersm 1
{
	.reg .pred 	%p<252>;
	.reg .b32 	%r<407>;
	.reg .b32 	%f<445>;
	.reg .b64 	%rd<125>;
	// demoted variable
	.shared .align 4 .b8 _ZZN3cub18CUB_300001_SM_10006detail6reduce28DeviceReduceSingleTileKernelINS2_10policy_hubIfyN4cuda3__47maximumIfEEE10Policy1000EPfSB_iS8_ffNS5_3std3__410__identityEEEvT0_T1_T2_T3_T4_T6_E12temp_storage[44];
	ld.param.u64 	%rd16, [_ZN3cub18CUB_300001_SM_10006detail6reduce28DeviceReduceSingleTileKernelINS2_10policy_hubIfyN4cuda3__47maximumIfEEE10Policy1000EPfSB_iS8_ffNS5_3std3__410__identityEEEvT0_T1_T2_T3_T4_T6__param_0];
	ld.param.u64 	%rd17, [_ZN3cub18CUB_300001_SM_10006detail6reduce28DeviceReduceSingleTileKernelINS2_10policy_hubIfyN4cuda3__47maximumIfEEE10Policy1000EPfSB_iS8_ffNS5_3std3__410__identityEEEvT0_T1_T2_T3_T4_T6__param_1];
	ld.param.u32 	%r67, [_ZN3cub18CUB_300001_SM_10006detail6reduce28DeviceReduceSingleTileKernelINS2_10policy_hubIfyN4cuda3__47maximumIfEEE10Policy1000EPfSB_iS8_ffNS5_3std3__410__identityEEEvT0_T1_T2_T3_T4_T6__param_2];
	ld.param.f32 	%f58, [_ZN3cub18CUB_300001_SM_10006detail6reduce28DeviceReduceSingleTileKernelINS2_10policy_hubIfyN4cuda3__47maximumIfEEE10Policy1000EPfSB_iS8_ffNS5_3std3__410__identityEEEvT0_T1_T2_T3_T4_T6__param_4];
	cvta.to.global.u64 	%rd1, %rd17;
	setp.ne.s32 	%p1, %r67, 0;
	@%p1 bra 	$L__BB11_3;
	mov.u32 	%r380, %tid.x;
	setp.ne.s32 	%p251, %r380, 0;
	@%p251 bra 	$L__BB11_74;
	st.global.f32 	[%rd1], %f58;
	bra.uni 	$L__BB11_74;
$L__BB11_3:
	and.b64  	%rd18, %rd16, 15;
	setp.ne.s64 	%p2, %rd18, 0;
	@%p2 bra 	$L__BB11_38;
	setp.gt.s32 	%p126, %r67, 4095;
	@%p126 bra 	$L__BB11_22;
	mov.u32 	%r1, %tid.x;
	setp.ge.s32 	%p191, %r1, %r67;
	mov.f32 	%f423, 0f00000000;
	mov.u32 	%r384, %r1;
	@%p191 bra 	$L__BB11_7;
	mul.wide.u32 	%rd113, %r1, 4;
	add.s64 	%rd112, %rd16, %rd113;
	// begin inline asm
	ld.global.nc.u32 %r300, [%rd112];
	// end inline asm
	mov.b32 	%f423, %r300;
	add.s32 	%r384, %r1, 256;
$L__BB11_7:
	setp.ge.s32 	%p192, %r384, %r67;
	@%p192 bra 	$L__BB11_13;
	not.b32 	%r301, %r384;
	add.s32 	%r4, %r67, %r301;
	and.b32  	%r302, %r4, 768;
	setp.eq.s32 	%p193, %r302, 768;
	@%p193 bra 	$L__BB11_11;
	mul.wide.u32 	%rd114, %r384, 4;
	add.s64 	%rd121, %rd16, %rd114;
	shr.u32 	%r303, %r4, 8;
	add.s32 	%r304, %r303, 1;
	and.b32  	%r305, %r304, 3;
	neg.s32 	%r382, %r305;
$L__BB11_10:
	.pragma "nounroll";
	// begin inline asm
	ld.global.nc.u32 %r306, [%rd121];
	// end inline asm
	mov.b32 	%f336, %r306;
	setp.lt.f32 	%p194, %f423, %f336;
	selp.f32 	%f423, %f336, %f423, %p194;
	add.s32 	%r384, %r384, 256;
	add.s64 	%rd121, %rd121, 1024;
	add.s32 	%r382, %r382, 1;
	setp.ne.s32 	%p195, %r382, 0;
	@%p195 bra 	$L__BB11_10;
$L__BB11_11:
	setp.lt.u32 	%p196, %r4, 768;
	@%p196 bra 	$L__BB11_13;
$L__BB11_12:
	mul.wide.s32 	%rd120, %r384, 4;
	add.s64 	%rd116, %rd16, %rd120;
	// begin inline asm
	ld.global.nc.u32 %r307, [%rd116];
	// end inline asm
	mov.b32 	%f337, %r307;
	setp.lt.f32 	%p197, %f423, %f337;
	selp.f32 	%f338, %f337, %f423, %p197;
	add.s64 	%rd117, %rd116, 1024;
	// begin inline asm
	ld.global.nc.u32 %r308, [%rd117];
	// end inline asm
	mov.b32 	%f339, %r308;
	setp.lt.f32 	%p198, %f338, %f339;
	selp.f32 	%f340, %f339, %f338, %p198;
	add.s64 	%rd118, %rd116, 2048;
	// begin inline asm
	ld.global.nc.u32 %r309, [%rd118];
	// end inline asm
	mov.b32 	%f341, %r309;
	setp.lt.f32 	%p199, %f340, %f341;
	selp.f32 	%f342, %f341, %f340, %p199;
	add.s64 	%rd119, %rd116, 3072;
	// begin inline asm
	ld.global.nc.u32 %r310, [%rd119];
	// end inline asm
	mov.b32 	%f343, %r310;
	setp.lt.f32 	%p200, %f342, %f343;
	selp.f32 	%f423, %f343, %f342, %p200;
	add.s32 	%r384, %r384, 1024;
	setp.lt.s32 	%p201, %r384, %r67;
	@%p201 bra 	$L__BB11_12;
$L__BB11_13:
	setp.lt.s32 	%p202, %r67, 256;
	@%p202 bra 	$L__BB11_18;
	// begin inline asm
	mov.u32 %r349, %laneid;
	// end inline asm
	mov.b32 	%r351, %f423;
	mov.b32 	%r352, 1;
	mov.b32 	%r373, 31;
	mov.b32 	%r374, -1;
	// begin inline asm
	shfl.sync.down.b32 %r350, %r351, %r352, %r373, %r374;
	// end inline asm
	mov.b32 	%f391, %r350;
	setp.gt.s32 	%p230, %r349, 30;
	setp.lt.f32 	%p231, %f423, %f391;
	selp.f32 	%f392, %f391, %f423, %p231;
	selp.f32 	%f393, %f423, %f392, %p230;
	mov.b32 	%r356, %f393;
	mov.b32 	%r357, 2;
	// begin inline asm
	shfl.sync.down.b32 %r355, %r356, %r357, %r373, %r374;
	// end inline asm
	mov.b32 	%f394, %r355;
	setp.gt.s32 	%p232, %r349, 29;
	setp.lt.f32 	%p233, %f393, %f394;
	selp.f32 	%f395, %f394, %f393, %p233;
	selp.f32 	%f396, %f393, %f395, %p232;
	mov.b32 	%r361, %f396;
	mov.b32 	%r362, 4;
	// begin inline asm
	shfl.sync.down.b32 %r360, %r361, %r362, %r373, %r374;
	// end inline asm
	mov.b32 	%f397, %r360;
	setp.gt.s32 	%p234, %r349, 27;
	setp.lt.f32 	%p235, %f396, %f397;
	selp.f32 	%f398, %f397, %f396, %p235;
	selp.f32 	%f399, %f396, %f398, %p234;
	mov.b32 	%r366, %f399;
	mov.b32 	%r367, 8;
	// begin inline asm
	shfl.sync.down.b32 %r365, %r366, %r367, %r373, %r374;
	// end inline asm
	mov.b32 	%f400, %r365;
	setp.gt.s32 	%p236, %r349, 23;
	setp.lt.f32 	%p237, %f399, %f400;
	selp.f32 	%f401, %f400, %f399, %p237;
	selp.f32 	%f402, %f399, %f401, %p236;
	mov.b32 	%r371, %f402;
	mov.b32 	%r372, 16;
	// begin inline asm
	shfl.sync.down.b32 %r370, %r371, %r372, %r373, %r374;
	// end inline asm
	mov.b32 	%f403, %r370;
	setp.gt.s32 	%p238, %r349, 15;
	setp.lt.f32 	%p239, %f402, %f403;
	selp.f32 	%f10, %f403, %f402, %p239;
	selp.f32 	%f444, %f402, %f10, %p238;
	setp.ne.s32 	%p240, %r349, 0;
	@%p240 bra 	$L__BB11_16;
	shr.u32 	%r375, %r1, 3;
	and.b32  	%r376, %r375, 124;
	mov.u32 	%r377, _ZZN3cub18CUB_300001_SM_10006detail6reduce28DeviceReduceSingleTileKernelINS2_10policy_hubIfyN4cuda3__47maximumIfEEE10Policy1000EPfSB_iS8_ffNS5_3std3__410__identityEEEvT0_T1_T2_T3_T4_T6_E12temp_storage;
	add.s32 	%r378, %r377, %r376;
	st.shared.f32 	[%r378+8], %f10;
$L__BB11_16:
	bar.sync 	0;
	setp.ne.s32 	%p241, %r1, 0;
	@%p241 bra 	$L__BB11_72;
	ld.shared.f32 	%f404, [_ZZN3cub18CUB_300001_SM_10006detail6reduce28DeviceReduceSingleTileKernelINS2_10policy_hubIfyN4cuda3__47maximumIfEEE10Policy1000EPfSB_iS8_ffNS5_3std3__410__identityEEEvT0_T1_T2_T3_T4_T6_E12temp_storage+12];
	setp.lt.f32 	%p242, %f444, %f404;
	selp.f32 	%f405, %f404, %f444, %p242;
	ld.shared.f32 	%f406, [_ZZN3cub18CUB_300001_SM_10006detail6reduce28DeviceReduceSingleTileKernelINS2_10policy_hubIfyN4cuda3__47maximumIfEEE10Policy1000EPfSB_iS8_ffNS5_3std3__410__identityEEEvT0_T1_T2_T3_T4_T6_E12temp_storage+16];
	setp.lt.f32 	%p243, %f405, %f406;
	selp.f32 	%f407, %f406, %f405, %p243;
	ld.shared.f32 	%f408, [_ZZN3cub18CUB_300001_SM_10006detail6reduce28DeviceReduceSingleTileKernelINS2_10policy_hubIfyN4cuda3__47maximumIfEEE10Policy1000EPfSB_iS8_ffNS5_3std3__410__identityEEEvT0_T1_T2_T3_T4_T6_E12temp_storage+20];
	setp.lt.f32 	%p244, %f407, %f408;
	selp.f32 	%f409, %f408, %f407, %p244;
	ld.shared.f32 	%f410, [_ZZN3cub18CUB_300001_SM_10006detail6reduce28DeviceReduceSingleTileKernelINS2_10policy_hubIfyN4cuda3__47maximumIfEEE10Policy1000EPfSB_iS8_ffNS5_3std3__410__identityEEEvT0_T1_T2_T3_T4_T6_E12temp_storage+24];
	setp.lt.f32 	%p245, %f409, %f410;
	selp.f32 	%f411, %f410, %f409, %p245;
	ld.shared.f32 	%f412, [_ZZN3cub18CUB_300001_SM_10006detail6reduce28DeviceReduceSingleTileKernelINS2_10policy_hubIfyN4cuda3__47maximumIfEEE10Policy1000EPfSB_iS8_ffNS5_3std3__410__identityEEEvT0_T1_T2_T3_T4_T6_E12temp_storage+28];
	setp.lt.f32 	%p246, %f411, %f412;
	selp.f32 	%f413, %f412, %f411, %p246;
	ld.shared.f32 	%f414, [_ZZN3cub18CUB_300001_SM_10006detail6reduce28DeviceReduceSingleTileKernelINS2_10policy_hubIfyN4cuda3__47maximumIfEEE10Policy1000EPfSB_iS8_ffNS5_3std3__410__identityEEEvT0_T1_T2_T3_T4_T6_E12temp_storage+32];
	setp.lt.f32 	%p247, %f413, %f414;
	selp.f32 	%f415, %f414, %f413, %p247;
	ld.shared.f32 	%f416, [_ZZN3cub18CUB_300001_SM_10006detail6reduce28DeviceReduceSingleTileKernelINS2_10policy_hubIfyN4cuda3__47maximumIfEEE10Policy1000EPfSB_iS8_ffNS5_3std3__410__identityEEEvT0_T1_T2_T3_T4_T6_E12temp_storage+36];
	setp.lt.f32 	%p248, %f415, %f416;
	selp.f32 	%f444, %f416, %f415, %p248;
	bra.uni 	$L__BB11_72;
$L__BB11_18:
	// begin inline asm
	mov.u32 %r311, %laneid;
	// end inline asm
	and.b32  	%r337, %r1, 992;
	add.s32 	%r338, %r337, 32;
	setp.gt.s32 	%p203, %r338, %r67;
	not.b32 	%r339, %r337;
	add.s32 	%r340, %r67, %r339;
	selp.b32 	%r335, %r340, 31, %p203;
	mov.b32 	%r313, %f423;
	mov.b32 	%r314, 1;
	mov.b32 	%r336, -1;
	// begin inline asm
	shfl.sync.down.b32 %r312, %r313, %r314, %r335, %r336;
	// end inline asm
	mov.b32 	%f344, %r312;
	setp.lt.s32 	%p204, %r311, %r335;
	setp.lt.f32 	%p205, %f423, %f344;
	selp.f32 	%f345, %f344, %f423, %p205;
	selp.f32 	%f346, %f345, %f423, %p204;
	mov.b32 	%r318, %f346;
	mov.b32 	%r319, 2;
	// begin inline asm
	shfl.sync.down.b32 %r317, %r318, %r319, %r335, %r336;
	// end inline asm
	mov.b32 	%f347, %r317;
	add.s32 	%r341, %r311, 2;
	setp.gt.s32 	%p206, %r341, %r335;
	setp.lt.f32 	%p207, %f346, %f347;
	selp.f32 	%f348, %f347, %f346, %p207;
	selp.f32 	%f349, %f346, %f348, %p206;
	mov.b32 	%r323, %f349;
	mov.b32 	%r324, 4;
	// begin inline asm
	shfl.sync.down.b32 %r322, %r323, %r324, %r335, %r336;
	// end inline asm
	mov.b32 	%f350, %r322;
	add.s32 	%r342, %r311, 4;
	setp.gt.s32 	%p208, %r342, %r335;
	setp.lt.f32 	%p209, %f349, %f350;
	selp.f32 	%f351, %f350, %f349, %p209;
	selp.f32 	%f352, %f349, %f351, %p208;
	mov.b32 	%r328, %f352;
	mov.b32 	%r329, 8;
	// begin inline asm
	shfl.sync.down.b32 %r327, %r328, %r329, %r335, %r336;
	// end inline asm
	mov.b32 	%f353, %r327;
	add.s32 	%r343, %r311, 8;
	setp.gt.s32 	%p210, %r343, %r335;
	setp.lt.f32 	%p211, %f352, %f353;
	selp.f32 	%f354, %f353, %f352, %p211;
	selp.f32 	%f355, %f352, %f354, %p210;
	mov.b32 	%r333, %f355;
	mov.b32 	%r334, 16;
	// begin inline asm
	shfl.sync.down.b32 %r332, %r333, %r334, %r335, %r336;
	// end inline asm
	mov.b32 	%f356, %r332;
	add.s32 	%r344, %r311, 16;
	setp.gt.s32 	%p212, %r344, %r335;
	setp.lt.f32 	%p213, %f355, %f356;
	selp.f32 	%f357, %f356, %f355, %p213;
	selp.f32 	%f444, %f355, %f357, %p212;
	setp.ne.s32 	%p214, %r311, 0;
	@%p214 bra 	$L__BB11_20;
	shr.u32 	%r345, %r1, 3;
	and.b32  	%r346, %r345, 124;
	mov.u32 	%r347, _ZZN3cub18CUB_300001_SM_10006detail6reduce28DeviceReduceSingleTileKernelINS2_10policy_hubIfyN4cuda3__47maximumIfEEE10Policy1000EPfSB_iS8_ffNS5_3std3__410__identityEEEvT0_T1_T2_T3_T4_T6_E12temp_storage;
	add.s32 	%r348, %r347, %r346;
	st.shared.f32 	[%r348+8], %f444;
$L__BB11_20:
	bar.sync 	0;
	setp.ne.s32 	%p215, %r1, 0;
	@%p215 bra 	$L__BB11_72;
	setp.gt.s32 	%p216, %r67, 32;
	ld.shared.f32 	%f358, [_ZZN3cub18CUB_300001_SM_10006detail6reduce28DeviceReduceSingleTileKernelINS2_10policy_hubIfyN4cuda3__47maximumIfEEE10Policy1000EPfSB_iS8_ffNS5_3std3__410__identityEEEvT0_T1_T2_T3_T4_T6_E12temp_storage+12];
	setp.lt.f32 	%p217, %f444, %f358;
	selp.f32 	%f360, %f358, %f444, %p217;
	selp.f32 	%f361, %f360, %f444, %p216;
	setp.gt.s32 	%p218, %r67, 64;
	ld.shared.f32 	%f363, [_ZZN3cub18CUB_300001_SM_10006detail6reduce28DeviceReduceSingleTileKernelINS2_10policy_hubIfyN4cuda3__47maximumIfEEE10Policy1000EPfSB_iS8_ffNS5_3std3__410__identityEEEvT0_T1_T2_T3_T4_T6_E12temp_storage+16];
	setp.lt.f32 	%p219, %f361, %f363;
	selp.f32 	%f365, %f363, %f361, %p219;
	selp.f32 	%f366, %f365, %f361, %p218;
	setp.gt.s32 	%p220, %r67, 96;
	ld.shared.f32 	%f368, [_ZZN3cub18CUB_300001_SM_10006detail6reduce28DeviceReduceSingleTileKernelINS2_10policy_hubIfyN4cuda3__47maximumIfEEE10Policy1000EPfSB_iS8_ffNS5_3std3__410__identityEEEvT0_T1_T2_T3_T4_T6_E12temp_storage+20];
	setp.lt.f32 	%p221, %f366, %f368;
	selp.f32 	%f370, %f368, %f366, %p221;
	selp.f32 	%f371, %f370, %f366, %p220;
	setp.gt.s32 	%p222, %r67, 128;
	ld.shared.f32 	%f373, [_ZZN3cub18CUB_300001_SM_10006detail6reduce28DeviceReduceSingleTileKernelINS2_10policy_hubIfyN4cuda3__47maximumIfEEE10Policy1000EPfSB_iS8_ffNS5_3std3__410__identityEEEvT0_T1_T2_T3_T4_T6_E12temp_storage+24];
	setp.lt.f32 	%p223, %f371, %f373;
	selp.f32 	%f375, %f373, %f371, %p223;
	selp.f32 	%f376, %f375, %f371, %p222;
	setp.gt.s32 	%p224, %r67, 160;
	ld.shared.f32 	%f378, [_ZZN3cub18CUB_300001_SM_10006detail6reduce28DeviceReduceSingleTileKernelINS2_10policy_hubIfyN4cuda3__47maximumIfEEE10Policy1000EPfSB_iS8_ffNS5_3std3__410__identityEEEvT0_T1_T2_T3_T4_T6_E12temp_storage+28];
	setp.lt.f32 	%p225, %f376, %f378;
	selp.f32 	%f380, %f378, %f376, %p225;
	selp.f32 	%f381, %f380, %f376, %p224;
	setp.gt.s32 	%p226, %r67, 192;
	ld.shared.f32 	%f383, [_ZZN3cub18CUB_300001_SM_10006detail6reduce28DeviceReduceSingleTileKernelINS2_10policy_hubIfyN4cuda3__47maximumIfEEE10Policy1000EPfSB_iS8_ffNS5_3std3__410__identityEEEvT0_T1_T2_T3_T4_T6_E12temp_storage+32];
	setp.lt.f32 	%p227, %f381, %f383;
	selp.f32 	%f385, %f383, %f381, %p227;
	selp.f32 	%f386, %f385, %f381, %p226;
	setp.gt.s32 	%p228, %r67, 224;
	ld.shared.f32 	%f388, [_ZZN3cub18CUB_300001_SM_10006detail6reduce28DeviceReduceSingleTileKernelINS2_10policy_hubIfyN4cuda3__47maximumIfEEE10Policy1000EPfSB_iS8_ffNS5_3std3__410__identityEEEvT0_T1_T2_T3_T4_T6_E12temp_storage+36];
	setp.lt.f32 	%p229, %f386, %f388;
	selp.f32 	%f390, %f388, %f386, %p229;
	selp.f32 	%f444, %f390, %f386, %p228;
	bra.uni 	$L__BB11_72;
$L__BB11_22:
	mov.u32 	%r13, %tid.x;
	shl.b32 	%r224, %r13, 2;
	mul.wide.u32 	%rd86, %r224, 4;
	add.s64 	%rd76, %rd16, %rd86;
	// begin inline asm
	ld.global.nc.v2.u64 {%rd74, %rd75}, [%rd76];
	// end inline asm
	mov.b64 	{%r225, %r226}, %rd75;
	mov.b64 	{%r227, %r228}, %rd74;
	mov.b32 	%f238, %r228;
	mov.b32 	%f239, %r227;
	mov.b32 	%f240, %r226;
	mov.b32 	%f241, %r225;
	add.s64 	%rd79, %rd76, 4096;
	// begin inline asm
	ld.global.nc.v2.u64 {%rd77, %rd78}, [%rd79];
	// end inline asm
	mov.b64 	{%r229, %r230}, %rd78;
	mov.b64 	{%r231, %r232}, %rd77;
	mov.b32 	%f242, %r232;
	mov.b32 	%f243, %r231;
	mov.b32 	%f244, %r230;
	mov.b32 	%f245, %r229;
	add.s64 	%rd82, %rd76, 8192;
	// begin inline asm
	ld.global.nc.v2.u64 {%rd80, %rd81}, [%rd82];
	// end inline asm
	mov.b64 	{%r233, %r234}, %rd81;
	mov.b64 	{%r235, %r236}, %rd80;
	mov.b32 	%f246, %r236;
	mov.b32 	%f247, %r235;
	mov.b32 	%f248, %r234;
	mov.b32 	%f249, %r233;
	add.s64 	%rd85, %rd76, 12288;
	// begin inline asm
	ld.global.nc.v2.u64 {%rd83, %rd84}, [%rd85];
	// end inline asm
	mov.b64 	{%r237, %r238}, %rd84;
	mov.b64 	{%r239, %r240}, %rd83;
	mov.b32 	%f250, %r240;
	mov.b32 	%f251, %r239;
	mov.b32 	%f252, %r238;
	mov.b32 	%f253, %r237;
	setp.lt.f32 	%p127, %f239, %f238;
	selp.f32 	%f254, %f238, %f239, %p127;
	setp.lt.f32 	%p128, %f241, %f240;
	selp.f32 	%f255, %f240, %f241, %p128;
	setp.lt.f32 	%p129, %f243, %f242;
	selp.f32 	%f256, %f242, %f243, %p129;
	setp.lt.f32 	%p130, %f245, %f244;
	selp.f32 	%f257, %f244, %f245, %p130;
	setp.lt.f32 	%p131, %f247, %f246;
	selp.f32 	%f258, %f246, %f247, %p131;
	setp.lt.f32 	%p132, %f249, %f248;
	selp.f32 	%f259, %f248, %f249, %p132;
	setp.lt.f32 	%p133, %f251, %f250;
	selp.f32 	%f260, %f250, %f251, %p133;
	setp.lt.f32 	%p134, %f253, %f252;
	selp.f32 	%f261, %f252, %f253, %p134;
	setp.lt.f32 	%p135, %f254, %f255;
	selp.f32 	%f262, %f255, %f254, %p135;
	setp.lt.f32 	%p136, %f256, %f257;
	selp.f32 	%f263, %f257, %f256, %p136;
	setp.lt.f32 	%p137, %f258, %f259;
	selp.f32 	%f264, %f259, %f258, %p137;
	setp.lt.f32 	%p138, %f260, %f261;
	selp.f32 	%f265, %f261, %f260, %p138;
	setp.lt.f32 	%p139, %f262, %f263;
	selp.f32 	%f266, %f263, %f262, %p139;
	setp.lt.f32 	%p140, %f264, %f265;
	selp.f32 	%f267, %f265, %f264, %p140;
	setp.lt.f32 	%p141, %f266, %f267;
	selp.f32 	%f430, %f267, %f266, %p141;
	setp.lt.u32 	%p142, %r67, 8192;
	mov.b32 	%r387, 4096;
	@%p142 bra 	$L__BB11_26;
	add.s32 	%r14, %r67, -4096;
	mov.b32 	%r387, 4096;
$L__BB11_24:
	mul.wide.s32 	%rd99, %r387, 4;
	add.s64 	%rd89, %rd76, %rd99;
	// begin inline asm
	ld.global.nc.v2.u64 {%rd87, %rd88}, [%rd89];
	// end inline asm
	mov.b64 	{%r242, %r243}, %rd88;
	mov.b64 	{%r244, %r245}, %rd87;
	mov.b32 	%f268, %r245;
	mov.b32 	%f269, %r244;
	mov.b32 	%f270, %r243;
	mov.b32 	%f271, %r242;
	add.s64 	%rd92, %rd89, 4096;
	// begin inline asm
	ld.global.nc.v2.u64 {%rd90, %rd91}, [%rd92];
	// end inline asm
	mov.b64 	{%r246, %r247}, %rd91;
	mov.b64 	{%r248, %r249}, %rd90;
	mov.b32 	%f272, %r249;
	mov.b32 	%f273, %r248;
	mov.b32 	%f274, %r247;
	mov.b32 	%f275, %r246;
	add.s64 	%rd95, %rd89, 8192;
	// begin inline asm
	ld.global.nc.v2.u64 {%rd93, %rd94}, [%rd95];
	// end inline asm
	mov.b64 	{%r250, %r251}, %rd94;
	mov.b64 	{%r252, %r253}, %rd93;
	mov.b32 	%f276, %r253;
	mov.b32 	%f277, %r252;
	mov.b32 	%f278, %r251;
	mov.b32 	%f279, %r250;
	add.s64 	%rd98, %rd89, 12288;
	// begin inline asm
	ld.global.nc.v2.u64 {%rd96, %rd97}, [%rd98];
	// end inline asm
	mov.b64 	{%r254, %r255}, %rd97;
	mov.b64 	{%r256, %r257}, %rd96;
	mov.b32 	%f280, %r257;
	mov.b32 	%f281, %r256;
	mov.b32 	%f282, %r255;
	mov.b32 	%f283, %r254;
	setp.lt.f32 	%p143, %f430, %f269;
	selp.f32 	%f284, %f269, %f430, %p143;
	setp.lt.f32 	%p144, %f268, %f271;
	selp.f32 	%f285, %f271, %f268, %p144;
	setp.lt.f32 	%p145, %f270, %f273;
	selp.f32 	%f286, %f273, %f270, %p145;
	setp.lt.f32 	%p146, %f272, %f275;
	selp.f32 	%f287, %f275, %f272, %p146;
	setp.lt.f32 	%p147, %f274, %f277;
	selp.f32 	%f288, %f277, %f274, %p147;
	setp.lt.f32 	%p148, %f276, %f279;
	selp.f32 	%f289, %f279, %f276, %p148;
	setp.lt.f32 	%p149, %f278, %f281;
	selp.f32 	%f290, %f281, %f278, %p149;
	setp.lt.f32 	%p150, %f280, %f283;
	selp.f32 	%f291, %f283, %f280, %p150;
	setp.lt.f32 	%p151, %f284, %f285;
	selp.f32 	%f292, %f285, %f284, %p151;
	setp.lt.f32 	%p152, %f286, %f287;
	selp.f32 	%f293, %f287, %f286, %p152;
	setp.lt.f32 	%p153, %f288, %f289;
	selp.f32 	%f294, %f289, %f288, %p153;
	setp.lt.f32 	%p154, %f290, %f291;
	selp.f32 	%f295, %f291, %f290, %p154;
	setp.lt.f32 	%p155, %f292, %f293;
	selp.f32 	%f296, %f293, %f292, %p155;
	setp.lt.f32 	%p156, %f294, %f295;
	selp.f32 	%f297, %f295, %f294, %p156;
	setp.lt.f32 	%p157, %f296, %f297;
	selp.f32 	%f298, %f297, %f296, %p157;
	setp.lt.f32 	%p158, %f298, %f282;
	selp.f32 	%f430, %f282, %f298, %p158;
	sub.s32 	%r258, %r67, %r387;
	setp.lt.s32 	%p159, %r258, 4096;
	@%p159 bra 	$L__BB11_34;
	add.s32 	%r387, %r387, 4096;
	setp.le.s32 	%p160, %r387, %r14;
	@%p160 bra 	$L__BB11_24;
$L__BB11_26:
	setp.le.s32 	%p161, %r67, %r387;
	@%p161 bra 	$L__BB11_34;
	sub.s32 	%r18, %r67, %r387;
	setp.ge.s32 	%p162, %r13, %r18;
	@%p162 bra 	$L__BB11_34;
	not.b32 	%r259, %r13;
	add.s32 	%r260, %r67, %r259;
	sub.s32 	%r19, %r260, %r387;
	and.b32  	%r261, %r19, 768;
	setp.eq.s32 	%p163, %r261, 768;
	mov.u32 	%r391, %r13;
	@%p163 bra 	$L__BB11_31;
	add.s32 	%r389, %r13, %r387;
	shr.u32 	%r262, %r19, 8;
	add.s32 	%r263, %r262, 1;
	and.b32  	%r264, %r263, 3;
	neg.s32 	%r388, %r264;
	mov.u32 	%r391, %r13;
$L__BB11_30:
	.pragma "nounroll";
	mul.wide.u32 	%rd101, %r389, 4;
	add.s64 	%rd100, %rd16, %rd101;
	// begin inline asm
	ld.global.nc.u32 %r265, [%rd100];
	// end inline asm
	mov.b32 	%f300, %r265;
	setp.lt.f32 	%p164, %f430, %f300;
	selp.f32 	%f430, %f300, %f430, %p164;
	add.s32 	%r391, %r391, 256;
	add.s32 	%r389, %r389, 256;
	add.s32 	%r388, %r388, 1;
	setp.ne.s32 	%p165, %r388, 0;
	@%p165 bra 	$L__BB11_30;
$L__BB11_31:
	setp.lt.u32 	%p166, %r19, 768;
	@%p166 bra 	$L__BB11_34;
	cvt.u64.u32 	%rd102, %r391;
	cvt.u64.u32 	%rd103, %r387;
	add.s64 	%rd104, %rd102, %rd103;
	shl.b64 	%rd105, %rd104, 2;
	add.s64 	%rd106, %rd105, %rd16;
	add.s64 	%rd122, %rd106, 2048;
	add.s32 	%r392, %r391, %r387;
$L__BB11_33:
	mul.wide.u32 	%rd111, %r392, 4;
	add.s64 	%rd107, %rd16, %rd111;
	// begin inline asm
	ld.global.nc.u32 %r266, [%rd107];
	// end inline asm
	mov.b32 	%f301, %r266;
	setp.lt.f32 	%p167, %f430, %f301;
	selp.f32 	%f302, %f301, %f430, %p167;
	add.s64 	%rd108, %rd122, -1024;
	// begin inline asm
	ld.global.nc.u32 %r267, [%rd108];
	// end inline asm
	mov.b32 	%f303, %r267;
	setp.lt.f32 	%p168, %f302, %f303;
	selp.f32 	%f304, %f303, %f302, %p168;
	// begin inline asm
	ld.global.nc.u32 %r268, [%rd122];
	// end inline asm
	mov.b32 	%f305, %r268;
	setp.lt.f32 	%p169, %f304, %f305;
	selp.f32 	%f306, %f305, %f304, %p169;
	add.s64 	%rd110, %rd122, 1024;
	// begin inline asm
	ld.global.nc.u32 %r269, [%rd110];
	// end inline asm
	mov.b32 	%f307, %r269;
	setp.lt.f32 	%p170, %f306, %f307;
	selp.f32 	%f430, %f307, %f306, %p170;
	add.s32 	%r391, %r391, 1024;
	add.s64 	%rd122, %rd122, 4096;
	add.s32 	%r392, %r392, 1024;
	setp.lt.s32 	%p171, %r391, %r18;
	@%p171 bra 	$L__BB11_33;
$L__BB11_34:
	// begin inline asm
	mov.u32 %r270, %laneid;
	// end inline asm
	mov.b32 	%r272, %f430;
	mov.b32 	%r273, 1;
	mov.b32 	%r294, 31;
	mov.b32 	%r295, -1;
	// begin inline asm
	shfl.sync.down.b32 %r271, %r272, %r273, %r294, %r295;
	// end inline asm
	mov.b32 	%f308, %r271;
	setp.gt.s32 	%p172, %r270, 30;
	setp.lt.f32 	%p173, %f430, %f308;
	selp.f32 	%f309, %f308, %f430, %p173;
	selp.f32 	%f310, %f430, %f309, %p172;
	mov.b32 	%r277, %f310;
	mov.b32 	%r278, 2;
	// begin inline asm
	shfl.sync.down.b32 %r276, %r277, %r278, %r294, %r295;
	// end inline asm
	mov.b32 	%f311, %r276;
	setp.gt.s32 	%p174, %r270, 29;
	setp.lt.f32 	%p175, %f310, %f311;
	selp.f32 	%f312, %f311, %f310, %p175;
	selp.f32 	%f313, %f310, %f312, %p174;
	mov.b32 	%r282, %f313;
	mov.b32 	%r283, 4;
	// begin inline asm
	shfl.sync.down.b32 %r281, %r282, %r283, %r294, %r295;
	// end inline asm
	mov.b32 	%f314, %r281;
	setp.gt.s32 	%p176, %r270, 27;
	setp.lt.f32 	%p177, %f313, %f314;
	selp.f32 	%f315, %f314, %f313, %p177;
	selp.f32 	%f316, %f313, %f315, %p176;
	mov.b32 	%r287, %f316;
	mov.b32 	%r288, 8;
	// begin inline asm
	shfl.sync.down.b32 %r286, %r287, %r288, %r294, %r295;
	// end inline asm
	mov.b32 	%f317, %r286;
	setp.gt.s32 	%p178, %r270, 23;
	setp.lt.f32 	%p179, %f316, %f317;
	selp.f32 	%f318, %f317, %f316, %p179;
	selp.f32 	%f319, %f316, %f318, %p178;
	mov.b32 	%r292, %f319;
	mov.b32 	%r293, 16;
	// begin inline asm
	shfl.sync.down.b32 %r291, %r292, %r293, %r294, %r295;
	// end inline asm
	mov.b32 	%f320, %r291;
	setp.gt.s32 	%p180, %r270, 15;
	setp.lt.f32 	%p181, %f319, %f320;
	selp.f32 	%f26, %f320, %f319, %p181;
	selp.f32 	%f444, %f319, %f26, %p180;
	setp.ne.s32 	%p182, %r270, 0;
	@%p182 bra 	$L__BB11_36;
	shr.u32 	%r296, %r13, 3;
	and.b32  	%r297, %r296, 124;
	mov.u32 	%r298, _ZZN3cub18CUB_300001_SM_10006detail6reduce28DeviceReduceSingleTileKernelINS2_10policy_hubIfyN4cuda3__47maximumIfEEE10Policy1000EPfSB_iS8_ffNS5_3std3__410__identityEEEvT0_T1_T2_T3_T4_T6_E12temp_storage;
	add.s32 	%r299, %r298, %r297;
	st.shared.f32 	[%r299+8], %f26;
$L__BB11_36:
	bar.sync 	0;
	setp.ne.s32 	%p183, %r13, 0;
	@%p183 bra 	$L__BB11_72;
	ld.shared.f32 	%f321, [_ZZN3cub18CUB_300001_SM_10006detail6reduce28DeviceReduceSingleTileKernelINS2_10policy_hubIfyN4cuda3__47maximumIfEEE10Policy1000EPfSB_iS8_ffNS5_3std3__410__identityEEEvT0_T1_T2_T3_T4_T6_E12temp_storage+12];
	setp.lt.f32 	%p184, %f444, %f321;
	selp.f32 	%f322, %f321, %f444, %p184;
	ld.shared.f32 	%f323, [_ZZN3cub18CUB_300001_SM_10006detail6reduce28DeviceReduceSingleTileKernelINS2_10policy_hubIfyN4cuda3__47maximumIfEEE10Policy1000EPfSB_iS8_ffNS5_3std3__410__identityEEEvT0_T1_T2_T3_T4_T6_E12temp_storage+16];
	setp.lt.f32 	%p185, %f322, %f323;
	selp.f32 	%f324, %f323, %f322, %p185;
	ld.shared.f32 	%f325, [_ZZN3cub18CUB_300001_SM_10006detail6reduce28DeviceReduceSingleTileKernelINS2_10policy_hubIfyN4cuda3__47maximumIfEEE10Policy1000EPfSB_iS8_ffNS5_3std3__410__identityEEEvT0_T1_T2_T3_T4_T6_E12temp_storage+20];
	setp.lt.f32 	%p186, %f324, %f325;
	selp.f32 	%f326, %f325, %f324, %p186;
	ld.shared.f32 	%f327, [_ZZN3cub18CUB_300001_SM_10006detail6reduce28DeviceReduceSingleTileKernelINS2_10policy_hubIfyN4cuda3__47maximumIfEEE10Policy1000EPfSB_iS8_ffNS5_3std3__410__identityEEEvT0_T1_T2_T3_T4_T6_E12temp_storage+24];
	setp.lt.f32 	%p187, %f326, %f327;
	selp.f32 	%f328, %f327, %f326, %p187;
	ld.shared.f32 	%f329, [_ZZN3cub18CUB_300001_SM_10006detail6reduce28DeviceReduceSingleTileKernelINS2_10policy_hubIfyN4cuda3__47maximumIfEEE10Policy1000EPfSB_iS8_ffNS5_3std3__410__identityEEEvT0_T1_T2_T3_T4_T6_E12temp_storage+28];
	setp.lt.f32 	%p188, %f328, %f329;
	selp.f32 	%f330, %f329, %f328, %p188;
	ld.shared.f32 	%f331, [_ZZN3cub18CUB_300001_SM_10006detail6reduce28DeviceReduceSingleTileKernelINS2_10policy_hubIfyN4cuda3__47maximumIfEEE10Policy1000EPfSB_iS8_ffNS5_3std3__410__identityEEEvT0_T1_T2_T3_T4_T6_E12temp_storage+32];
	setp.lt.f32 	%p189, %f330, %f331;
	selp.f32 	%f332, %f331, %f330, %p189;
	ld.shared.f32 	%f333, [_ZZN3cub18CUB_300001_SM_10006detail6reduce28DeviceReduceSingleTileKernelINS2_10policy_hubIfyN4cuda3__47maximumIfEEE10Policy1000EPfSB_iS8_ffNS5_3std3__410__identityEEEvT0_T1_T2_T3_T4_T6_E12temp_storage+36];
	setp.lt.f32 	%p190, %f332, %f333;
	selp.f32 	%f444, %f333, %f332, %p190;
	bra.uni 	$L__BB11_72;
$L__BB11_38:
	setp.gt.s32 	%p3, %r67, 4095;
	@%p3 bra 	$L__BB11_56;
	mov.u32 	%r34, %tid.x;
	setp.ge.s32 	%p68, %r34, %r67;
	mov.f32 	%f436, 0f00000000;
	mov.u32 	%r397, %r34;
	@%p68 bra 	$L__BB11_41;
	mul.wide.u32 	%rd66, %r34, 4;
	add.s64 	%rd65, %rd16, %rd66;
	// begin inline asm
	ld.global.nc.u32 %r144, [%rd65];
	// end inline asm
	mov.b32 	%f436, %r144;
	add.s32 	%r397, %r34, 256;
$L__BB11_41:
	setp.ge.s32 	%p69, %r397, %r67;
	@%p69 bra 	$L__BB11_47;
	not.b32 	%r145, %r397;
	add.s32 	%r37, %r67, %r145;
	and.b32  	%r146, %r37, 768;
	setp.eq.s32 	%p70, %r146, 768;
	@%p70 bra 	$L__BB11_45;
	mul.wide.u32 	%rd67, %r397, 4;
	add.s64 	%rd123, %rd16, %rd67;
	shr.u32 	%r147, %r37, 8;
	add.s32 	%r148, %r147, 1;
	and.b32  	%r149, %r148, 3;
	neg.s32 	%r395, %r149;
$L__BB11_44:
	.pragma "nounroll";
	// begin inline asm
	ld.global.nc.u32 %r150, [%rd123];
	// end inline asm
	mov.b32 	%f157, %r150;
	setp.lt.f32 	%p71, %f436, %f157;
	selp.f32 	%f436, %f157, %f436, %p71;
	add.s32 	%r397, %r397, 256;
	add.s64 	%rd123, %rd123, 1024;
	add.s32 	%r395, %r395, 1;
	setp.ne.s32 	%p72, %r395, 0;
	@%p72 bra 	$L__BB11_44;
$L__BB11_45:
	setp.lt.u32 	%p73, %r37, 768;
	@%p73 bra 	$L__BB11_47;
$L__BB11_46:
	mul.wide.s32 	%rd73, %r397, 4;
	add.s64 	%rd69, %rd16, %rd73;
	// begin inline asm
	ld.global.nc.u32 %r151, [%rd69];
	// end inline asm
	mov.b32 	%f158, %r151;
	setp.lt.f32 	%p74, %f436, %f158;
	selp.f32 	%f159, %f158, %f436, %p74;
	add.s64 	%rd70, %rd69, 1024;
	// begin inline asm
	ld.global.nc.u32 %r152, [%rd70];
	// end inline asm
	mov.b32 	%f160, %r152;
	setp.lt.f32 	%p75, %f159, %f160;
	selp.f32 	%f161, %f160, %f159, %p75;
	add.s64 	%rd71, %rd69, 2048;
	// begin inline asm
	ld.global.nc.u32 %r153, [%rd71];
	// end inline asm
	mov.b32 	%f162, %r153;
	setp.lt.f32 	%p76, %f161, %f162;
	selp.f32 	%f163, %f162, %f161, %p76;
	add.s64 	%rd72, %rd69, 3072;
	// begin inline asm
	ld.global.nc.u32 %r154, [%rd72];
	// end inline asm
	mov.b32 	%f164, %r154;
	setp.lt.f32 	%p77, %f163, %f164;
	selp.f32 	%f436, %f164, %f163, %p77;
	add.s32 	%r397, %r397, 1024;
	setp.lt.s32 	%p78, %r397, %r67;
	@%p78 bra 	$L__BB11_46;
$L__BB11_47:
	setp.lt.s32 	%p79, %r67, 256;
	@%p79 bra 	$L__BB11_52;
	// begin inline asm
	mov.u32 %r193, %laneid;
	// end inline asm
	mov.b32 	%r195, %f436;
	mov.b32 	%r196, 1;
	mov.b32 	%r217, 31;
	mov.b32 	%r218, -1;
	// begin inline asm
	shfl.sync.down.b32 %r194, %r195, %r196, %r217, %r218;
	// end inline asm
	mov.b32 	%f212, %r194;
	setp.gt.s32 	%p107, %r193, 30;
	setp.lt.f32 	%p108, %f436, %f212;
	selp.f32 	%f213, %f212, %f436, %p108;
	selp.f32 	%f214, %f436, %f213, %p107;
	mov.b32 	%r200, %f214;
	mov.b32 	%r201, 2;
	// begin inline asm
	shfl.sync.down.b32 %r199, %r200, %r201, %r217, %r218;
	// end inline asm
	mov.b32 	%f215, %r199;
	setp.gt.s32 	%p109, %r193, 29;
	setp.lt.f32 	%p110, %f214, %f215;
	selp.f32 	%f216, %f215, %f214, %p110;
	selp.f32 	%f217, %f214, %f216, %p109;
	mov.b32 	%r205, %f217;
	mov.b32 	%r206, 4;
	// begin inline asm
	shfl.sync.down.b32 %r204, %r205, %r206, %r217, %r218;
	// end inline asm
	mov.b32 	%f218, %r204;
	setp.gt.s32 	%p111, %r193, 27;
	setp.lt.f32 	%p112, %f217, %f218;
	selp.f32 	%f219, %f218, %f217, %p112;
	selp.f32 	%f220, %f217, %f219, %p111;
	mov.b32 	%r210, %f220;
	mov.b32 	%r211, 8;
	// begin inline asm
	shfl.sync.down.b32 %r209, %r210, %r211, %r217, %r218;
	// end inline asm
	mov.b32 	%f221, %r209;
	setp.gt.s32 	%p113, %r193, 23;
	setp.lt.f32 	%p114, %f220, %f221;
	selp.f32 	%f222, %f221, %f220, %p114;
	selp.f32 	%f223, %f220, %f222, %p113;
	mov.b32 	%r215, %f223;
	mov.b32 	%r216, 16;
	// begin inline asm
	shfl.sync.down.b32 %r214, %r215, %r216, %r217, %r218;
	// end inline asm
	mov.b32 	%f224, %r214;
	setp.gt.s32 	%p115, %r193, 15;
	setp.lt.f32 	%p116, %f223, %f224;
	selp.f32 	%f38, %f224, %f223, %p116;
	selp.f32 	%f444, %f223, %f38, %p115;
	setp.ne.s32 	%p117, %r193, 0;
	@%p117 bra 	$L__BB11_50;
	shr.u32 	%r219, %r34, 3;
	and.b32  	%r220, %r219, 124;
	mov.u32 	%r221, _ZZN3cub18CUB_300001_SM_10006detail6reduce28DeviceReduceSingleTileKernelINS2_10policy_hubIfyN4cuda3__47maximumIfEEE10Policy1000EPfSB_iS8_ffNS5_3std3__410__identityEEEvT0_T1_T2_T3_T4_T6_E12temp_storage;
	add.s32 	%r222, %r221, %r220;
	st.shared.f32 	[%r222+8], %f38;
$L__BB11_50:
	bar.sync 	0;
	setp.ne.s32 	%p118, %r34, 0;
	@%p118 bra 	$L__BB11_72;
	ld.shared.f32 	%f225, [_ZZN3cub18CUB_300001_SM_10006detail6reduce28DeviceReduceSingleTileKernelINS2_10policy_hubIfyN4cuda3__47maximumIfEEE10Policy1000EPfSB_iS8_ffNS5_3std3__410__identityEEEvT0_T1_T2_T3_T4_T6_E12temp_storage+12];
	setp.lt.f32 	%p119, %f444, %f225;
	selp.f32 	%f226, %f225, %f444, %p119;
	ld.shared.f32 	%f227, [_ZZN3cub18CUB_300001_SM_10006detail6reduce28DeviceReduceSingleTileKernelINS2_10policy_hubIfyN4cuda3__47maximumIfEEE10Policy1000EPfSB_iS8_ffNS5_3std3__410__identityEEEvT0_T1_T2_T3_T4_T6_E12temp_storage+16];
	setp.lt.f32 	%p120, %f226, %f227;
	selp.f32 	%f228, %f227, %f226, %p120;
	ld.shared.f32 	%f229, [_ZZN3cub18CUB_300001_SM_10006detail6reduce28DeviceReduceSingleTileKernelINS2_10policy_hubIfyN4cuda3__47maximumIfEEE10Policy1000EPfSB_iS8_ffNS5_3std3__410__identityEEEvT0_T1_T2_T3_T4_T6_E12temp_storage+20];
	setp.lt.f32 	%p121, %f228, %f229;
	selp.f32 	%f230, %f229, %f228, %p121;
	ld.shared.f32 	%f231, [_ZZN3cub18CUB_300001_SM_10006detail6reduce28DeviceReduceSingleTileKernelINS2_10policy_hubIfyN4cuda3__47maximumIfEEE10Policy1000EPfSB_iS8_ffNS5_3std3__410__identityEEEvT0_T1_T2_T3_T4_T6_E12temp_storage+24];
	setp.lt.f32 	%p122, %f230, %f231;
	selp.f32 	%f232, %f231, %f230, %p122;
	ld.shared.f32 	%f233, [_ZZN3cub18CUB_300001_SM_10006detail6reduce28DeviceReduceSingleTileKernelINS2_10policy_hubIfyN4cuda3__47maximumIfEEE10Policy1000EPfSB_iS8_ffNS5_3std3__410__identityEEEvT0_T1_T2_T3_T4_T6_E12temp_storage+28];
	setp.lt.f32 	%p123, %f232, %f233;
	selp.f32 	%f234, %f233, %f232, %p123;
	ld.shared.f32 	%f235, [_ZZN3cub18CUB_300001_SM_10006detail6reduce28DeviceReduceSingleTileKernelINS2_10policy_hubIfyN4cuda3__47maximumIfEEE10Policy1000EPfSB_iS8_ffNS5_3std3__410__identityEEEvT0_T1_T2_T3_T4_T6_E12temp_storage+32];
	setp.lt.f32 	%p124, %f234, %f235;
	selp.f32 	%f236, %f235, %f234, %p124;
	ld.shared.f32 	%f237, [_ZZN3cub18CUB_300001_SM_10006detail6reduce28DeviceReduceSingleTileKernelINS2_10policy_hubIfyN4cuda3__47maximumIfEEE10Policy1000EPfSB_iS8_ffNS5_3std3__410__identityEEEvT0_T1_T2_T3_T4_T6_E12temp_storage+36];
	setp.lt.f32 	%p125, %f236, %f237;
	selp.f32 	%f444, %f237, %f236, %p125;
	bra.uni 	$L__BB11_72;
$L__BB11_52:
	// begin inline asm
	mov.u32 %r155, %laneid;
	// end inline asm
	and.b32  	%r181, %r34, 992;
	add.s32 	%r182, %r181, 32;
	setp.gt.s32 	%p80, %r182, %r67;
	not.b32 	%r183, %r181;
	add.s32 	%r184, %r67, %r183;
	selp.b32 	%r179, %r184, 31, %p80;
	mov.b32 	%r157, %f436;
	mov.b32 	%r158, 1;
	mov.b32 	%r180, -1;
	// begin inline asm
	shfl.sync.down.b32 %r156, %r157, %r158, %r179, %r180;
	// end inline asm
	mov.b32 	%f165, %r156;
	setp.lt.s32 	%p81, %r155, %r179;
	setp.lt.f32 	%p82, %f436, %f165;
	selp.f32 	%f166, %f165, %f436, %p82;
	selp.f32 	%f167, %f166, %f436, %p81;
	mov.b32 	%r162, %f167;
	mov.b32 	%r163, 2;
	// begin inline asm
	shfl.sync.down.b32 %r161, %r162, %r163, %r179, %r180;
	// end inline asm
	mov.b32 	%f168, %r161;
	add.s32 	%r185, %r155, 2;
	setp.gt.s32 	%p83, %r185, %r179;
	setp.lt.f32 	%p84, %f167, %f168;
	selp.f32 	%f169, %f168, %f167, %p84;
	selp.f32 	%f170, %f167, %f169, %p83;
	mov.b32 	%r167, %f170;
	mov.b32 	%r168, 4;
	// begin inline asm
	shfl.sync.down.b32 %r166, %r167, %r168, %r179, %r180;
	// end inline asm
	mov.b32 	%f171, %r166;
	add.s32 	%r186, %r155, 4;
	setp.gt.s32 	%p85, %r186, %r179;
	setp.lt.f32 	%p86, %f170, %f171;
	selp.f32 	%f172, %f171, %f170, %p86;
	selp.f32 	%f173, %f170, %f172, %p85;
	mov.b32 	%r172, %f173;
	mov.b32 	%r173, 8;
	// begin inline asm
	shfl.sync.down.b32 %r171, %r172, %r173, %r179, %r180;
	// end inline asm
	mov.b32 	%f174, %r171;
	add.s32 	%r187, %r155, 8;
	setp.gt.s32 	%p87, %r187, %r179;
	setp.lt.f32 	%p88, %f173, %f174;
	selp.f32 	%f175, %f174, %f173, %p88;
	selp.f32 	%f176, %f173, %f175, %p87;
	mov.b32 	%r177, %f176;
	mov.b32 	%r178, 16;
	// begin inline asm
	shfl.sync.down.b32 %r176, %r177, %r178, %r179, %r180;
	// end inline asm
	mov.b32 	%f177, %r176;
	add.s32 	%r188, %r155, 16;
	setp.gt.s32 	%p89, %r188, %r179;
	setp.lt.f32 	%p90, %f176, %f177;
	selp.f32 	%f178, %f177, %f176, %p90;
	selp.f32 	%f444, %f176, %f178, %p89;
	setp.ne.s32 	%p91, %r155, 0;
	@%p91 bra 	$L__BB11_54;
	shr.u32 	%r189, %r34, 3;
	and.b32  	%r190, %r189, 124;
	mov.u32 	%r191, _ZZN3cub18CUB_300001_SM_10006detail6reduce28DeviceReduceSingleTileKernelINS2_10policy_hubIfyN4cuda3__47maximumIfEEE10Policy1000EPfSB_iS8_ffNS5_3std3__410__identityEEEvT0_T1_T2_T3_T4_T6_E12temp_storage;
	add.s32 	%r192, %r191, %r190;
	st.shared.f32 	[%r192+8], %f444;
$L__BB11_54:
	bar.sync 	0;
	setp.ne.s32 	%p92, %r34, 0;
	@%p92 bra 	$L__BB11_72;
	setp.gt.s32 	%p93, %r67, 32;
	ld.shared.f32 	%f179, [_ZZN3cub18CUB_300001_SM_10006detail6reduce28DeviceReduceSingleTileKernelINS2_10policy_hubIfyN4cuda3__47maximumIfEEE10Policy1000EPfSB_iS8_ffNS5_3std3__410__identityEEEvT0_T1_T2_T3_T4_T6_E12temp_storage+12];
	setp.lt.f32 	%p94, %f444, %f179;
	selp.f32 	%f181, %f179, %f444, %p94;
	selp.f32 	%f182, %f181, %f444, %p93;
	setp.gt.s32 	%p95, %r67, 64;
	ld.shared.f32 	%f184, [_ZZN3cub18CUB_300001_SM_10006detail6reduce28DeviceReduceSingleTileKernelINS2_10policy_hubIfyN4cuda3__47maximumIfEEE10Policy1000EPfSB_iS8_ffNS5_3std3__410__identityEEEvT0_T1_T2_T3_T4_T6_E12temp_storage+16];
	setp.lt.f32 	%p96, %f182, %f184;
	selp.f32 	%f186, %f184, %f182, %p96;
	selp.f32 	%f187, %f186, %f182, %p95;
	setp.gt.s32 	%p97, %r67, 96;
	ld.shared.f32 	%f189, [_ZZN3cub18CUB_300001_SM_10006detail6reduce28DeviceReduceSingleTileKernelINS2_10policy_hubIfyN4cuda3__47maximumIfEEE10Policy1000EPfSB_iS8_ffNS5_3std3__410__identityEEEvT0_T1_T2_T3_T4_T6_E12temp_storage+20];
	setp.lt.f32 	%p98, %f187, %f189;
	selp.f32 	%f191, %f189, %f187, %p98;
	selp.f32 	%f192, %f191, %f187, %p97;
	setp.gt.s32 	%p99, %r67, 128;
	ld.shared.f32 	%f194, [_ZZN3cub18CUB_300001_SM_10006detail6reduce28DeviceReduceSingleTileKernelINS2_10policy_hubIfyN4cuda3__47maximumIfEEE10Policy1000EPfSB_iS8_ffNS5_3std3__410__identityEEEvT0_T1_T2_T3_T4_T6_E12temp_storage+24];
	setp.lt.f32 	%p100, %f192, %f194;
	selp.f32 	%f196, %f194, %f192, %p100;
	selp.f32 	%f197, %f196, %f192, %p99;
	setp.gt.s32 	%p101, %r67, 160;
	ld.shared.f32 	%f199, [_ZZN3cub18CUB_300001_SM_10006detail6reduce28DeviceReduceSingleTileKernelINS2_10policy_hubIfyN4cuda3__47maximumIfEEE10Policy1000EPfSB_iS8_ffNS5_3std3__410__identityEEEvT0_T1_T2_T3_T4_T6_E12temp_storage+28];
	setp.lt.f32 	%p102, %f197, %f199;
	selp.f32 	%f201, %f199, %f197, %p102;
	selp.f32 	%f202, %f201, %f197, %p101;
	setp.gt.s32 	%p103, %r67, 192;
	ld.shared.f32 	%f204, [_ZZN3cub18CUB_300001_SM_10006detail6reduce28DeviceReduceSingleTileKernelINS2_10policy_hubIfyN4cuda3__47maximumIfEEE10Policy1000EPfSB_iS8_ffNS5_3std3__410__identityEEEvT0_T1_T2_T3_T4_T6_E12temp_storage+32];
	setp.lt.f32 	%p104, %f202, %f204;
	selp.f32 	%f206, %f204, %f202, %p104;
	selp.f32 	%f207, %f206, %f202, %p103;
	setp.gt.s32 	%p105, %r67, 224;
	ld.shared.f32 	%f209, [_ZZN3cub18CUB_300001_SM_10006detail6reduce28DeviceReduceSingleTileKernelINS2_10policy_hubIfyN4cuda3__47maximumIfEEE10Policy1000EPfSB_iS8_ffNS5_3std3__410__identityEEEvT0_T1_T2_T3_T4_T6_E12temp_storage+36];
	setp.lt.f32 	%p106, %f207, %f209;
	selp.f32 	%f211, %f209, %f207, %p106;
	selp.f32 	%f444, %f211, %f207, %p105;
	bra.uni 	$L__BB11_72;
$L__BB11_56:
	mov.u32 	%r46, %tid.x;
	mul.wide.u32 	%rd35, %r46, 4;
	add.s64 	%rd19, %rd16, %rd35;
	// begin inline asm
	ld.global.nc.u32 %r68, [%rd19];
	// end inline asm
	mov.b32 	%f59, %r68;
	add.s64 	%rd20, %rd19, 1024;
	// begin inline asm
	ld.global.nc.u32 %r69, [%rd20];
	// end inline asm
	mov.b32 	%f60, %r69;
	add.s64 	%rd21, %rd19, 2048;
	// begin inline asm
	ld.global.nc.u32 %r70, [%rd21];
	// end inline asm
	mov.b32 	%f61, %r70;
	add.s64 	%rd22, %rd19, 3072;
	// begin inline asm
	ld.global.nc.u32 %r71, [%rd22];
	// end inline asm
	mov.b32 	%f62, %r71;
	add.s64 	%rd23, %rd19, 4096;
	// begin inline asm
	ld.global.nc.u32 %r72, [%rd23];
	// end inline asm
	mov.b32 	%f63, %r72;
	add.s64 	%rd24, %rd19, 5120;
	// begin inline asm
	ld.global.nc.u32 %r73, [%rd24];
	// end inline asm
	mov.b32 	%f64, %r73;
	add.s64 	%rd25, %rd19, 6144;
	// begin inline asm
	ld.global.nc.u32 %r74, [%rd25];
	// end inline asm
	mov.b32 	%f65, %r74;
	add.s64 	%rd26, %rd19, 7168;
	// begin inline asm
	ld.global.nc.u32 %r75, [%rd26];
	// end inline asm
	mov.b32 	%f66, %r75;
	add.s64 	%rd27, %rd19, 8192;
	// begin inline asm
	ld.global.nc.u32 %r76, [%rd27];
	// end inline asm
	mov.b32 	%f67, %r76;
	add.s64 	%rd28, %rd19, 9216;
	// begin inline asm
	ld.global.nc.u32 %r77, [%rd28];
	// end inline asm
	mov.b32 	%f68, %r77;
	add.s64 	%rd29, %rd19, 10240;
	// begin inline asm
	ld.global.nc.u32 %r78, [%rd29];
	// end inline asm
	mov.b32 	%f69, %r78;
	add.s64 	%rd30, %rd19, 11264;
	// begin inline asm
	ld.global.nc.u32 %r79, [%rd30];
	// end inline asm
	mov.b32 	%f70, %r79;
	add.s64 	%rd31, %rd19, 12288;
	// begin inline asm
	ld.global.nc.u32 %r80, [%rd31];
	// end inline asm
	mov.b32 	%f71, %r80;
	add.s64 	%rd32, %rd19, 13312;
	// begin inline asm
	ld.global.nc.u32 %r81, [%rd32];
	// end inline asm
	mov.b32 	%f72, %r81;
	add.s64 	%rd33, %rd19, 14336;
	// begin inline asm
	ld.global.nc.u32 %r82, [%rd33];
	// end inline asm
	mov.b32 	%f73, %r82;
	add.s64 	%rd34, %rd19, 15360;
	// begin inline asm
	ld.global.nc.u32 %r83, [%rd34];
	// end inline asm
	mov.b32 	%f74, %r83;
	setp.lt.f32 	%p4, %f59, %f60;
	selp.f32 	%f75, %f60, %f59, %p4;
	setp.lt.f32 	%p5, %f61, %f62;
	selp.f32 	%f76, %f62, %f61, %p5;
	setp.lt.f32 	%p6, %f63, %f64;
	selp.f32 	%f77, %f64, %f63, %p6;
	setp.lt.f32 	%p7, %f65, %f66;
	selp.f32 	%f78, %f66, %f65, %p7;
	setp.lt.f32 	%p8, %f67, %f68;
	selp.f32 	%f79, %f68, %f67, %p8;
	setp.lt.f32 	%p9, %f69, %f70;
	selp.f32 	%f80, %f70, %f69, %p9;
	setp.lt.f32 	%p10, %f71, %f72;
	selp.f32 	%f81, %f72, %f71, %p10;
	setp.lt.f32 	%p11, %f73, %f74;
	selp.f32 	%f82, %f74, %f73, %p11;
	setp.lt.f32 	%p12, %f75, %f76;
	selp.f32 	%f83, %f76, %f75, %p12;
	setp.lt.f32 	%p13, %f77, %f78;
	selp.f32 	%f84, %f78, %f77, %p13;
	setp.lt.f32 	%p14, %f79, %f80;
	selp.f32 	%f85, %f80, %f79, %p14;
	setp.lt.f32 	%p15, %f81, %f82;
	selp.f32 	%f86, %f82, %f81, %p15;
	setp.lt.f32 	%p16, %f83, %f84;
	selp.f32 	%f87, %f84, %f83, %p16;
	setp.lt.f32 	%p17, %f85, %f86;
	selp.f32 	%f88, %f86, %f85, %p17;
	setp.lt.f32 	%p18, %f87, %f88;
	selp.f32 	%f443, %f88, %f87, %p18;
	setp.lt.u32 	%p19, %r67, 8192;
	mov.b32 	%r400, 4096;
	@%p19 bra 	$L__BB11_60;
	add.s32 	%r47, %r67, -4096;
	mov.b32 	%r400, 4096;
$L__BB11_58:
	mul.wide.s32 	%rd52, %r400, 4;
	add.s64 	%rd36, %rd19, %rd52;
	// begin inline asm
	ld.global.nc.u32 %r86, [%rd36];
	// end inline asm
	mov.b32 	%f89, %r86;
	add.s64 	%rd37, %rd36, 1024;
	// begin inline asm
	ld.global.nc.u32 %r87, [%rd37];
	// end inline asm
	mov.b32 	%f90, %r87;
	add.s64 	%rd38, %rd36, 2048;
	// begin inline asm
	ld.global.nc.u32 %r88, [%rd38];
	// end inline asm
	mov.b32 	%f91, %r88;
	add.s64 	%rd39, %rd36, 3072;
	// begin inline asm
	ld.global.nc.u32 %r89, [%rd39];
	// end inline asm
	mov.b32 	%f92, %r89;
	add.s64 	%rd40, %rd36, 4096;
	// begin inline asm
	ld.global.nc.u32 %r90, [%rd40];
	// end inline asm
	mov.b32 	%f93, %r90;
	add.s64 	%rd41, %rd36, 5120;
	// begin inline asm
	ld.global.nc.u32 %r91, [%rd41];
	// end inline asm
	mov.b32 	%f94, %r91;
	add.s64 	%rd42, %rd36, 6144;
	// begin inline asm
	ld.global.nc.u32 %r92, [%rd42];
	// end inline asm
	mov.b32 	%f95, %r92;
	add.s64 	%rd43, %rd36, 7168;
	// begin inline asm
	ld.global.nc.u32 %r93, [%rd43];
	// end inline asm
	mov.b32 	%f96, %r93;
	add.s64 	%rd44, %rd36, 8192;
	// begin inline asm
	ld.global.nc.u32 %r94, [%rd44];
	// end inline asm
	mov.b32 	%f97, %r94;
	add.s64 	%rd45, %rd36, 9216;
	// begin inline asm
	ld.global.nc.u32 %r95, [%rd45];
	// end inline asm
	mov.b32 	%f98, %r95;
	add.s64 	%rd46, %rd36, 10240;
	// begin inline asm
	ld.global.nc.u32 %r96, [%rd46];
	// end inline asm
	mov.b32 	%f99, %r96;
	add.s64 	%rd47, %rd36, 11264;
	// begin inline asm
	ld.global.nc.u32 %r97, [%rd47];
	// end inline asm
	mov.b32 	%f100, %r97;
	add.s64 	%rd48, %rd36, 12288;
	// begin inline asm
	ld.global.nc.u32 %r98, [%rd48];
	// end inline asm
	mov.b32 	%f101, %r98;
	add.s64 	%rd49, %rd36, 13312;
	// begin inline asm
	ld.global.nc.u32 %r99, [%rd49];
	// end inline asm
	mov.b32 	%f102, %r99;
	add.s64 	%rd50, %rd36, 14336;
	// begin inline asm
	ld.global.nc.u32 %r100, [%rd50];
	// end inline asm
	mov.b32 	%f103, %r100;
	add.s64 	%rd51, %rd36, 15360;
	// begin inline asm
	ld.global.nc.u32 %r101, [%rd51];
	// end inline asm
	mov.b32 	%f104, %r101;
	setp.lt.f32 	%p20, %f443, %f89;
	selp.f32 	%f105, %f89, %f443, %p20;
	setp.lt.f32 	%p21, %f90, %f91;
	selp.f32 	%f106, %f91, %f90, %p21;
	setp.lt.f32 	%p22, %f92, %f93;
	selp.f32 	%f107, %f93, %f92, %p22;
	setp.lt.f32 	%p23, %f94, %f95;
	selp.f32 	%f108, %f95, %f94, %p23;
	setp.lt.f32 	%p24, %f96, %f97;
	selp.f32 	%f109, %f97, %f96, %p24;
	setp.lt.f32 	%p25, %f98, %f99;
	selp.f32 	%f110, %f99, %f98, %p25;
	setp.lt.f32 	%p26, %f100, %f101;
	selp.f32 	%f111, %f101, %f100, %p26;
	setp.lt.f32 	%p27, %f102, %f103;
	selp.f32 	%f112, %f103, %f102, %p27;
	setp.lt.f32 	%p28, %f105, %f106;
	selp.f32 	%f113, %f106, %f105, %p28;
	setp.lt.f32 	%p29, %f107, %f108;
	selp.f32 	%f114, %f108, %f107, %p29;
	setp.lt.f32 	%p30, %f109, %f110;
	selp.f32 	%f115, %f110, %f109, %p30;
	setp.lt.f32 	%p31, %f111, %f112;
	selp.f32 	%f116, %f112, %f111, %p31;
	setp.lt.f32 	%p32, %f113, %f114;
	selp.f32 	%f117, %f114, %f113, %p32;
	setp.lt.f32 	%p33, %f115, %f116;
	selp.f32 	%f118, %f116, %f115, %p33;
	setp.lt.f32 	%p34, %f117, %f118;
	selp.f32 	%f119, %f118, %f117, %p34;
	setp.lt.f32 	%p35, %f119, %f104;
	selp.f32 	%f443, %f104, %f119, %p35;
	sub.s32 	%r102, %r67, %r400;
	setp.lt.s32 	%p36, %r102, 4096;
	@%p36 bra 	$L__BB11_68;
	add.s32 	%r400, %r400, 4096;
	setp.le.s32 	%p37, %r400, %r47;
	@%p37 bra 	$L__BB11_58;
$L__BB11_60:
	setp.le.s32 	%p38, %r67, %r400;
	@%p38 bra 	$L__BB11_68;
	sub.s32 	%r51, %r67, %r400;
	setp.ge.s32 	%p39, %r46, %r51;
	@%p39 bra 	$L__BB11_68;
	not.b32 	%r103, %r46;
	add.s32 	%r104, %r67, %r103;
	sub.s32 	%r52, %r104, %r400;
	and.b32  	%r105, %r52, 768;
	setp.eq.s32 	%p40, %r105, 768;
	mov.u32 	%r404, %r46;
	@%p40 bra 	$L__BB11_65;
	add.s32 	%r402, %r46, %r400;
	shr.u32 	%r106, %r52, 8;
	add.s32 	%r107, %r106, 1;
	and.b32  	%r108, %r107, 3;
	neg.s32 	%r401, %r108;
	mov.u32 	%r404, %r46;
$L__BB11_64:
	.pragma "nounroll";
	mul.wide.u32 	%rd54, %r402, 4;
	add.s64 	%rd53, %rd16, %rd54;
	// begin inline asm
	ld.global.nc.u32 %r109, [%rd53];
	// end inline asm
	mov.b32 	%f121, %r109;
	setp.lt.f32 	%p41, %f443, %f121;
	selp.f32 	%f443, %f121, %f443, %p41;
	add.s32 	%r404, %r404, 256;
	add.s32 	%r402, %r402, 256;
	add.s32 	%r401, %r401, 1;
	setp.ne.s32 	%p42, %r401, 0;
	@%p42 bra 	$L__BB11_64;
$L__BB11_65:
	setp.lt.u32 	%p43, %r52, 768;
	@%p43 bra 	$L__BB11_68;
	cvt.u64.u32 	%rd55, %r404;
	cvt.u64.u32 	%rd56, %r400;
	add.s64 	%rd57, %rd55, %rd56;
	shl.b64 	%rd58, %rd57, 2;
	add.s64 	%rd59, %rd58, %rd16;
	add.s64 	%rd124, %rd59, 2048;
	add.s32 	%r405, %r404, %r400;
$L__BB11_67:
	mul.wide.u32 	%rd64, %r405, 4;
	add.s64 	%rd60, %rd16, %rd64;
	// begin inline asm
	ld.global.nc.u32 %r110, [%rd60];
	// end inline asm
	mov.b32 	%f122, %r110;
	setp.lt.f32 	%p44, %f443, %f122;
	selp.f32 	%f123, %f122, %f443, %p44;
	add.s64 	%rd61, %rd124, -1024;
	// begin inline asm
	ld.global.nc.u32 %r111, [%rd61];
	// end inline asm
	mov.b32 	%f124, %r111;
	setp.lt.f32 	%p45, %f123, %f124;
	selp.f32 	%f125, %f124, %f123, %p45;
	// begin inline asm
	ld.global.nc.u32 %r112, [%rd124];
	// end inline asm
	mov.b32 	%f126, %r112;
	setp.lt.f32 	%p46, %f125, %f126;
	selp.f32 	%f127, %f126, %f125, %p46;
	add.s64 	%rd63, %rd124, 1024;
	// begin inline asm
	ld.global.nc.u32 %r113, [%rd63];
	// end inline asm
	mov.b32 	%f128, %r113;
	setp.lt.f32 	%p47, %f127, %f128;
	selp.f32 	%f443, %f128, %f127, %p47;
	add.s32 	%r404, %r404, 1024;
	add.s64 	%rd124, %rd124, 4096;
	add.s32 	%r405, %r405, 1024;
	setp.lt.s32 	%p48, %r404, %r51;
	@%p48 bra 	$L__BB11_67;
$L__BB11_68:
	// begin inline asm
	mov.u32 %r114, %laneid;
	// end inline asm
	mov.b32 	%r116, %f443;
	mov.b32 	%r117, 1;
	mov.b32 	%r138, 31;
	mov.b32 	%r139, -1;
	// begin inline asm
	shfl.sync.down.b32 %r115, %r116, %r117, %r138, %r139;
	// end inline asm
	mov.b32 	%f129, %r115;
	setp.gt.s32 	%p49, %r114, 30;
	setp.lt.f32 	%p50, %f443, %f129;
	selp.f32 	%f130, %f129, %f443, %p50;
	selp.f32 	%f131, %f443, %f130, %p49;
	mov.b32 	%r121, %f131;
	mov.b32 	%r122, 2;
	// begin inline asm
	shfl.sync.down.b32 %r120, %r121, %r122, %r138, %r139;
	// end inline asm
	mov.b32 	%f132, %r120;
	setp.gt.s32 	%p51, %r114, 29;
	setp.lt.f32 	%p52, %f131, %f132;
	selp.f32 	%f133, %f132, %f131, %p52;
	selp.f32 	%f134, %f131, %f133, %p51;
	mov.b32 	%r126, %f134;
	mov.b32 	%r127, 4;
	// begin inline asm
	shfl.sync.down.b32 %r125, %r126, %r127, %r138, %r139;
	// end inline asm
	mov.b32 	%f135, %r125;
	setp.gt.s32 	%p53, %r114, 27;
	setp.lt.f32 	%p54, %f134, %f135;
	selp.f32 	%f136, %f135, %f134, %p54;
	selp.f32 	%f137, %f134, %f136, %p53;
	mov.b32 	%r131, %f137;
	mov.b32 	%r132, 8;
	// begin inline asm
	shfl.sync.down.b32 %r130, %r131, %r132, %r138, %r139;
	// end inline asm
	mov.b32 	%f138, %r130;
	setp.gt.s32 	%p55, %r114, 23;
	setp.lt.f32 	%p56, %f137, %f138;
	selp.f32 	%f139, %f138, %f137, %p56;
	selp.f32 	%f140, %f137, %f139, %p55;
	mov.b32 	%r136, %f140;
	mov.b32 	%r137, 16;
	// begin inline asm
	shfl.sync.down.b32 %r135, %r136, %r137, %r138, %r139;
	// end inline asm
	mov.b32 	%f141, %r135;
	setp.gt.s32 	%p57, %r114, 15;
	setp.lt.f32 	%p58, %f140, %f141;
	selp.f32 	%f54, %f141, %f140, %p58;
	selp.f32 	%f444, %f140, %f54, %p57;
	setp.ne.s32 	%p59, %r114, 0;
	@%p59 bra 	$L__BB11_70;
	shr.u32 	%r140, %r46, 3;
	and.b32  	%r141, %r140, 124;
	mov.u32 	%r142, _ZZN3cub18CUB_300001_SM_10006detail6reduce28DeviceReduceSingleTileKernelINS2_10policy_hubIfyN4cuda3__47maximumIfEEE10Policy1000EPfSB_iS8_ffNS5_3std3__410__identityEEEvT0_T1_T2_T3_T4_T6_E12temp_storage;
	add.s32 	%r143, %r142, %r141;
	st.shared.f32 	[%r143+8], %f54;
$L__BB11_70:
	bar.sync 	0;
	setp.ne.s32 	%p60, %r46, 0;
	@%p60 bra 	$L__BB11_72;
	ld.shared.f32 	%f142, [_ZZN3cub18CUB_300001_SM_10006detail6reduce28DeviceReduceSingleTileKernelINS2_10policy_hubIfyN4cuda3__47maximumIfEEE10Policy1000EPfSB_iS8_ffNS5_3std3__410__identityEEEvT0_T1_T2_T3_T4_T6_E12temp_storage+12];
	setp.lt.f32 	%p61, %f444, %f142;
	selp.f32 	%f143, %f142, %f444, %p61;
	ld.shared.f32 	%f144, [_ZZN3cub18CUB_300001_SM_10006detail6reduce28DeviceReduceSingleTileKernelINS2_10policy_hubIfyN4cuda3__47maximumIfEEE10Policy1000EPfSB_iS8_ffNS5_3std3__410__identityEEEvT0_T1_T2_T3_T4_T6_E12temp_storage+16];
	setp.lt.f32 	%p62, %f143, %f144;
	selp.f32 	%f145, %f144, %f143, %p62;
	ld.shared.f32 	%f146, [_ZZN3cub18CUB_300001_SM_10006detail6reduce28DeviceReduceSingleTileKernelINS2_10policy_hubIfyN4cuda3__47maximumIfEEE10Policy1000EPfSB_iS8_ffNS5_3std3__410__identityEEEvT0_T1_T2_T3_T4_T6_E12temp_storage+20];
	setp.lt.f32 	%p63, %f145, %f146;
	selp.f32 	%f147, %f146, %f145, %p63;
	ld.shared.f32 	%f148, [_ZZN3cub18CUB_300001_SM_10006detail6reduce28DeviceReduceSingleTileKernelINS2_10policy_hubIfyN4cuda3__47maximumIfEEE10Policy1000EPfSB_iS8_ffNS5_3std3__410__identityEEEvT0_T1_T2_T3_T4_T6_E12temp_storage+24];
	setp.lt.f32 	%p64, %f147, %f148;
	selp.f32 	%f149, %f148, %f147, %p64;
	ld.shared.f32 	%f150, [_ZZN3cub18CUB_300001_SM_10006detail6reduce28DeviceReduceSingleTileKernelINS2_10policy_hubIfyN4cuda3__47maximumIfEEE10Policy1000EPfSB_iS8_ffNS5_3std3__410__identityEEEvT0_T1_T2_T3_T4_T6_E12temp_storage+28];
	setp.lt.f32 	%p65, %f149, %f150;
	selp.f32 	%f151, %f150, %f149, %p65;
	ld.shared.f32 	%f152, [_ZZN3cub18CUB_300001_SM_10006detail6reduce28DeviceReduceSingleTileKernelINS2_10policy_hubIfyN4cuda3__47maximumIfEEE10Policy1000EPfSB_iS8_ffNS5_3std3__410__identityEEEvT0_T1_T2_T3_T4_T6_E12temp_storage+32];
	setp.lt.f32 	%p66, %f151, %f152;
	selp.f32 	%f153, %f152, %f151, %p66;
	ld.shared.f32 	%f154, [_ZZN3cub18CUB_300001_SM_10006detail6reduce28DeviceReduceSingleTileKernelINS2_10policy_hubIfyN4cuda3__47maximumIfEEE10Policy1000EPfSB_iS8_ffNS5_3std3__410__identityEEEvT0_T1_T2_T3_T4_T6_E12temp_storage+36];
	setp.lt.f32 	%p67, %f153, %f154;
	selp.f32 	%f444, %f154, %f153, %p67;
$L__BB11_72:
	mov.u32 	%r379, %tid.x;
	setp.ne.s32 	%p249, %r379, 0;
	@%p249 bra 	$L__BB11_74;
	setp.lt.f32 	%p250, %f58, %f444;
	selp.f32 	%f417, %f444, %f58, %p250;
	st.global.f32 	[%rd1], %f417;
$L__BB11_74:
	ret;

}


// ===== COMPILED SASS (sm_100) =====

	.target	sm_100

	.elftype	@"ET_EXEC"


//--------------------- .note.nv.tkinfo           --------------------------
	.section	.note.nv.tkinfo,"",@"SHT_NOTE"
	.sectionflags	@"SHF_NOTE_NV_TKINFO"
	.tkinfo
        /*0018*/ 	.word	0x00000002
        /*0030*/ 	.string	""
        /*0030*/ 	.string	"ptxas"
        /*0030*/ 	.string	"Cuda compilation tools, release 13.0, V13.0.88"
        /*0030*/ 	.string	"Build cuda_13.0.r13.0/compiler.36424714_0"
        /*0030*/ 	.string	"-arch sm_100 -m 64 "



//--------------------- .note.nv.cuinfo           --------------------------
	.section	.note.nv.cuinfo,"",@"SHT_NOTE"
	.sectionflags	@"SHF_NOTE_NV_CUINFO"
        /*0018*/ 	.short	0x0002
        /*001a*/ 	.short	0x0064
        /*001c*/ 	.short	0x0082
	.zero		2


//--------------------- .nv.info                  --------------------------
	.section	.nv.info,"",@"SHT_CUDA_INFO"
	.align	4


	//----- nvinfo : EIATTR_REGCOUNT
	.align		4
        /*0000*/ 	.byte	0x04, 0x2f
        /*0002*/ 	.short	(.L_44 - .L_43)
	.align		4
.L_43:
        /*0004*/ 	.word	index@(_Z23normalizeAndRoundtoInt8PiPafi)
        /*0008*/ 	.word	0x00000010


	//----- nvinfo : EIATTR_FRAME_SIZE
	.align		4
.L_44:
        /*000c*/ 	.byte	0x04, 0x11
        /*000e*/ 	.short	(.L_46 - .L_45)
	.align		4
.L_45:
        /*0010*/ 	.word	index@($__internal_0_$__cuda_sm3x_div_rn_noftz_f32_slowpath)
        /*0014*/ 	.word	0x00000000


	//----- nvinfo : EIATTR_FRAME_SIZE
	.align		4
.L_46:
        /*0018*/ 	.byte	0x04, 0x11
        /*001a*/ 	.short	(.L_48 - .L_47)
	.align		4
.L_47:
        /*001c*/ 	.word	index@(_Z23normalizeAndRoundtoInt8PiPafi)
        /*0020*/ 	.word	0x00000000


	//----- nvinfo : EIATTR_REGCOUNT
	.align		4
.L_48:
        /*0024*/ 	.byte	0x04, 0x2f
        /*0026*/ 	.short	(.L_50 - .L_49)
	.align		4
.L_49:
        /*0028*/ 	.word	index@(_Z20vecMat_int8_warpRowsPiPKaS1_ii)
        /*002c*/ 	.word	0x00000028


	//----- nvinfo : EIATTR_FRAME_SIZE
	.align		4
.L_50:
        /*0030*/ 	.byte	0x04, 0x11
        /*0032*/ 	.short	(.L_52 - .L_51)
	.align		4
.L_51:
        /*0034*/ 	.word	index@(_Z20vecMat_int8_warpRowsPiPKaS1_ii)
        /*0038*/ 	.word	0x00000000


	//----- nvinfo : EIATTR_REGCOUNT
	.align		4
.L_52:
        /*003c*/ 	.byte	0x04, 0x2f
        /*003e*/ 	.short	(.L_54 - .L_53)
	.align		4
.L_53:
        /*0040*/ 	.word	index@(_Z21vecMat_int8_2warpRowsPiPKaS1_ii)
        /*0044*/ 	.word	0x0000002e


	//----- nvinfo : EIATTR_FRAME_SIZE
	.align		4
.L_54:
        /*0048*/ 	.byte	0x04, 0x11
        /*004a*/ 	.short	(.L_56 - .L_55)
	.align		4
.L_55:
        /*004c*/ 	.word	index@(_Z21vecMat_int8_2warpRowsPiPKaS1_ii)
        /*0050*/ 	.word	0x00000000


	//----- nvinfo : EIATTR_REGCOUNT
	.align		4
.L_56:
        /*0054*/ 	.byte	0x04, 0x2f
        /*0056*/ 	.short	(.L_58 - .L_57)
	.align		4
.L_57:
        /*0058*/ 	.word	index@(_Z20vecMat_int8_blockRowPiPKaS1_ii)
        /*005c*/ 	.word	0x00000022


	//----- nvinfo : EIATTR_FRAME_SIZE
	.align		4
.L_58:
        /*0060*/ 	.byte	0x04, 0x11
        /*0062*/ 	.short	(.L_60 - .L_59)
	.align		4
.L_59:
        /*0064*/ 	.word	index@(_Z20vecMat_int8_blockRowPiPKaS1_ii)
        /*0068*/ 	.word	0x00000000


	//----- nvinfo : EIATTR_REGCOUNT
	.align		4
.L_60:
        /*006c*/ 	.byte	0x04, 0x2f
        /*006e*/ 	.short	(.L_62 - .L_61)
	.align		4
.L_61:
        /*0070*/ 	.word	index@(_Z21vecMat_int8_blockRow2PiPKaS1_ii)
        /*0074*/ 	.word	0x00000018


	//----- nvinfo : EIATTR_FRAME_SIZE
	.align		4
.L_62:
        /*0078*/ 	.byte	0x04, 0x11
        /*007a*/ 	.short	(.L_64 - .L_63)
	.align		4
.L_63:
        /*007c*/ 	.word	index@(_Z21vecMat_int8_blockRow2PiPKaS1_ii)
        /*0080*/ 	.word	0x00000000


	//----- nvinfo : EIATTR_REGCOUNT
	.align		4
.L_64:
        /*0084*/ 	.byte	0x04, 0x2f
        /*0086*/ 	.short	(.L_66 - .L_65)
	.align		4
.L_65:
        /*0088*/ 	.word	index@(_ZN3cub18CUB_300001_SM_10006detail11EmptyKernelIvEEvv)
        /*008c*/ 	.word	0x00000004


	//----- nvinfo : EIATTR_FRAME_SIZE
	.align		4
.L_66:
        /*0090*/ 	.byte	0x04, 0x11
        /*0092*/ 	.short	(.L_68 - .L_67)
	.align		4
.L_67:
        /*0094*/ 	.word	index@(_ZN3cub18CUB_300001_SM_10006detail11EmptyKernelIvEEvv)
        /*0098*/ 	.word	0x00000000


	//----- nvinfo : EIATTR_REGCOUNT
	.align		4
.L_68:
        /*009c*/ 	.byte	0x04, 0x2f
        /*009e*/ 	.short	(.L_70 - .L_69)
	.align		4
.L_69:
        /*00a0*/ 	.word	index@(_ZN3cub18CUB_300001_SM_10006detail6reduce28DeviceReduceSingleTileKernelINS2_10policy_hubIfjN4cuda3__47maximumIfEEE10Policy1000EN6thrust24THRUST_300001_SM_1000_NS10device_ptrIiEEPfjS8_ff8AbsValueEEvT0_T1_T2_T3_T4_T6_)
        /*00a4*/ 	.word	0x00000020


	//----- nvinfo : EIATTR_FRAME_SIZE
	.align		4
.L_70:
        /*00a8*/ 	.byte	0x04, 0x11
        /*00aa*/ 	.short	(.L_72 - .L_71)
	.align		4
.L_71:
        /*00ac*/ 	.word	index@(_ZN3cub18CUB_300001_SM_10006detail6reduce28DeviceReduceSingleTileKernelINS2_10policy_hubIfjN4cuda3__47maximumIfEEE10Policy1000EN6thrust24THRUST_300001_SM_1000_NS10device_ptrIiEEPfjS8_ff8AbsValueEEvT0_T1_T2_T3_T4_T6_)
        /*00b0*/ 	.word	0x00000000


	//----- nvinfo : EIATTR_REGCOUNT
	.align		4
.L_72:
        /*00b4*/ 	.byte	0x04, 0x2f
        /*00b6*/ 	.short	(.L_74 - .L_73)
	.align		4
.L_73:
        /*00b8*/ 	.word	index@(_ZN3cub18CUB_300001_SM_10006detail6reduce18DeviceReduceKernelINS2_10policy_hubIfjN4cuda3__47maximumIfEEE10Policy1000EN6thrust24THRUST_300001_SM_1000_NS10device_ptrIiEEjS8_f8AbsValueEEvT0_PT3_T1_NS0_13GridEvenShareISJ_EET2_T4_)
        /*00bc*/ 	.word	0x00000020


	//----- nvinfo : EIATTR_FRAME_SIZE
	.align		4
.L_74:
        /*00c0*/ 	.byte	0x04, 0x11
        /*00c2*/ 	.short	(.L_76 - .L_75)
	.align		4
.L_75:
        /*00c4*/ 	.word	index@(_ZN3cub18CUB_300001_SM_10006detail6reduce18DeviceReduceKernelINS2_10policy_hubIfjN4cuda3__47maximumIfEEE10Policy1000EN6thrust24THRUST_300001_SM_1000_NS10device_ptrIiEEjS8_f8AbsValueEEvT0_PT3_T1_NS0_13GridEvenShareISJ_EET2_T4_)
        /*00c8*/ 	.word	0x00000000


	//----- nvinfo : EIATTR_REGCOUNT
	.align		4
.L_76:
        /*00cc*/ 	.byte	0x04, 0x2f
        /*00ce*/ 	.short	(.L_78 - .L_77)
	.align		4
.L_77:
        /*00d0*/ 	.word	index@(_ZN3cub18CUB_300001_SM_10006detail6reduce28DeviceReduceSingleTileKernelINS2_10policy_hubIfjN4cuda3__47maximumIfEEE10Policy1000EPfSB_iS8_ffNS5_3std3__410__identityEEEvT0_T1_T2_T3_T4_T6_)
        /*00d4*/ 	.word	0x0000001e


	//----- nvinfo : EIATTR_FRAME_SIZE
	.align		4
.L_78:
        /*00d8*/ 	.byte	0x04, 0x11
        /*00da*/ 	.short	(.L_80 - .L_79)
	.align		4
.L_79:
        /*00dc*/ 	.word	index@(_ZN3cub18CUB_300001_SM_10006detail6reduce28DeviceReduceSingleTileKernelINS2_10policy_hubIfjN4cuda3__47maximumIfEEE10Policy1000EPfSB_iS8_ffNS5_3std3__410__identityEEEvT0_T1_T2_T3_T4_T6_)
        /*00e0*/ 	.word	0x00000000


	//----- nvinfo : EIATTR_REGCOUNT
	.align		4
.L_80:
        /*00e4*/ 	.byte	0x04, 0x2f
        /*00e6*/ 	.short	(.L_82 - .L_81)
	.align		4
.L_81:
        /*00e8*/ 	.word	index@(_ZN3cub18CUB_300001_SM_10006detail6reduce28DeviceReduceSingleTileKernelINS2_10policy_hubIfyN4cuda3__47maximumIfEEE10Policy1000EN6thrust24THRUST_300001_SM_1000_NS10device_ptrIiEEPfyS8_ff8AbsValueEEvT0_T1_T2_T3_T4_T6_)
        /*00ec*/ 	.word	0x0000001f


	//----- nvinfo : EIATTR_FRAME_SIZE
	.align		4
.L_82:
        /*00f0*/ 	.byte	0x04, 0x11
        /*00f2*/ 	.short	(.L_84 - .L_83)
	.align		4
.L_83:
        /*00f4*/ 	.word	index@(_ZN3cub18CUB_300001_SM_10006detail6reduce28DeviceReduceSingleTileKernelINS2_10policy_hubIfyN4cuda3__47maximumIfEEE10Policy1000EN6thrust24THRUST_300001_SM_1000_NS10device_ptrIiEEPfyS8_ff8AbsValueEEvT0_T1_T2_T3_T4_T6_)
        /*00f8*/ 	.word	0x00000000


	//----- nvinfo : EIATTR_REGCOUNT
	.align		4
.L_84:
        /*00fc*/ 	.byte	0x04, 0x2f
        /*00fe*/ 	.short	(.L_86 - .L_85)
	.align		4
.L_85:
        /*0100*/ 	.word	index@(_ZN3cub18CUB_300001_SM_10006detail6reduce18DeviceReduceKernelINS2_10policy_hubIfyN4cuda3__47maximumIfEEE10Policy1000EN6thrust24THRUST_300001_SM_1000_NS10device_ptrIiEEyS8_f8AbsValueEEvT0_PT3_T1_NS0_13GridEvenShareISJ_EET2_T4_)
        /*0104*/ 	.word	0x0000001d


	//----- nvinfo : EIATTR_FRAME_SIZE
	.align		4
.L_86:
        /*0108*/ 	.byte	0x04, 0x11
        /*010a*/ 	.short	(.L_88 - .L_87)
	.align		4
.L_87:
        /*010c*/ 	.word	index@(_ZN3cub18CUB_300001_SM_10006detail6reduce18DeviceReduceKernelINS2_10policy_hubIfyN4cuda3__47maximumIfEEE10Policy1000EN6thrust24THRUST_300001_SM_1000_NS10device_ptrIiEEyS8_f8AbsValueEEvT0_PT3_T1_NS0_13GridEvenShareISJ_EET2_T4_)
        /*0110*/ 	.word	0x00000000


	//----- nvinfo : EIATTR_REGCOUNT
	.align		4
.L_88:
        /*0114*/ 	.byte	0x04, 0x2f
        /*0116*/ 	.short	(.L_90 - .L_89)
	.align		4
.L_89:
        /*0118*/ 	.word	index@(_ZN3cub18CUB_300001_SM_10006detail6reduce28DeviceReduceSingleTileKernelINS2_10policy_hubIfyN4cuda3__47maximumIfEEE10Policy1000EPfSB_iS8_ffNS5_3std3__410__identityEEEvT0_T1_T2_T3_T4_T6_)
        /*011c*/ 	.word	0x0000001e


	//----- nvinfo : EIATTR_FRAME_SIZE
	.align		4
.L_90:
        /*0120*/ 	.byte	0x04, 0x11
        /*0122*/ 	.short	(.L_92 - .L_91)
	.align		4
.L_91:
        /*0124*/ 	.word	index@(_ZN3cub18CUB_300001_SM_10006detail6reduce28DeviceReduceSingleTileKernelINS2_10policy_hubIfyN4cuda3__47maximumIfEEE10Policy1000EPfSB_iS8_ffNS5_3std3__410__identityEEEvT0_T1_T2_T3_T4_T6_)
        /*0128*/ 	.word	0x00000000


	//----- nvinfo : EIATTR_MIN_STACK_SIZE
	.align		4
.L_92:
        /*012c*/ 	.byte	0x04, 0x12
        /*012e*/ 	.short	(.L_94 - .L_93)
	.align		4
.L_93:
        /*0130*/ 	.word	index@(_ZN3cub18CUB_300001_SM_10006detail6reduce28DeviceReduceSingleTileKernelINS2_10policy_hubIfyN4cuda3__47maximumIfEEE10Policy1000EPfSB_iS8_ffNS5_3std3__410__identityEEEvT0_T1_T2_T3_T4_T6_)
        /*0134*/ 	.word	0x00000000


	//----- nvinfo : EIATTR_MIN_STACK_SIZE
	.align		4
.L_94:
        /*0138*/ 	.byte	0x04, 0x12
        /*013a*/ 	.short	(.L_96 - .L_95)
	.align		4
.L_95:
        /*013c*/ 	.word	index@(_ZN3cub18CUB_300001_SM_10006detail6reduce18DeviceReduceKernelINS2_10policy_hubIfyN4cuda3__47maximumIfEEE10Policy1000EN6thrust24THRUST_300001_SM_1000_NS10device_ptrIiEEyS8_f8AbsValueEEvT0_PT3_T1_NS0_13GridEvenShareISJ_EET2_T4_)
        /*0140*/ 	.word	0x00000000


	//----- nvinfo : EIATTR_MIN_STACK_SIZE
	.align		4
.L_96:
        /*0144*/ 	.byte	0x04, 0x12
        /*0146*/ 	.short	(.L_98 - .L_97)
	.align		4
.L_97:
        /*0148*/ 	.word	index@(_ZN3cub18CUB_300001_SM_10006detail6reduce28DeviceReduceSingleTileKernelINS2_10policy_hubIfyN4cuda3__47maximumIfEEE10Policy1000EN6thrust24THRUST_300001_SM_1000_NS10device_ptrIiEEPfyS8_ff8AbsValueEEvT0_T1_T2_T3_T4_T6_)
        /*014c*/ 	.word	0x00000000


	//----- nvinfo : EIATTR_MIN_STACK_SIZE
	.align		4
.L_98:
        /*0150*/ 	.byte	0x04, 0x12
        /*0152*/ 	.short	(.L_100 - .L_99)
	.align		4
.L_99:
        /*0154*/ 	.word	index@(_ZN3cub18CUB_300001_SM_10006detail6reduce28DeviceReduceSingleTileKernelINS2_10policy_hubIfjN4cuda3__47maximumIfEEE10Policy1000EPfSB_iS8_ffNS5_3std3__410__identityEEEvT0_T1_T2_T3_T4_T6_)
        /*0158*/ 	.word	0x00000000


	//----- nvinfo : EIATTR_MIN_STACK_SIZE
	.align		4
.L_100:
        /*015c*/ 	.byte	0x04, 0x12
        /*015e*/ 	.short	(.L_102 - .L_101)
	.align		4
.L_101:
        /*0160*/ 	.word	index@(_ZN3cub18CUB_300001_SM_10006detail6reduce18DeviceReduceKernelINS2_10policy_hubIfjN4cuda3__47maximumIfEEE10Policy1000EN6thrust24THRUST_300001_SM_1000_NS10device_ptrIiEEjS8_f8AbsValueEEvT0_PT3_T1_NS0_13GridEvenShareISJ_EET2_T4_)
        /*0164*/ 	.word	0x00000000


	//----- nvinfo : EIATTR_MIN_STACK_SIZE
	.align		4
.L_102:
        /*0168*/ 	.byte	0x04, 0x12
        /*016a*/ 	.short	(.L_104 - .L_103)
	.align		4
.L_103:
        /*016c*/ 	.word	index@(_ZN3cub18CUB_300001_SM_10006detail6reduce28DeviceReduceSingleTileKernelINS2_10policy_hubIfjN4cuda3__47maximumIfEEE10Policy1000EN6thrust24THRUST_300001_SM_1000_NS10device_ptrIiEEPfjS8_ff8AbsValueEEvT0_T1_T2_T3_T4_T6_)
        /*0170*/ 	.word	0x00000000


	//----- nvinfo : EIATTR_MIN_STACK_SIZE
	.align		4
.L_104:
        /*0174*/ 	.byte	0x04, 0x12
        /*0176*/ 	.short	(.L_106 - .L_105)
	.align		4
.L_105:
        /*0178*/ 	.word	index@(_ZN3cub18CUB_300001_SM_10006detail11EmptyKernelIvEEvv)
        /*017c*/ 	.word	0x00000000


	//----- nvinfo : EIATTR_MIN_STACK_SIZE
	.align		4
.L_106:
        /*0180*/ 	.byte	0x04, 0x12
        /*0182*/ 	.short	(.L_108 - .L_107)
	.align		4
.L_107:
        /*0184*/ 	.word	index@(_Z21vecMat_int8_blockRow2PiPKaS1_ii)
        /*0188*/ 	.word	0x00000000


	//----- nvinfo : EIATTR_MIN_STACK_SIZE
	.align		4
.L_108:
        /*018c*/ 	.byte	0x04, 0x12
        /*018e*/ 	.short	(.L_110 - .L_109)
	.align		4
.L_109:
        /*0190*/ 	.word	index@(_Z20vecMat_int8_blockRowPiPKaS1_ii)
        /*0194*/ 	.word	0x00000000


	//----- nvinfo : EIATTR_MIN_STACK_SIZE
	.align		4
.L_110:
        /*0198*/ 	.byte	0x04, 0x12
        /*019a*/ 	.short	(.L_112 - .L_111)
	.align		4
.L_111:
        /*019c*/ 	.word	index@(_Z21vecMat_int8_2warpRowsPiPKaS1_ii)
        /*01a0*/ 	.word	0x00000000


	//----- nvinfo : EIATTR_MIN_STACK_SIZE
	.align		4
.L_112:
        /*01a4*/ 	.byte	0x04, 0x12
        /*01a6*/ 	.short	(.L_114 - .L_113)
	.align		4
.L_113:
        /*01a8*/ 	.word	index@(_Z20vecMat_int8_warpRowsPiPKaS1_ii)
        /*01ac*/ 	.word	0x00000000


	//----- nvinfo : EIATTR_MIN_STACK_SIZE
	.align		4
.L_114:
        /*01b0*/ 	.byte	0x04, 0x12
        /*01b2*/ 	.short	(.L_116 - .L_115)
	.align		4
.L_115:
        /*01b4*/ 	.word	index@(_Z23normalizeAndRoundtoInt8PiPafi)
        /*01b8*/ 	.word	0x00000000
.L_116:


//--------------------- .nv.compat                --------------------------
	.section	.nv.compat,"",@"SHT_CUDA_COMPAT_INFO"
	.align	4
        /*0000*/ 	.byte	0x02, 0x09, 0x00, 0x00, 0x02, 0x02, 0x01, 0x00, 0x02, 0x05, 0x05, 0x00, 0x03, 0x07, 0x01, 0x01
        /*0010*/ 	.byte	0x02, 0x03, 0x00, 0x00, 0x02, 0x06, 0x01, 0x00, 0x04, 0x0b, 0x08, 0x00, 0x01, 0x00, 0x00, 0x00
        /*0020*/ 	.byte	0x00, 0x00, 0x00, 0x00


//--------------------- .nv.info._ZN3cub18CUB_300001_SM_10006detail6reduce28DeviceReduceSingleTileKernelINS2_10policy_hubIfyN4cuda3__47maximumIfEEE10Policy1000EPfSB_iS8_ffNS5_3std3__410__identityEEEvT0_T1_T2_T3_T4_T6_ --------------------------
	.section	.nv.info._ZN3cub18CUB_300001_SM_10006detail6reduce28DeviceReduceSingleTileKernelINS2_10policy_hubIfyN4cuda3__47maximumIfEEE10Policy1000EPfSB_iS8_ffNS5_3std3__410__identityEEEvT0_T1_T2_T3_T4_T6_,"",@"SHT_CUDA_INFO"
	.sectionflags	@""
	.align	4


	//----- nvinfo : EIATTR_CUDA_API_VERSION
	.align		4
        /*0000*/ 	.byte	0x04, 0x37
        /*0002*/ 	.short	(.L_118 - .L_117)
.L_117:
        /*0004*/ 	.word	0x00000082


	//----- nvinfo : EIATTR_KPARAM_INFO
	.align		4
.L_118:
        /*0008*/ 	.byte	0x04, 0x17
        /*000a*/ 	.short	(.L_120 - .L_119)
.L_119:
        /*000c*/ 	.word	0x00000000
        /*0010*/ 	.short	0x0005
        /*0012*/ 	.short	0x001c
        /*0014*/ 	.byte	0x00, 0xf0, 0x05, 0x00


	//----- nvinfo : EIATTR_KPARAM_INFO
	.align		4
.L_120:
        /*0018*/ 	.byte	0x04, 0x17
        /*001a*/ 	.short	(.L_122 - .L_121)
.L_121:
        /*001c*/ 	.word	0x00000000
        /*0020*/ 	.short	0x0004
        /*0022*/ 	.short	0x0018
        /*0024*/ 	.byte	0x00, 0xf0, 0x11, 0x00


	//----- nvinfo : EIATTR_KPARAM_INFO
	.align		4
.L_122:
        /*0028*/ 	.byte	0x04, 0x17
        /*002a*/ 	.short	(.L_124 - .L_123)
.L_123:
        /*002c*/ 	.word	0x00000000
        /*0030*/ 	.short	0x0003
        /*0032*/ 	.short	0x0014
        /*0034*/ 	.byte	0x00, 0xf0, 0x05, 0x00


	//----- nvinfo : EIATTR_KPARAM_INFO
	.align		4
.L_124:
        /*0038*/ 	.byte	0x04, 0x17
        /*003a*/ 	.short	(.L_126 - .L_125)
.L_125:
        /*003c*/ 	.word	0x00000000
        /*0040*/ 	.short	0x0002
        /*0042*/ 	.short	0x0010
        /*0044*/ 	.byte	0x00, 0xf0, 0x11, 0x00


	//----- nvinfo : EIATTR_KPARAM_INFO
	.align		4
.L_126:
        /*0048*/ 	.byte	0x04, 0x17
        /*004a*/ 	.short	(.L_128 - .L_127)
.L_127:
        /*004c*/ 	.word	0x00000000
        /*0050*/ 	.short	0x0001
        /*0052*/ 	.short	0x0008
        /*0054*/ 	.byte	0x00, 0xf5, 0x21, 0x00


	//----- nvinfo : EIATTR_KPARAM_INFO
	.align		4
.L_128:
        /*0058*/ 	.byte	0x04, 0x17
        /*005a*/ 	.short	(.L_130 - .L_129)
.L_129:
        /*005c*/ 	.word	0x00000000
        /*0060*/ 	.short	0x0000
        /*0062*/ 	.short	0x0000
        /*0064*/ 	.byte	0x00, 0xf5, 0x21, 0x00


	//----- nvinfo : EIATTR_SPARSE_MMA_MASK
	.align		4
.L_130:
        /*0068*/ 	.byte	0x03, 0x50
        /*006a*/ 	.short	0x0000


	//----- nvinfo : EIATTR_MAXREG_COUNT
	.align		4
        /*006c*/ 	.byte	0x03, 0x1b
        /*006e*/ 	.short	0x00ff


	//----- nvinfo : EIATTR_NUM_BARRIERS
	.align		4
        /*0070*/ 	.byte	0x02, 0x4c
        /*0072*/ 	.byte	0x01
	.zero		1


	//----- nvinfo : EIATTR_MERCURY_ISA_VERSION
	.align		4
        /*0074*/ 	.byte	0x03, 0x5f
        /*0076*/ 	.short	0x0101


	//----- nvinfo : EIATTR_COOP_GROUP_MASK_REGIDS
	.align		4
        /*0078*/ 	.byte	0x04, 0x29
        /*007a*/ 	.short	(.L_132 - .L_131)


	//   ....[0]....
.L_131:
        /*007c*/ 	.word	0xffffffff


	//   ....[1]....
        /*0080*/ 	.word	0xffffffff


	//   ....[2]....
        /*0084*/ 	.word	0xffffffff


	//   ....[3]....
        /*0088*/ 	.word	0xffffffff


	//   ....[4]....
        /*008c*/ 	.word	0xffffffff


	//   ....[5]....
        /*0090*/ 	.word	0xffffffff


	//   ....[6]....
        /*0094*/ 	.word	0xffffffff


	//   ....[7]....
        /*0098*/ 	.word	0xffffffff


	//   ....[8]....
        /*009c*/ 	.word	0xffffffff


	//   ....[9]....
        /*00a0*/ 	.word	0xffffffff


	//   ....[10]....
        /*00a4*/ 	.word	0xffffffff


	//   ....[11]....
        /*00a8*/ 	.word	0xffffffff


	//   ....[12]....
        /*00ac*/ 	.word	0xffffffff


	//   ....[13]....
        /*00b0*/ 	.word	0xffffffff


	//   ....[14]....
        /*00b4*/ 	.word	0xffffffff


	//   ....[15]....
        /*00b8*/ 	.word	0xffffffff


	//   ....[16]....
        /*00bc*/ 	.word	0xffffffff


	//   ....[17]....
        /*00c0*/ 	.word	0xffffffff


	//   ....[18]....
        /*00c4*/ 	.word	0xffffffff


	//   ....[19]....
        /*00c8*/ 	.word	0xffffffff


	//   ....[20]....
        /*00cc*/ 	.word	0xffffffff


	//   ....[21]....
        /*00d0*/ 	.word	0xffffffff


	//   ....[22]....
        /*00d4*/ 	.word	0xffffffff


	//   ....[23]....
        /*00d8*/ 	.word	0xffffffff


	//   ....[24]....
        /*00dc*/ 	.word	0xffffffff


	//   ....[25]....
        /*00e0*/ 	.word	0xffffffff


	//   ....[26]....
        /*00e4*/ 	.word	0xffffffff


	//   ....[27]....
        /*00e8*/ 	.word	0xffffffff


	//   ....[28]....
        /*00ec*/ 	.word	0xffffffff


	//   ....[29]....
        /*00f0*/ 	.word	0xffffffff


	//----- nvinfo : EIATTR_COOP_GROUP_INSTR_OFFSETS
	.align		4
.L_132:
        /*00f4*/ 	.byte	0x04, 0x28
        /*00f6*/ 	.short	(.L_134 - .L_133)


	//   ....[0]....
.L_133:
        /*00f8*/ 	.word	0x00000b50


	//   ....[1]....
        /*00fc*/ 	.word	0x00000bc0


	//   ....[2]....
        /*0100*/ 	.word	0x00000c40


	//   ....[3]....
        /*0104*/ 	.word	0x00000ca0


	//   ....[4]....
        /*0108*/ 	.word	0x00000ce0


	//   ....[5]....
        /*010c*/ 	.word	0x00000f20


	//   ....[6]....
        /*0110*/ 	.word	0x00000f90


	//   ....[7]....
        /*0114*/ 	.word	0x00000fe0


	//   ....[8]....
        /*0118*/ 	.word	0x00001040


	//   ....[9]....
        /*011c*/ 	.word	0x000010b0


	//   ....[10]....
        /*0120*/ 	.word	0x000022f0


	//   ....[11]....
        /*0124*/ 	.word	0x00002380


	//   ....[12]....
        /*0128*/ 	.word	0x000023e0


	//   ....[13]....
        /*012c*/ 	.word	0x00002430


	//   ....[14]....
        /*0130*/ 	.word	0x00002470


	//   ....[15]....
        /*0134*/ 	.word	0x00003080


	//   ....[16]....
        /*0138*/ 	.word	0x000030f0


	//   ....[17]....
        /*013c*/ 	.word	0x00003170


	//   ....[18]....
        /*0140*/ 	.word	0x000031d0


	//   ....[19]....
        /*0144*/ 	.word	0x00003210


	//   ....[20]....
        /*0148*/ 	.word	0x00003450


	//   ....[21]....
        /*014c*/ 	.word	0x000034c0


	//   ....[22]....
        /*0150*/ 	.word	0x00003510


	//   ....[23]....
        /*0154*/ 	.word	0x00003570


	//   ....[24]....
        /*0158*/ 	.word	0x000035f0


	//   ....[25]....
        /*015c*/ 	.word	0x000049a0


	//   ....[26]....
        /*0160*/ 	.word	0x00004a30


	//   ....[27]....
        /*0164*/ 	.word	0x00004a90


	//   ....[28]....
        /*0168*/ 	.word	0x00004ae0


	//   ....[29]....
        /*016c*/ 	.word	0x00004b20


	//----- nvinfo : EIATTR_VRC_CTA_INIT_COUNT
	.align		4
.L_134:
        /*0170*/ 	.byte	0x02, 0x4a
	.zero		1
	.zero		1


	//----- nvinfo : EIATTR_EXIT_INSTR_OFFSETS
	.align		4
        /*0174*/ 	.byte	0x04, 0x1c
        /*0176*/ 	.short	(.L_136 - .L_135)


	//   ....[0]....
.L_135:
        /*0178*/ 	.word	0x00000080


	//   ....[1]....
        /*017c*/ 	.word	0x000000c0


	//   ....[2]....
        /*0180*/ 	.word	0x00004cf0


	//   ....[3]....
        /*0184*/ 	.word	0x00004d50


	//----- nvinfo : EIATTR_MAX_THREADS
	.align		4
.L_136:
        /*0188*/ 	.byte	0x04, 0x05
        /*018a*/ 	.short	(.L_138 - .L_137)
.L_137:
        /*018c*/ 	.word	0x00000100
        /*0190*/ 	.word	0x00000001
        /*0194*/ 	.word	0x00000001


	//----- nvinfo : EIATTR_CRS_STACK_SIZE
	.align		4
.L_138:
        /*0198*/ 	.byte	0x04, 0x1e
        /*019a*/ 	.short	(.L_140 - .L_139)
.L_139:
        /*019c*/ 	.word	0x00000000


	//----- nvinfo : EIATTR_CBANK_PARAM_SIZE
	.align		4
.L_140:
        /*01a0*/ 	.byte	0x03, 0x19
        /*01a2*/ 	.short	0x001d


	//----- nvinfo : EIATTR_PARAM_CBANK
	.align		4
        /*01a4*/ 	.byte	0x04, 0x0a
        /*01a6*/ 	.short	(.L_142 - .L_141)
	.align		4
.L_141:
        /*01a8*/ 	.word	index@(.nv.constant0._ZN3cub18CUB_300001_SM_10006detail6reduce28DeviceReduceSingleTileKernelINS2_10policy_hubIfyN4cuda3__47maximumIfEEE10Policy1000EPfSB_iS8_ffNS5_3std3__410__identityEEEvT0_T1_T2_T3_T4_T6_)
        /*01ac*/ 	.short	0x0380
        /*01ae*/ 	.short	0x001d


	//----- nvinfo : EIATTR_SW_WAR
	.align		4
.L_142:
        /*01b0*/ 	.byte	0x04, 0x36
        /*01b2*/ 	.short	(.L_144 - .L_143)
.L_143:
        /*01b4*/ 	.word	0x00000008
.L_144:


//--------------------- .nv.info._ZN3cub18CUB_300001_SM_10006detail6reduce18DeviceReduceKernelINS2_10policy_hubIfyN4cuda3__47maximumIfEEE10Policy1000EN6thrust24THRUST_300001_SM_1000_NS10device_ptrIiEEyS8_f8AbsValueEEvT0_PT3_T1_NS0_13GridEvenShareISJ_EET2_T4_ --------------------------
	.section	.nv.info._ZN3cub18CUB_300001_SM_10006detail6reduce18DeviceReduceKernelINS2_10policy_hubIfyN4cuda3__47maximumIfEEE10Policy1000EN6thrust24THRUST_300001_SM_1000_NS10device_ptrIiEEyS8_f8AbsValueEEvT0_PT3_T1_NS0_13GridEvenShareISJ_EET2_T4_,"",@"SHT_CUDA_INFO"
	.sectionflags	@""
	.align	4


	//----- nvinfo : EIATTR_CUDA_API_VERSION
	.align		4
        /*0000*/ 	.byte	0x04, 0x37
        /*0002*/ 	.short	(.L_146 - .L_145)
.L_145:
        /*0004*/ 	.word	0x00000082


	//----- nvinfo : EIATTR_KPARAM_INFO
	.align		4
.L_146:
        /*0008*/ 	.byte	0x04, 0x17
        /*000a*/ 	.short	(.L_148 - .L_147)
.L_147:
        /*000c*/ 	.word	0x00000000
        /*0010*/ 	.short	0x0005
        /*0012*/ 	.short	0x0061
        /*0014*/ 	.byte	0x00, 0xf0, 0x05, 0x00


	//----- nvinfo : EIATTR_KPARAM_INFO
	.align		4
.L_148:
        /*0018*/ 	.byte	0x04, 0x17
        /*001a*/ 	.short	(.L_150 - .L_149)
.L_149:
        /*001c*/ 	.word	0x00000000
        /*0020*/ 	.short	0x0004
        /*0022*/ 	.short	0x0060
        /*0024*/ 	.byte	0x00, 0xf0, 0x05, 0x00


	//----- nvinfo : EIATTR_KPARAM_INFO
	.align		4
.L_150:
        /*0028*/ 	.byte	0x04, 0x17
        /*002a*/ 	.short	(.L_152 - .L_151)
.L_151:
        /*002c*/ 	.word	0x00000000
        /*0030*/ 	.short	0x0003
        /*0032*/ 	.short	0x0018
        /*0034*/ 	.byte	0x00, 0xf0, 0x21, 0x01


	//----- nvinfo : EIATTR_KPARAM_INFO
	.align		4
.L_152:
        /*0038*/ 	.byte	0x04, 0x17
        /*003a*/ 	.short	(.L_154 - .L_153)
.L_153:
        /*003c*/ 	.word	0x00000000
        /*0040*/ 	.short	0x0002
        /*0042*/ 	.short	0x0010
        /*0044*/ 	.byte	0x00, 0xf0, 0x21, 0x00


	//----- nvinfo : EIATTR_KPARAM_INFO
	.align		4
.L_154:
        /*0048*/ 	.byte	0x04, 0x17
        /*004a*/ 	.short	(.L_156 - .L_155)
.L_155:
        /*004c*/ 	.word	0x00000000
        /*0050*/ 	.short	0x0001
        /*0052*/ 	.short	0x0008
        /*0054*/ 	.byte	0x00, 0xf5, 0x21, 0x00


	//----- nvinfo : EIATTR_KPARAM_INFO
	.align		4
.L_156:
        /*0058*/ 	.byte	0x04, 0x17
        /*005a*/ 	.short	(.L_158 - .L_157)
.L_157:
        /*005c*/ 	.word	0x00000000
        /*0060*/ 	.short	0x0000
        /*0062*/ 	.short	0x0000
        /*0064*/ 	.byte	0x00, 0xf0, 0x21, 0x00


	//----- nvinfo : EIATTR_SPARSE_MMA_MASK
	.align		4
.L_158:
        /*0068*/ 	.byte	0x03, 0x50
        /*006a*/ 	.short	0x0000


	//----- nvinfo : EIATTR_MAXREG_COUNT
	.align		4
        /*006c*/ 	.byte	0x03, 0x1b
        /*006e*/ 	.short	0x00ff


	//----- nvinfo : EIATTR_NUM_BARRIERS
	.align		4
        /*0070*/ 	.byte	0x02, 0x4c
        /*0072*/ 	.byte	0x01
	.zero		1


	//----- nvinfo : EIATTR_MERCURY_ISA_VERSION
	.align		4
        /*0074*/ 	.byte	0x03, 0x5f
        /*0076*/ 	.short	0x0101


	//----- nvinfo : EIATTR_COOP_GROUP_MASK_REGIDS
	.align		4
        /*0078*/ 	.byte	0x04, 0x29
        /*007a*/ 	.short	(.L_160 - .L_159)


	//   ....[0]....
.L_159:
        /*007c*/ 	.word	0xffffffff


	//   ....[1]....
        /*0080*/ 	.word	0xffffffff


	//   ....[2]....
        /*0084*/ 	.word	0xffffffff


	//   ....[3]....
        /*0088*/ 	.word	0xffffffff


	//   ....[4]....
        /*008c*/ 	.word	0xffffffff


	//   ....[5]....
        /*0090*/ 	.word	0xffffffff


	//   ....[6]....
        /*0094*/ 	.word	0xffffffff


	//   ....[7]....
        /*0098*/ 	.word	0xffffffff


	//   ....[8]....
        /*009c*/ 	.word	0xffffffff


	//   ....[9]....
        /*00a0*/ 	.word	0xffffffff


	//   ....[10]....
        /*00a4*/ 	.word	0xffffffff


	//   ....[11]....
        /*00a8*/ 	.word	0xffffffff


	//   ....[12]....
        /*00ac*/ 	.word	0xffffffff


	//   ....[13]....
        /*00b0*/ 	.word	0xffffffff


	//   ....[14]....
        /*00b4*/ 	.word	0xffffffff


	//----- nvinfo : EIATTR_COOP_GROUP_INSTR_OFFSETS
	.align		4
.L_160:
        /*00b8*/ 	.byte	0x04, 0x28
        /*00ba*/ 	.short	(.L_162 - .L_161)


	//   ....[0]....
.L_161:
        /*00bc*/ 	.word	0x00000fa0


	//   ....[1]....
        /*00c0*/ 	.word	0x00001010


	//   ....[2]....
        /*00c4*/ 	.word	0x00001090


	//   ....[3]....
        /*00c8*/ 	.word	0x000010f0


	//   ....[4]....
        /*00cc*/ 	.word	0x00001130


	//   ....[5]....
        /*00d0*/ 	.word	0x00001370


	//   ....[6]....
        /*00d4*/ 	.word	0x000013e0


	//   ....[7]....
        /*00d8*/ 	.word	0x00001430


	//   ....[8]....
        /*00dc*/ 	.word	0x00001490


	//   ....[9]....
        /*00e0*/ 	.word	0x00001500


	//   ....[10]....
        /*00e4*/ 	.word	0x00003410


	//   ....[11]....
        /*00e8*/ 	.word	0x000034b0


	//   ....[12]....
        /*00ec*/ 	.word	0x00003510


	//   ....[13]....
        /*00f0*/ 	.word	0x00003560


	//   ....[14]....
        /*00f4*/ 	.word	0x000035a0


	//----- nvinfo : EIATTR_VRC_CTA_INIT_COUNT
	.align		4
.L_162:
        /*00f8*/ 	.byte	0x02, 0x4a
	.zero		1
	.zero		1


	//----- nvinfo : EIATTR_EXIT_INSTR_OFFSETS
	.align		4
        /*00fc*/ 	.byte	0x04, 0x1c
        /*00fe*/ 	.short	(.L_164 - .L_163)


	//   ....[0]....
.L_163:
        /*0100*/ 	.word	0x00003770


	//   ....[1]....
        /*0104*/ 	.word	0x000037d0


	//----- nvinfo : EIATTR_MAX_THREADS
	.align		4
.L_164:
        /*0108*/ 	.byte	0x04, 0x05
        /*010a*/ 	.short	(.L_166 - .L_165)
.L_165:
        /*010c*/ 	.word	0x00000100
        /*0110*/ 	.word	0x00000001
        /*0114*/ 	.word	0x00000001


	//----- nvinfo : EIATTR_CRS_STACK_SIZE
	.align		4
.L_166:
        /*0118*/ 	.byte	0x04, 0x1e
        /*011a*/ 	.short	(.L_168 - .L_167)
.L_167:
        /*011c*/ 	.word	0x00000000


	//----- nvinfo : EIATTR_CBANK_PARAM_SIZE
	.align		4
.L_168:
        /*0120*/ 	.byte	0x03, 0x19
        /*0122*/ 	.short	0x0062


	//----- nvinfo : EIATTR_PARAM_CBANK
	.align		4
        /*0124*/ 	.byte	0x04, 0x0a
        /*0126*/ 	.short	(.L_170 - .L_169)
	.align		4
.L_169:
        /*0128*/ 	.word	index@(.nv.constant0._ZN3cub18CUB_300001_SM_10006detail6reduce18DeviceReduceKernelINS2_10policy_hubIfyN4cuda3__47maximumIfEEE10Policy1000EN6thrust24THRUST_300001_SM_1000_NS10device_ptrIiEEyS8_f8AbsValueEEvT0_PT3_T1_NS0_13GridEvenShareISJ_EET2_T4_)
        /*012c*/ 	.short	0x0380
        /*012e*/ 	.short	0x0062


	//----- nvinfo : EIATTR_SW_WAR
	.align		4
.L_170:
        /*0130*/ 	.byte	0x04, 0x36
        /*0132*/ 	.short	(.L_172 - .L_171)
.L_171:
        /*0134*/ 	.word	0x00000008
.L_172:


//--------------------- .nv.info._ZN3cub18CUB_300001_SM_10006detail6reduce28DeviceReduceSingleTileKernelINS2_10policy_hubIfyN4cuda3__47maximumIfEEE10Policy1000EN6thrust24THRUST_300001_SM_1000_NS10device_ptrIiEEPfyS8_ff8AbsValueEEvT0_T1_T2_T3_T4_T6_ --------------------------
	.section	.nv.info._ZN3cub18CUB_300001_SM_10006detail6reduce28DeviceReduceSingleTileKernelINS2_10policy_hubIfyN4cuda3__47maximumIfEEE10Policy1000EN6thrust24THRUST_300001_SM_1000_NS10device_ptrIiEEPfyS8_ff8AbsValueEEvT0_T1_T2_T3_T4_T6_,"",@"SHT_CUDA_INFO"
	.sectionflags	@""
	.align	4


	//----- nvinfo : EIATTR_CUDA_API_VERSION
	.align		4
        /*0000*/ 	.byte	0x04, 0x37
        /*0002*/ 	.short	(.L_174 - .L_173)
.L_173:
        /*0004*/ 	.word	0x00000082


	//----- nvinfo : EIATTR_KPARAM_INFO
	.align		4
.L_174:
        /*0008*/ 	.byte	0x04, 0x17
        /*000a*/ 	.short	(.L_176 - .L_175)
.L_175:
        /*000c*/ 	.word	0x00000000
        /*0010*/ 	.short	0x0005
        /*0012*/ 	.short	0x0020
        /*0014*/ 	.byte	0x00, 0xf0, 0x05, 0x00


	//----- nvinfo : EIATTR_KPARAM_INFO
	.align		4
.L_176:
        /*0018*/ 	.byte	0x04, 0x17
        /*001a*/ 	.short	(.L_178 - .L_177)
.L_177:
        /*001c*/ 	.word	0x00000000
        /*0020*/ 	.short	0x0004
        /*0022*/ 	.short	0x001c
        /*0024*/ 	.byte	0x00, 0xf0, 0x11, 0x00


	//----- nvinfo : EIATTR_KPARAM_INFO
	.align		4
.L_178:
        /*0028*/ 	.byte	0x04, 0x17
        /*002a*/ 	.short	(.L_180 - .L_179)
.L_179:
        /*002c*/ 	.word	0x00000000
        /*0030*/ 	.short	0x0003
        /*0032*/ 	.short	0x0018
        /*0034*/ 	.byte	0x00, 0xf0, 0x05, 0x00


	//----- nvinfo : EIATTR_KPARAM_INFO
	.align		4
.L_180:
        /*0038*/ 	.byte	0x04, 0x17
        /*003a*/ 	.short	(.L_182 - .L_181)
.L_181:
        /*003c*/ 	.word	0x00000000
        /*0040*/ 	.short	0x0002
        /*0042*/ 	.short	0x0010
        /*0044*/ 	.byte	0x00, 0xf0, 0x21, 0x00


	//----- nvinfo : EIATTR_KPARAM_INFO
	.align		4
.L_182:
        /*0048*/ 	.byte	0x04, 0x17
        /*004a*/ 	.short	(.L_184 - .L_183)
.L_183:
        /*004c*/ 	.word	0x00000000
        /*0050*/ 	.short	0x0001
        /*0052*/ 	.short	0x0008
        /*0054*/ 	.byte	0x00, 0xf5, 0x21, 0x00


	//----- nvinfo : EIATTR_KPARAM_INFO
	.align		4
.L_184:
        /*0058*/ 	.byte	0x04, 0x17
        /*005a*/ 	.short	(.L_186 - .L_185)
.L_185:
        /*005c*/ 	.word	0x00000000
        /*0060*/ 	.short	0x0000
        /*0062*/ 	.short	0x0000
        /*0064*/ 	.byte	0x00, 0xf0, 0x21, 0x00


	//----- nvinfo : EIATTR_SPARSE_MMA_MASK
	.align		4
.L_186:
        /*0068*/ 	.byte	0x03, 0x50
        /*006a*/ 	.short	0x0000


	//----- nvinfo : EIATTR_MAXREG_COUNT
	.align		4
        /*006c*/ 	.byte	0x03, 0x1b
        /*006e*/ 	.short	0x00ff


	//----- nvinfo : EIATTR_NUM_BARRIERS
	.align		4
        /*0070*/ 	.byte	0x02, 0x4c
        /*0072*/ 	.byte	0x01
	.zero		1


	//----- nvinfo : EIATTR_MERCURY_ISA_VERSION
	.align		4
        /*0074*/ 	.byte	0x03, 0x5f
        /*0076*/ 	.short	0x0101


	//----- nvinfo : EIATTR_COOP_GROUP_MASK_REGIDS
	.align		4
        /*0078*/ 	.byte	0x04, 0x29
        /*007a*/ 	.short	(.L_188 - .L_187)


	//   ....[0]....
.L_187:
        /*007c*/ 	.word	0xffffffff


	//   ....[1]....
        /*0080*/ 	.word	0xffffffff


	//   ....[2]....
        /*0084*/ 	.word	0xffffffff


	//   ....[3]....
        /*0088*/ 	.word	0xffffffff


	//   ....[4]....
        /*008c*/ 	.word	0xffffffff


	//   ....[5]....
        /*0090*/ 	.word	0xffffffff


	//   ....[6]....
        /*0094*/ 	.word	0xffffffff


	//   ....[7]....
        /*0098*/ 	.word	0xffffffff


	//   ....[8]....
        /*009c*/ 	.word	0xffffffff


	//   ....[9]....
        /*00a0*/ 	.word	0xffffffff


	//   ....[10]....
        /*00a4*/ 	.word	0xffffffff


	//   ....[11]....
        /*00a8*/ 	.word	0xffffffff


	//   ....[12]....
        /*00ac*/ 	.word	0xffffffff


	//   ....[13]....
        /*00b0*/ 	.word	0xffffffff


	//   ....[14]....
        /*00b4*/ 	.word	0xffffffff


	//----- nvinfo : EIATTR_COOP_GROUP_INSTR_OFFSETS
	.align		4
.L_188:
        /*00b8*/ 	.byte	0x04, 0x28
        /*00ba*/ 	.short	(.L_190 - .L_189)


	//   ....[0]....
.L_189:
        /*00bc*/ 	.word	0x00000ef0


	//   ....[1]....
        /*00c0*/ 	.word	0x00000f60


	//   ....[2]....
        /*00c4*/ 	.word	0x00000fe0


	//   ....[3]....
        /*00c8*/ 	.word	0x00001040


	//   ....[4]....
        /*00cc*/ 	.word	0x00001070


	//   ....[5]....
        /*00d0*/ 	.word	0x000012c0


	//   ....[6]....
        /*00d4*/ 	.word	0x00001360


	//   ....[7]....
        /*00d8*/ 	.word	0x000013c0


	//   ....[8]....
        /*00dc*/ 	.word	0x00001410


	//   ....[9]....
        /*00e0*/ 	.word	0x00001460


	//   ....[10]....
        /*00e4*/ 	.word	0x00003070


	//   ....[11]....
        /*00e8*/ 	.word	0x00003100


	//   ....[12]....
        /*00ec*/ 	.word	0x00003160


	//   ....[13]....
        /*00f0*/ 	.word	0x000031b0


	//   ....[14]....
        /*00f4*/ 	.word	0x000031e0


	//----- nvinfo : EIATTR_VRC_CTA_INIT_COUNT
	.align		4
.L_190:
        /*00f8*/ 	.byte	0x02, 0x4a
	.zero		1
	.zero		1


	//----- nvinfo : EIATTR_EXIT_INSTR_OFFSETS
	.align		4
        /*00fc*/ 	.byte	0x04, 0x1c
        /*00fe*/ 	.short	(.L_192 - .L_191)


	//   ....[0]....
.L_191:
        /*0100*/ 	.word	0x000000a0


	//   ....[1]....
        /*0104*/ 	.word	0x000000e0


	//   ....[2]....
        /*0108*/ 	.word	0x000033c0


	//   ....[3]....
        /*010c*/ 	.word	0x00003420


	//----- nvinfo : EIATTR_MAX_THREADS
	.align		4
.L_192:
        /*0110*/ 	.byte	0x04, 0x05
        /*0112*/ 	.short	(.L_194 - .L_193)
.L_193:
        /*0114*/ 	.word	0x00000100
        /*0118*/ 	.word	0x00000001
        /*011c*/ 	.word	0x00000001


	//----- nvinfo : EIATTR_CRS_STACK_SIZE
	.align		4
.L_194:
        /*0120*/ 	.byte	0x04, 0x1e
        /*0122*/ 	.short	(.L_196 - .L_195)
.L_195:
        /*0124*/ 	.word	0x00000000


	//----- nvinfo : EIATTR_CBANK_PARAM_SIZE
	.align		4
.L_196:
        /*0128*/ 	.byte	0x03, 0x19
        /*012a*/ 	.short	0x0021


	//----- nvinfo : EIATTR_PARAM_CBANK
	.align		4
        /*012c*/ 	.byte	0x04, 0x0a
        /*012e*/ 	.short	(.L_198 - .L_197)
	.align		4
.L_197:
        /*0130*/ 	.word	index@(.nv.constant0._ZN3cub18CUB_300001_SM_10006detail6reduce28DeviceReduceSingleTileKernelINS2_10policy_hubIfyN4cuda3__47maximumIfEEE10Policy1000EN6thrust24THRUST_300001_SM_1000_NS10device_ptrIiEEPfyS8_ff8AbsValueEEvT0_T1_T2_T3_T4_T6_)
        /*0134*/ 	.short	0x0380
        /*0136*/ 	.short	0x0021


	//----- nvinfo : EIATTR_SW_WAR
	.align		4
.L_198:
        /*0138*/ 	.byte	0x04, 0x36
        /*013a*/ 	.short	(.L_200 - .L_199)
.L_199:
        /*013c*/ 	.word	0x00000008
.L_200:


//--------------------- .nv.info._ZN3cub18CUB_300001_SM_10006detail6reduce28DeviceReduceSingleTileKernelINS2_10policy_hubIfjN4cuda3__47maximumIfEEE10Policy1000EPfSB_iS8_ffNS5_3std3__410__identityEEEvT0_T1_T2_T3_T4_T6_ --------------------------
	.section	.nv.info._ZN3cub18CUB_300001_SM_10006detail6reduce28DeviceReduceSingleTileKernelINS2_10policy_hubIfjN4cuda3__47maximumIfEEE10Policy1000EPfSB_iS8_ffNS5_3std3__410__identityEEEvT0_T1_T2_T3_T4_T6_,"",@"SHT_CUDA_INFO"
	.sectionflags	@""
	.align	4


	//----- nvinfo : EIATTR_CUDA_API_VERSION
	.align		4
        /*0000*/ 	.byte	0x04, 0x37
        /*0002*/ 	.short	(.L_202 - .L_201)
.L_201:
        /*0004*/ 	.word	0x00000082


	//----- nvinfo : EIATTR_KPARAM_INFO
	.align		4
.L_202:
        /*0008*/ 	.byte	0x04, 0x17
        /*000a*/ 	.short	(.L_204 - .L_203)
.L_203:
        /*000c*/ 	.word	0x00000000
        /*0010*/ 	.short	0x0005
        /*0012*/ 	.short	0x001c
        /*0014*/ 	.byte	0x00, 0xf0, 0x05, 0x00


	//----- nvinfo : EIATTR_KPARAM_INFO
	.align		4
.L_204:
        /*0018*/ 	.byte	0x04, 0x17
        /*001a*/ 	.short	(.L_206 - .L_205)
.L_205:
        /*001c*/ 	.word	0x00000000
        /*0020*/ 	.short	0x0004
        /*0022*/ 	.short	0x0018
        /*0024*/ 	.byte	0x00, 0xf0, 0x11, 0x00


	//----- nvinfo : EIATTR_KPARAM_INFO
	.align		4
.L_206:
        /*0028*/ 	.byte	0x04, 0x17
        /*002a*/ 	.short	(.L_208 - .L_207)
.L_207:
        /*002c*/ 	.word	0x00000000
        /*0030*/ 	.short	0x0003
        /*0032*/ 	.short	0x0014
        /*0034*/ 	.byte	0x00, 0xf0, 0x05, 0x00


	//----- nvinfo : EIATTR_KPARAM_INFO
	.align		4
.L_208:
        /*0038*/ 	.byte	0x04, 0x17
        /*003a*/ 	.short	(.L_210 - .L_209)
.L_209:
        /*003c*/ 	.word	0x00000000
        /*0040*/ 	.short	0x0002
        /*0042*/ 	.short	0x0010
        /*0044*/ 	.byte	0x00, 0xf0, 0x11, 0x00


	//----- nvinfo : EIATTR_KPARAM_INFO
	.align		4
.L_210:
        /*0048*/ 	.byte	0x04, 0x17
        /*004a*/ 	.short	(.L_212 - .L_211)
.L_211:
        /*004c*/ 	.word	0x00000000
        /*0050*/ 	.short	0x0001
        /*0052*/ 	.short	0x0008
        /*0054*/ 	.byte	0x00, 0xf5, 0x21, 0x00


	//----- nvinfo : EIATTR_KPARAM_INFO
	.align		4
.L_212:
        /*0058*/ 	.byte	0x04, 0x17
        /*005a*/ 	.short	(.L_214 - .L_213)
.L_213:
        /*005c*/ 	.word	0x00000000
        /*0060*/ 	.short	0x0000
        /*0062*/ 	.short	0x0000
        /*0064*/ 	.byte	0x00, 0xf5, 0x21, 0x00


	//----- nvinfo : EIATTR_SPARSE_MMA_MASK
	.align		4
.L_214:
        /*0068*/ 	.byte	0x03, 0x50
        /*006a*/ 	.short	0x0000


	//----- nvinfo : EIATTR_MAXREG_COUNT
	.align		4
        /*006c*/ 	.byte	0x03, 0x1b
        /*006e*/ 	.short	0x00ff


	//----- nvinfo : EIATTR_NUM_BARRIERS
	.align		4
        /*0070*/ 	.byte	0x02, 0x4c
        /*0072*/ 	.byte	0x01
	.zero		1


	//----- nvinfo : EIATTR_MERCURY_ISA_VERSION
	.align		4
        /*0074*/ 	.byte	0x03, 0x5f
        /*0076*/ 	.short	0x0101


	//----- nvinfo : EIATTR_COOP_GROUP_MASK_REGIDS
	.align		4
        /*0078*/ 	.byte	0x04, 0x29
        /*007a*/ 	.short	(.L_216 - .L_215)


	//   ....[0]....
.L_215:
        /*007c*/ 	.word	0xffffffff


	//   ....[1]....
        /*0080*/ 	.word	0xffffffff


	//   ....[2]....
        /*0084*/ 	.word	0xffffffff


	//   ....[3]....
        /*0088*/ 	.word	0xffffffff


	//   ....[4]....
        /*008c*/ 	.word	0xffffffff


	//   ....[5]....
        /*0090*/ 	.word	0xffffffff


	//   ....[6]....
        /*0094*/ 	.word	0xffffffff


	//   ....[7]....
        /*0098*/ 	.word	0xffffffff


	//   ....[8]....
        /*009c*/ 	.word	0xffffffff


	//   ....[9]....
        /*00a0*/ 	.word	0xffffffff


	//   ....[10]....
        /*00a4*/ 	.word	0xffffffff


	//   ....[11]....
        /*00a8*/ 	.word	0xffffffff


	//   ....[12]....
        /*00ac*/ 	.word	0xffffffff


	//   ....[13]....
        /*00b0*/ 	.word	0xffffffff


	//   ....[14]....
        /*00b4*/ 	.word	0xffffffff


	//   ....[15]....
        /*00b8*/ 	.word	0xffffffff


	//   ....[16]....
        /*00bc*/ 	.word	0xffffffff


	//   ....[17]....
        /*00c0*/ 	.word	0xffffffff


	//   ....[18]....
        /*00c4*/ 	.word	0xffffffff


	//   ....[19]....
        /*00c8*/ 	.word	0xffffffff


	//   ....[20]....
        /*00cc*/ 	.word	0xffffffff


	//   ....[21]....
        /*00d0*/ 	.word	0xffffffff


	//   ....[22]....
        /*00d4*/ 	.word	0xffffffff


	//   ....[23]....
        /*00d8*/ 	.word	0xffffffff


	//   ....[24]....
        /*00dc*/ 	.word	0xffffffff


	//   ....[25]....
        /*00e0*/ 	.word	0xffffffff


	//   ....[26]....
        /*00e4*/ 	.word	0xffffffff


	//   ....[27]....
        /*00e8*/ 	.word	0xffffffff


	//   ....[28]....
        /*00ec*/ 	.word	0xffffffff


	//   ....[29]....
        /*00f0*/ 	.word	0xffffffff


	//----- nvinfo : EIATTR_COOP_GROUP_INSTR_OFFSETS
	.align		4
.L_216:
        /*00f4*/ 	.byte	0x04, 0x28
        /*00f6*/ 	.short	(.L_218 - .L_217)


	//   ....[0]....
.L_217:
        /*00f8*/ 	.word	0x00000b50


	//   ....[1]....
        /*00fc*/ 	.word	0x00000bc0


	//   ....[2]....
        /*0100*/ 	.word	0x00000c40


	//   ....[3]....
        /*0104*/ 	.word	0x00000ca0


	//   ....[4]....
        /*0108*/ 	.word	0x00000ce0


	//   ....[5]....
        /*010c*/ 	.word	0x00000f20


	//   ....[6]....
        /*0110*/ 	.word	0x00000f90


	//   ....[7]....
        /*0114*/ 	.word	0x00000fe0


	//   ....[8]....
        /*0118*/ 	.word	0x00001040


	//   ....[9]....
        /*011c*/ 	.word	0x000010b0


	//   ....[10]....
        /*0120*/ 	.word	0x000022f0


	//   ....[11]....
        /*0124*/ 	.word	0x00002380


	//   ....[12]....
        /*0128*/ 	.word	0x000023e0


	//   ....[13]....
        /*012c*/ 	.word	0x00002430


	//   ....[14]....
        /*0130*/ 	.word	0x00002470


	//   ....[15]....
        /*0134*/ 	.word	0x00003080


	//   ....[16]....
        /*0138*/ 	.word	0x000030f0


	//   ....[17]....
        /*013c*/ 	.word	0x00003170


	//   ....[18]....
        /*0140*/ 	.word	0x000031d0


	//   ....[19]....
        /*0144*/ 	.word	0x00003210


	//   ....[20]....
        /*0148*/ 	.word	0x00003450


	//   ....[21]....
        /*014c*/ 	.word	0x000034c0


	//   ....[22]....
        /*0150*/ 	.word	0x00003510


	//   ....[23]....
        /*0154*/ 	.word	0x00003570


	//   ....[24]....
        /*0158*/ 	.word	0x000035f0


	//   ....[25]....
        /*015c*/ 	.word	0x000049a0


	//   ....[26]....
        /*0160*/ 	.word	0x00004a30


	//   ....[27]....
        /*0164*/ 	.word	0x00004a90


	//   ....[28]....
        /*0168*/ 	.word	0x00004ae0


	//   ....[29]....
        /*016c*/ 	.word	0x00004b20


	//----- nvinfo : EIATTR_VRC_CTA_INIT_COUNT
	.align		4
.L_218:
        /*0170*/ 	.byte	0x02, 0x4a
	.zero		1
	.zero		1


	//----- nvinfo : EIATTR_EXIT_INSTR_OFFSETS
	.align		4
        /*0174*/ 	.byte	0x04, 0x1c
        /*0176*/ 	.short	(.L_220 - .L_219)


	//   ....[0]....
.L_219:
        /*0178*/ 	.word	0x00000080


	//   ....[1]....
        /*017c*/ 	.word	0x000000c0


	//   ....[2]....
        /*0180*/ 	.word	0x00004cf0


	//   ....[3]....
        /*0184*/ 	.word	0x00004d50


	//----- nvinfo : EIATTR_MAX_THREADS
	.align		4
.L_220:
        /*0188*/ 	.byte	0x04, 0x05
        /*018a*/ 	.short	(.L_222 - .L_221)
.L_221:
        /*018c*/ 	.word	0x00000100
        /*0190*/ 	.word	0x00000001
        /*0194*/ 	.word	0x00000001


	//----- nvinfo : EIATTR_CRS_STACK_SIZE
	.align		4
.L_222:
        /*0198*/ 	.byte	0x04, 0x1e
        /*019a*/ 	.short	(.L_224 - .L_223)
.L_223:
        /*019c*/ 	.word	0x00000000


	//----- nvinfo : EIATTR_CBANK_PARAM_SIZE
	.align		4
.L_224:
        /*01a0*/ 	.byte	0x03, 0x19
        /*01a2*/ 	.short	0x001d


	//----- nvinfo : EIATTR_PARAM_CBANK
	.align		4
        /*01a4*/ 	.byte	0x04, 0x0a
        /*01a6*/ 	.short	(.L_226 - .L_225)
	.align		4
.L_225:
        /*01a8*/ 	.word	index@(.nv.constant0._ZN3cub18CUB_300001_SM_10006detail6reduce28DeviceReduceSingleTileKernelINS2_10policy_hubIfjN4cuda3__47maximumIfEEE10Policy1000EPfSB_iS8_ffNS5_3std3__410__identityEEEvT0_T1_T2_T3_T4_T6_)
        /*01ac*/ 	.short	0x0380
        /*01ae*/ 	.short	0x001d


	//----- nvinfo : EIATTR_SW_WAR
	.align		4
.L_226:
        /*01b0*/ 	.byte	0x04, 0x36
        /*01b2*/ 	.short	(.L_228 - .L_227)
.L_227:
        /*01b4*/ 	.word	0x00000008
.L_228:


//--------------------- .nv.info._ZN3cub18CUB_300001_SM_10006detail6reduce18DeviceReduceKernelINS2_10policy_hubIfjN4cuda3__47maximumIfEEE10Policy1000EN6thrust24THRUST_300001_SM_1000_NS10device_ptrIiEEjS8_f8AbsValueEEvT0_PT3_T1_NS0_13GridEvenShareISJ_EET2_T4_ --------------------------
	.section	.nv.info._ZN3cub18CUB_300001_SM_10006detail6reduce18DeviceReduceKernelINS2_10policy_hubIfjN4cuda3__47maximumIfEEE10Policy1000EN6thrust24THRUST_300001_SM_1000_NS10device_ptrIiEEjS8_f8AbsValueEEvT0_PT3_T1_NS0_13GridEvenShareISJ_EET2_T4_,"",@"SHT_CUDA_INFO"
	.sectionflags	@""
	.align	4


	//----- nvinfo : EIATTR_CUDA_API_VERSION
	.align		4
        /*0000*/ 	.byte	0x04, 0x37
        /*0002*/ 	.short	(.L_230 - .L_229)
.L_229:
        /*0004*/ 	.word	0x00000082


	//----- nvinfo : EIATTR_KPARAM_INFO
	.align		4
.L_230:
        /*0008*/ 	.byte	0x04, 0x17
        /*000a*/ 	.short	(.L_232 - .L_231)
.L_231:
        /*000c*/ 	.word	0x00000000
        /*0010*/ 	.short	0x0005
        /*0012*/ 	.short	0x003d
        /*0014*/ 	.byte	0x00, 0xf0, 0x05, 0x00


	//----- nvinfo : EIATTR_KPARAM_INFO
	.align		4
.L_232:
        /*0018*/ 	.byte	0x04, 0x17
        /*001a*/ 	.short	(.L_234 - .L_233)
.L_233:
        /*001c*/ 	.word	0x00000000
        /*0020*/ 	.short	0x0004
        /*0022*/ 	.short	0x003c
        /*0024*/ 	.byte	0x00, 0xf0, 0x05, 0x00


	//----- nvinfo : EIATTR_KPARAM_INFO
	.align		4
.L_234:
        /*0028*/ 	.byte	0x04, 0x17
        /*002a*/ 	.short	(.L_236 - .L_235)
.L_235:
        /*002c*/ 	.word	0x00000000
        /*0030*/ 	.short	0x0003
        /*0032*/ 	.short	0x0014
        /*0034*/ 	.byte	0x00, 0xf0, 0xa1, 0x00


	//----- nvinfo : EIATTR_KPARAM_INFO
	.align		4
.L_236:
        /*0038*/ 	.byte	0x04, 0x17
        /*003a*/ 	.short	(.L_238 - .L_237)
.L_237:
        /*003c*/ 	.word	0x00000000
        /*0040*/ 	.short	0x0002
        /*0042*/ 	.short	0x0010
        /*0044*/ 	.byte	0x00, 0xf0, 0x11, 0x00


	//----- nvinfo : EIATTR_KPARAM_INFO
	.align		4
.L_238:
        /*0048*/ 	.byte	0x04, 0x17
        /*004a*/ 	.short	(.L_240 - .L_239)
.L_239:
        /*004c*/ 	.word	0x00000000
        /*0050*/ 	.short	0x0001
        /*0052*/ 	.short	0x0008
        /*0054*/ 	.byte	0x00, 0xf5, 0x21, 0x00


	//----- nvinfo : EIATTR_KPARAM_INFO
	.align		4
.L_240:
        /*0058*/ 	.byte	0x04, 0x17
        /*005a*/ 	.short	(.L_242 - .L_241)
.L_241:
        /*005c*/ 	.word	0x00000000
        /*0060*/ 	.short	0x0000
        /*0062*/ 	.short	0x0000
        /*0064*/ 	.byte	0x00, 0xf0, 0x21, 0x00


	//----- nvinfo : EIATTR_SPARSE_MMA_MASK
	.align		4
.L_242:
        /*0068*/ 	.byte	0x03, 0x50
        /*006a*/ 	.short	0x0000


	//----- nvinfo : EIATTR_MAXREG_COUNT
	.align		4
        /*006c*/ 	.byte	0x03, 0x1b
        /*006e*/ 	.short	0x00ff


	//----- nvinfo : EIATTR_NUM_BARRIERS
	.align		4
        /*0070*/ 	.byte	0x02, 0x4c
        /*0072*/ 	.byte	0x01
	.zero		1


	//----- nvinfo : EIATTR_MERCURY_ISA_VERSION
	.align		4
        /*0074*/ 	.byte	0x03, 0x5f
        /*0076*/ 	.short	0x0101


	//----- nvinfo : EIATTR_COOP_GROUP_MASK_REGIDS
	.align		4
        /*0078*/ 	.byte	0x04, 0x29
        /*007a*/ 	.short	(.L_244 - .L_243)


	//   ....[0]....
.L_243:
        /*007c*/ 	.word	0xffffffff


	//   ....[1]....
        /*0080*/ 	.word	0xffffffff


	//   ....[2]....
        /*0084*/ 	.word	0xffffffff


	//   ....[3]....
        /*0088*/ 	.word	0xffffffff


	//   ....[4]....
        /*008c*/ 	.word	0xffffffff


	//   ....[5]....
        /*0090*/ 	.word	0xffffffff


	//   ....[6]....
        /*0094*/ 	.word	0xffffffff


	//   ....[7]....
        /*0098*/ 	.word	0xffffffff


	//   ....[8]....
        /*009c*/ 	.word	0xffffffff


	//   ....[9]....
        /*00a0*/ 	.word	0xffffffff


	//   ....[10]....
        /*00a4*/ 	.word	0xffffffff


	//   ....[11]....
        /*00a8*/ 	.word	0xffffffff


	//   ....[12]....
        /*00ac*/ 	.word	0xffffffff


	//   ....[13]....
        /*00b0*/ 	.word	0xffffffff


	//   ....[14]....
        /*00b4*/ 	.word	0xffffffff


	//----- nvinfo : EIATTR_COOP_GROUP_INSTR_OFFSETS
	.align		4
.L_244:
        /*00b8*/ 	.byte	0x04, 0x28
        /*00ba*/ 	.short	(.L_246 - .L_245)


	//   ....[0]....
.L_245:
        /*00bc*/ 	.word	0x000011c0


	//   ....[1]....
        /*00c0*/ 	.word	0x00001230


	//   ....[2]....
        /*00c4*/ 	.word	0x000012b0


	//   ....[3]....
        /*00c8*/ 	.word	0x00001310


	//   ....[4]....
        /*00cc*/ 	.word	0x00001350


	//   ....[5]....
        /*00d0*/ 	.word	0x00001590


	//   ....[6]....
        /*00d4*/ 	.word	0x00001600


	//   ....[7]....
        /*00d8*/ 	.word	0x00001650


	//   ....[8]....
        /*00dc*/ 	.word	0x000016b0


	//   ....[9]....
        /*00e0*/ 	.word	0x00001730


	//   ....[10]....
        /*00e4*/ 	.word	0x000036c0


	//   ....[11]....
        /*00e8*/ 	.word	0x00003760


	//   ....[12]....
        /*00ec*/ 	.word	0x000037c0


	//   ....[13]....
        /*00f0*/ 	.word	0x00003810


	//   ....[14]....
        /*00f4*/ 	.word	0x00003850


	//----- nvinfo : EIATTR_VRC_CTA_INIT_COUNT
	.align		4
.L_246:
        /*00f8*/ 	.byte	0x02, 0x4a
	.zero		1
	.zero		1


	//----- nvinfo : EIATTR_EXIT_INSTR_OFFSETS
	.align		4
        /*00fc*/ 	.byte	0x04, 0x1c
        /*00fe*/ 	.short	(.L_248 - .L_247)


	//   ....[0]....
.L_247:
        /*0100*/ 	.word	0x00003a20


	//   ....[1]....
        /*0104*/ 	.word	0x00003a60


	//----- nvinfo : EIATTR_MAX_THREADS
	.align		4
.L_248:
        /*0108*/ 	.byte	0x04, 0x05
        /*010a*/ 	.short	(.L_250 - .L_249)
.L_249:
        /*010c*/ 	.word	0x00000100
        /*0110*/ 	.word	0x00000001
        /*0114*/ 	.word	0x00000001


	//----- nvinfo : EIATTR_CRS_STACK_SIZE
	.align		4
.L_250:
        /*0118*/ 	.byte	0x04, 0x1e
        /*011a*/ 	.short	(.L_252 - .L_251)
.L_251:
        /*011c*/ 	.word	0x00000000


	//----- nvinfo : EIATTR_CBANK_PARAM_SIZE
	.align		4
.L_252:
        /*0120*/ 	.byte	0x03, 0x19
        /*0122*/ 	.short	0x003e


	//----- nvinfo : EIATTR_PARAM_CBANK
	.align		4
        /*0124*/ 	.byte	0x04, 0x0a
        /*0126*/ 	.short	(.L_254 - .L_253)
	.align		4
.L_253:
        /*0128*/ 	.word	index@(.nv.constant0._ZN3cub18CUB_300001_SM_10006detail6reduce18DeviceReduceKernelINS2_10policy_hubIfjN4cuda3__47maximumIfEEE10Policy1000EN6thrust24THRUST_300001_SM_1000_NS10device_ptrIiEEjS8_f8AbsValueEEvT0_PT3_T1_NS0_13GridEvenShareISJ_EET2_T4_)
        /*012c*/ 	.short	0x0380
        /*012e*/ 	.short	0x003e


	//----- nvinfo : EIATTR_SW_WAR
	.align		4
.L_254:
        /*0130*/ 	.byte	0x04, 0x36
        /*0132*/ 	.short	(.L_256 - .L_255)
.L_255:
        /*0134*/ 	.word	0x00000008
.L_256:


//--------------------- .nv.info._ZN3cub18CUB_300001_SM_10006detail6reduce28DeviceReduceSingleTileKernelINS2_10policy_hubIfjN4cuda3__47maximumIfEEE10Policy1000EN6thrust24THRUST_300001_SM_1000_NS10device_ptrIiEEPfjS8_ff8AbsValueEEvT0_T1_T2_T3_T4_T6_ --------------------------
	.section	.nv.info._ZN3cub18CUB_300001_SM_10006detail6reduce28DeviceReduceSingleTileKernelINS2_10policy_hubIfjN4cuda3__47maximumIfEEE10Policy1000EN6thrust24THRUST_300001_SM_1000_NS10device_ptrIiEEPfjS8_ff8AbsValueEEvT0_T1_T2_T3_T4_T6_,"",@"SHT_CUDA_INFO"
	.sectionflags	@""
	.align	4


	//----- nvinfo : EIATTR_CUDA_API_VERSION
	.align		4
        /*0000*/ 	.byte	0x04, 0x37
        /*0002*/ 	.short	(.L_258 - .L_257)
.L_257:
        /*0004*/ 	.word	0x00000082


	//----- nvinfo : EIATTR_KPARAM_INFO
	.align		4
.L_258:
        /*0008*/ 	.byte	0x04, 0x17
        /*000a*/ 	.short	(.L_260 - .L_259)
.L_259:
        /*000c*/ 	.word	0x00000000
        /*0010*/ 	.short	0x0005
        /*0012*/ 	.short	0x001c
        /*0014*/ 	.byte	0x00, 0xf0, 0x05, 0x00


	//----- nvinfo : EIATTR_KPARAM_INFO
	.align		4
.L_260:
        /*0018*/ 	.byte	0x04, 0x17
        /*001a*/ 	.short	(.L_262 - .L_261)
.L_261:
        /*001c*/ 	.word	0x00000000
        /*0020*/ 	.short	0x0004
        /*0022*/ 	.short	0x0018
        /*0024*/ 	.byte	0x00, 0xf0, 0x11, 0x00


	//----- nvinfo : EIATTR_KPARAM_INFO
	.align		4
.L_262:
        /*0028*/ 	.byte	0x04, 0x17
        /*002a*/ 	.short	(.L_264 - .L_263)
.L_263:
        /*002c*/ 	.word	0x00000000
        /*0030*/ 	.short	0x0003
        /*0032*/ 	.short	0x0014
        /*0034*/ 	.byte	0x00, 0xf0, 0x05, 0x00


	//----- nvinfo : EIATTR_KPARAM_INFO
	.align		4
.L_264:
        /*0038*/ 	.byte	0x04, 0x17
        /*003a*/ 	.short	(.L_266 - .L_265)
.L_265:
        /*003c*/ 	.word	0x00000000
        /*0040*/ 	.short	0x0002
        /*0042*/ 	.short	0x0010
        /*0044*/ 	.byte	0x00, 0xf0, 0x11, 0x00


	//----- nvinfo : EIATTR_KPARAM_INFO
	.align		4
.L_266:
        /*0048*/ 	.byte	0x04, 0x17
        /*004a*/ 	.short	(.L_268 - .L_267)
.L_267:
        /*004c*/ 	.word	0x00000000
        /*0050*/ 	.short	0x0001
        /*0052*/ 	.short	0x0008
        /*0054*/ 	.byte	0x00, 0xf5, 0x21, 0x00


	//----- nvinfo : EIATTR_KPARAM_INFO
	.align		4
.L_268:
        /*0058*/ 	.byte	0x04, 0x17
        /*005a*/ 	.short	(.L_270 - .L_269)
.L_269:
        /*005c*/ 	.word	0x00000000
        /*0060*/ 	.short	0x0000
        /*0062*/ 	.short	0x0000
        /*0064*/ 	.byte	0x00, 0xf0, 0x21, 0x00


	//----- nvinfo : EIATTR_SPARSE_MMA_MASK
	.align		4
.L_270:
        /*0068*/ 	.byte	0x03, 0x50
        /*006a*/ 	.short	0x0000


	//----- nvinfo : EIATTR_MAXREG_COUNT
	.align		4
        /*006c*/ 	.byte	0x03, 0x1b
        /*006e*/ 	.short	0x00ff


	//----- nvinfo : EIATTR_NUM_BARRIERS
	.align		4
        /*0070*/ 	.byte	0x02, 0x4c
        /*0072*/ 	.byte	0x01
	.zero		1


	//----- nvinfo : EIATTR_MERCURY_ISA_VERSION
	.align		4
        /*0074*/ 	.byte	0x03, 0x5f
        /*0076*/ 	.short	0x0101


	//----- nvinfo : EIATTR_COOP_GROUP_MASK_REGIDS
	.align		4
        /*0078*/ 	.byte	0x04, 0x29
        /*007a*/ 	.short	(.L_272 - .L_271)


	//   ....[0]....
.L_271:
        /*007c*/ 	.word	0xffffffff


	//   ....[1]....
        /*0080*/ 	.word	0xffffffff


	//   ....[2]....
        /*0084*/ 	.word	0xffffffff


	//   ....[3]....
        /*0088*/ 	.word	0xffffffff


	//   ....[4]....
        /*008c*/ 	.word	0xffffffff


	//   ....[5]....
        /*0090*/ 	.word	0xffffffff


	//   ....[6]....
        /*0094*/ 	.word	0xffffffff


	//   ....[7]....
        /*0098*/ 	.word	0xffffffff


	//   ....[8]....
        /*009c*/ 	.word	0xffffffff


	//   ....[9]....
        /*00a0*/ 	.word	0xffffffff


	//   ....[10]....
        /*00a4*/ 	.word	0xffffffff


	//   ....[11]....
        /*00a8*/ 	.word	0xffffffff


	//   ....[12]....
        /*00ac*/ 	.word	0xffffffff


	//   ....[13]....
        /*00b0*/ 	.word	0xffffffff


	//   ....[14]....
        /*00b4*/ 	.word	0xffffffff


	//----- nvinfo : EIATTR_COOP_GROUP_INSTR_OFFSETS
	.align		4
.L_272:
        /*00b8*/ 	.byte	0x04, 0x28
        /*00ba*/ 	.short	(.L_274 - .L_273)


	//   ....[0]....
.L_273:
        /*00bc*/ 	.word	0x00000ee0


	//   ....[1]....
        /*00c0*/ 	.word	0x00000f50


	//   ....[2]....
        /*00c4*/ 	.word	0x00000fd0


	//   ....[3]....
        /*00c8*/ 	.word	0x00001030


	//   ....[4]....
        /*00cc*/ 	.word	0x00001070


	//   ....[5]....
        /*00d0*/ 	.word	0x000012b0


	//   ....[6]....
        /*00d4*/ 	.word	0x00001320


	//   ....[7]....
        /*00d8*/ 	.word	0x00001370


	//   ....[8]....
        /*00dc*/ 	.word	0x000013d0


	//   ....[9]....
        /*00e0*/ 	.word	0x00001440


	//   ....[10]....
        /*00e4*/ 	.word	0x00003250


	//   ....[11]....
        /*00e8*/ 	.word	0x000032e0


	//   ....[12]....
        /*00ec*/ 	.word	0x00003340


	//   ....[13]....
        /*00f0*/ 	.word	0x00003390


	//   ....[14]....
        /*00f4*/ 	.word	0x000033d0


	//----- nvinfo : EIATTR_VRC_CTA_INIT_COUNT
	.align		4
.L_274:
        /*00f8*/ 	.byte	0x02, 0x4a
	.zero		1
	.zero		1


	//----- nvinfo : EIATTR_EXIT_INSTR_OFFSETS
	.align		4
        /*00fc*/ 	.byte	0x04, 0x1c
        /*00fe*/ 	.short	(.L_276 - .L_275)


	//   ....[0]....
.L_275:
        /*0100*/ 	.word	0x00000080


	//   ....[1]....
        /*0104*/ 	.word	0x000000c0


	//   ....[2]....
        /*0108*/ 	.word	0x000035a0


	//   ....[3]....
        /*010c*/ 	.word	0x00003600


	//----- nvinfo : EIATTR_MAX_THREADS
	.align		4
.L_276:
        /*0110*/ 	.byte	0x04, 0x05
        /*0112*/ 	.short	(.L_278 - .L_277)
.L_277:
        /*0114*/ 	.word	0x00000100
        /*0118*/ 	.word	0x00000001
        /*011c*/ 	.word	0x00000001


	//----- nvinfo : EIATTR_CRS_STACK_SIZE
	.align		4
.L_278:
        /*0120*/ 	.byte	0x04, 0x1e
        /*0122*/ 	.short	(.L_280 - .L_279)
.L_279:
        /*0124*/ 	.word	0x00000000


	//----- nvinfo : EIATTR_CBANK_PARAM_SIZE
	.align		4
.L_280:
        /*0128*/ 	.byte	0x03, 0x19
        /*012a*/ 	.short	0x001d


	//----- nvinfo : EIATTR_PARAM_CBANK
	.align		4
        /*012c*/ 	.byte	0x04, 0x0a
        /*012e*/ 	.short	(.L_282 - .L_281)
	.align		4
.L_281:
        /*0130*/ 	.word	index@(.nv.constant0._ZN3cub18CUB_300001_SM_10006detail6reduce28DeviceReduceSingleTileKernelINS2_10policy_hubIfjN4cuda3__47maximumIfEEE10Policy1000EN6thrust24THRUST_300001_SM_1000_NS10device_ptrIiEEPfjS8_ff8AbsValueEEvT0_T1_T2_T3_T4_T6_)
        /*0134*/ 	.short	0x0380
        /*0136*/ 	.short	0x001d


	//----- nvinfo : EIATTR_SW_WAR
	.align		4
.L_282:
        /*0138*/ 	.byte	0x04, 0x36
        /*013a*/ 	.short	(.L_284 - .L_283)
.L_283:
        /*013c*/ 	.word	0x00000008
.L_284:


//--------------------- .nv.info._ZN3cub18CUB_300001_SM_10006detail11EmptyKernelIvEEvv --------------------------
	.section	.nv.info._ZN3cub18CUB_300001_SM_10006detail11EmptyKernelIvEEvv,"",@"SHT_CUDA_INFO"
	.sectionflags	@""
	.align	4


	//----- nvinfo : EIATTR_CUDA_API_VERSION
	.align		4
        /*0000*/ 	.byte	0x04, 0x37
        /*0002*/ 	.short	(.L_286 - .L_285)
.L_285:
        /*0004*/ 	.word	0x00000082


	//----- nvinfo : EIATTR_SPARSE_MMA_MASK
	.align		4
.L_286:
        /*0008*/ 	.byte	0x03, 0x50
        /*000a*/ 	.short	0x0000


	//----- nvinfo : EIATTR_MAXREG_COUNT
	.align		4
        /*000c*/ 	.byte	0x03, 0x1b
        /*000e*/ 	.short	0x00ff


	//----- nvinfo : EIATTR_MERCURY_ISA_VERSION
	.align		4
        /*0010*/ 	.byte	0x03, 0x5f
        /*0012*/ 	.short	0x0101


	//----- nvinfo : EIATTR_VRC_CTA_INIT_COUNT
	.align		4
        /*0014*/ 	.byte	0x02, 0x4a
	.zero		1
	.zero		1


	//----- nvinfo : EIATTR_EXIT_INSTR_OFFSETS
	.align		4
        /*0018*/ 	.byte	0x04, 0x1c
        /*001a*/ 	.short	(.L_288 - .L_287)


	//   ....[0]....
.L_287:
        /*001c*/ 	.word	0x00000010


	//----- nvinfo : EIATTR_SW_WAR
	.align		4
.L_288:
        /*0020*/ 	.byte	0x04, 0x36
        /*0022*/ 	.short	(.L_290 - .L_289)
.L_289:
        /*0024*/ 	.word	0x00000008
.L_290:


//--------------------- .nv.info._Z21vecMat_int8_blockRow2PiPKaS1_ii --------------------------
	.section	.nv.info._Z21vecMat_int8_blockRow2PiPKaS1_ii,"",@"SHT_CUDA_INFO"
	.sectionflags	@""
	.align	4


	//----- nvinfo : EIATTR_CUDA_API_VERSION
	.align		4
        /*0000*/ 	.byte	0x04, 0x37
        /*0002*/ 	.short	(.L_292 - .L_291)
.L_291:
        /*0004*/ 	.word	0x00000082


	//----- nvinfo : EIATTR_KPARAM_INFO
	.align		4
.L_292:
        /*0008*/ 	.byte	0x04, 0x17
        /*000a*/ 	.short	(.L_294 - .L_293)
.L_293:
        /*000c*/ 	.word	0x00000000
        /*0010*/ 	.short	0x0004
        /*0012*/ 	.short	0x001c
        /*0014*/ 	.byte	0x00, 0xf0, 0x11, 0x00


	//----- nvinfo : EIATTR_KPARAM_INFO
	.align		4
.L_294:
        /*0018*/ 	.byte	0x04, 0x17
        /*001a*/ 	.short	(.L_296 - .L_295)
.L_295:
        /*001c*/ 	.word	0x00000000
        /*0020*/ 	.short	0x0003
        /*0022*/ 	.short	0x0018
        /*0024*/ 	.byte	0x00, 0xf0, 0x11, 0x00


	//----- nvinfo : EIATTR_KPARAM_INFO
	.align		4
.L_296:
        /*0028*/ 	.byte	0x04, 0x17
        /*002a*/ 	.short	(.L_298 - .L_297)
.L_297:
        /*002c*/ 	.word	0x00000000
        /*0030*/ 	.short	0x0002
        /*0032*/ 	.short	0x0010
        /*0034*/ 	.byte	0x00, 0xf5, 0x21, 0x00


	//----- nvinfo : EIATTR_KPARAM_INFO
	.align		4
.L_298:
        /*0038*/ 	.byte	0x04, 0x17
        /*003a*/ 	.short	(.L_300 - .L_299)
.L_299:
        /*003c*/ 	.word	0x00000000
        /*0040*/ 	.short	0x0001
        /*0042*/ 	.short	0x0008
        /*0044*/ 	.byte	0x00, 0xf5, 0x21, 0x00


	//----- nvinfo : EIATTR_KPARAM_INFO
	.align		4
.L_300:
        /*0048*/ 	.byte	0x04, 0x17
        /*004a*/ 	.short	(.L_302 - .L_301)
.L_301:
        /*004c*/ 	.word	0x00000000
        /*0050*/ 	.short	0x0000
        /*0052*/ 	.short	0x0000
        /*0054*/ 	.byte	0x00, 0xf5, 0x21, 0x00


	//----- nvinfo : EIATTR_SPARSE_MMA_MASK
	.align		4
.L_302:
        /*0058*/ 	.byte	0x03, 0x50
        /*005a*/ 	.short	0x0000


	//----- nvinfo : EIATTR_MAXREG_COUNT
	.align		4
        /*005c*/ 	.byte	0x03, 0x1b
        /*005e*/ 	.short	0x00ff


	//----- nvinfo : EIATTR_NUM_BARRIERS
	.align		4
        /*0060*/ 	.byte	0x02, 0x4c
        /*0062*/ 	.byte	0x01
	.zero		1


	//----- nvinfo : EIATTR_MERCURY_ISA_VERSION
	.align		4
        /*0064*/ 	.byte	0x03, 0x5f
        /*0066*/ 	.short	0x0101


	//----- nvinfo : EIATTR_COOP_GROUP_MASK_REGIDS
	.align		4
        /*0068*/ 	.byte	0x04, 0x29
        /*006a*/ 	.short	(.L_304 - .L_303)


	//   ....[0]....
.L_303:
        /*006c*/ 	.word	0xffffffff


	//   ....[1]....
        /*0070*/ 	.word	0xffffffff


	//   ....[2]....
        /*0074*/ 	.word	0xffffffff


	//   ....[3]....
        /*0078*/ 	.word	0xffffffff


	//   ....[4]....
        /*007c*/ 	.word	0xffffffff


	//   ....[5]....
        /*0080*/ 	.word	0xffffffff


	//   ....[6]....
        /*0084*/ 	.word	0xffffffff


	//   ....[7]....
        /*0088*/ 	.word	0xffffffff


	//   ....[8]....
        /*008c*/ 	.word	0xffffffff


	//   ....[9]....
        /*0090*/ 	.word	0xffffffff


	//----- nvinfo : EIATTR_COOP_GROUP_INSTR_OFFSETS
	.align		4
.L_304:
        /*0094*/ 	.byte	0x04, 0x28
        /*0096*/ 	.short	(.L_306 - .L_305)


	//   ....[0]....
.L_305:
        /*0098*/ 	.word	0x00000580


	//   ....[1]....
        /*009c*/ 	.word	0x000005b0


	//   ....[2]....
        /*00a0*/ 	.word	0x000005d0


	//   ....[3]....
        /*00a4*/ 	.word	0x00000600


	//   ....[4]....
        /*00a8*/ 	.word	0x00000650


	//   ....[5]....
        /*00ac*/ 	.word	0x00000740


	//   ....[6]....
        /*00b0*/ 	.word	0x00000760


	//   ....[7]....
        /*00b4*/ 	.word	0x00000780


	//   ....[8]....
        /*00b8*/ 	.word	0x000007a0


	//   ....[9]....
        /*00bc*/ 	.word	0x000007c0


	//----- nvinfo : EIATTR_VRC_CTA_INIT_COUNT
	.align		4
.L_306:
        /*00c0*/ 	.byte	0x02, 0x4a
	.zero		1
	.zero		1


	//----- nvinfo : EIATTR_EXIT_INSTR_OFFSETS
	.align		4
        /*00c4*/ 	.byte	0x04, 0x1c
        /*00c6*/ 	.short	(.L_308 - .L_307)


	//   ....[0]....
.L_307:
        /*00c8*/ 	.word	0x00000040


	//   ....[1]....
        /*00cc*/ 	.word	0x000006b0


	//   ....[2]....
        /*00d0*/ 	.word	0x000007d0


	//   ....[3]....
        /*00d4*/ 	.word	0x00000850


	//----- nvinfo : EIATTR_CRS_STACK_SIZE
	.align		4
.L_308:
        /*00d8*/ 	.byte	0x04, 0x1e
        /*00da*/ 	.short	(.L_310 - .L_309)
.L_309:
        /*00dc*/ 	.word	0x00000000


	//----- nvinfo : EIATTR_CBANK_PARAM_SIZE
	.align		4
.L_310:
        /*00e0*/ 	.byte	0x03, 0x19
        /*00e2*/ 	.short	0x0020


	//----- nvinfo : EIATTR_PARAM_CBANK
	.align		4
        /*00e4*/ 	.byte	0x04, 0x0a
        /*00e6*/ 	.short	(.L_312 - .L_311)
	.align		4
.L_311:
        /*00e8*/ 	.word	index@(.nv.constant0._Z21vecMat_int8_blockRow2PiPKaS1_ii)
        /*00ec*/ 	.short	0x0380
        /*00ee*/ 	.short	0x0020


	//----- nvinfo : EIATTR_SW_WAR
	.align		4
.L_312:
        /*00f0*/ 	.byte	0x04, 0x36
        /*00f2*/ 	.short	(.L_314 - .L_313)
.L_313:
        /*00f4*/ 	.word	0x00000008
.L_314:


//--------------------- .nv.info._Z20vecMat_int8_blockRowPiPKaS1_ii --------------------------
	.section	.nv.info._Z20vecMat_int8_blockRowPiPKaS1_ii,"",@"SHT_CUDA_INFO"
	.sectionflags	@""
	.align	4


	//----- nvinfo : EIATTR_CUDA_API_VERSION
	.align		4
        /*0000*/ 	.byte	0x04, 0x37
        /*0002*/ 	.short	(.L_316 - .L_315)
.L_315:
        /*0004*/ 	.word	0x00000082


	//----- nvinfo : EIATTR_KPARAM_INFO
	.align		4
.L_316:
        /*0008*/ 	.byte	0x04, 0x17
        /*000a*/ 	.short	(.L_318 - .L_317)
.L_317:
        /*000c*/ 	.word	0x00000000
        /*0010*/ 	.short	0x0004
        /*0012*/ 	.short	0x001c
        /*0014*/ 	.byte	0x00, 0xf0, 0x11, 0x00


	//----- nvinfo : EIATTR_KPARAM_INFO
	.align		4
.L_318:
        /*0018*/ 	.byte	0x04, 0x17
        /*001a*/ 	.short	(.L_320 - .L_319)
.L_319:
        /*001c*/ 	.word	0x00000000
        /*0020*/ 	.short	0x0003
        /*0022*/ 	.short	0x0018
        /*0024*/ 	.byte	0x00, 0xf0, 0x11, 0x00


	//----- nvinfo : EIATTR_KPARAM_INFO
	.align		4
.L_320:
        /*0028*/ 	.byte	0x04, 0x17
        /*002a*/ 	.short	(.L_322 - .L_321)
.L_321:
        /*002c*/ 	.word	0x00000000
        /*0030*/ 	.short	0x0002
        /*0032*/ 	.short	0x0010
        /*0034*/ 	.byte	0x00, 0xf5, 0x21, 0x00


	//----- nvinfo : EIATTR_KPARAM_INFO
	.align		4
.L_322:
        /*0038*/ 	.byte	0x04, 0x17
        /*003a*/ 	.short	(.L_324 - .L_323)
.L_323:
        /*003c*/ 	.word	0x00000000
        /*0040*/ 	.short	0x0001
        /*0042*/ 	.short	0x0008
        /*0044*/ 	.byte	0x00, 0xf5, 0x21, 0x00


	//----- nvinfo : EIATTR_KPARAM_INFO
	.align		4
.L_324:
        /*0048*/ 	.byte	0x04, 0x17
        /*004a*/ 	.short	(.L_326 - .L_325)
.L_325:
        /*004c*/ 	.word	0x00000000
        /*0050*/ 	.short	0x0000
        /*0052*/ 	.short	0x0000
        /*0054*/ 	.byte	0x00, 0xf5, 0x21, 0x00


	//----- nvinfo : EIATTR_SPARSE_MMA_MASK
	.align		4
.L_326:
        /*0058*/ 	.byte	0x03, 0x50
        /*005a*/ 	.short	0x0000


	//----- nvinfo : EIATTR_MAXREG_COUNT
	.align		4
        /*005c*/ 	.byte	0x03, 0x1b
        /*005e*/ 	.short	0x00ff


	//----- nvinfo : EIATTR_NUM_BARRIERS
	.align		4
        /*0060*/ 	.byte	0x02, 0x4c
        /*0062*/ 	.byte	0x01
	.zero		1


	//----- nvinfo : EIATTR_MERCURY_ISA_VERSION
	.align		4
        /*0064*/ 	.byte	0x03, 0x5f
        /*0066*/ 	.short	0x0101


	//----- nvinfo : EIATTR_COOP_GROUP_MASK_REGIDS
	.align		4
        /*0068*/ 	.byte	0x04, 0x29
        /*006a*/ 	.short	(.L_328 - .L_327)


	//   ....[0]....
.L_327:
        /*006c*/ 	.word	0xffffffff


	//   ....[1]....
        /*0070*/ 	.word	0xffffffff


	//   ....[2]....
        /*0074*/ 	.word	0xffffffff


	//   ....[3]....
        /*0078*/ 	.word	0xffffffff


	//   ....[4]....
        /*007c*/ 	.word	0xffffffff


	//   ....[5]....
        /*0080*/ 	.word	0xffffffff


	//   ....[6]....
        /*0084*/ 	.word	0xffffffff


	//   ....[7]....
        /*0088*/ 	.word	0xffffffff


	//   ....[8]....
        /*008c*/ 	.word	0xffffffff


	//   ....[9]....
        /*0090*/ 	.word	0xffffffff


	//----- nvinfo : EIATTR_COOP_GROUP_INSTR_OFFSETS
	.align		4
.L_328:
        /*0094*/ 	.byte	0x04, 0x28
        /*0096*/ 	.short	(.L_330 - .L_329)


	//   ....[0]....
.L_329:
        /*0098*/ 	.word	0x00000f20


	//   ....[1]....
        /*009c*/ 	.word	0x00000fa0


	//   ....[2]....
        /*00a0*/ 	.word	0x00000fd0


	//   ....[3]....
        /*00a4*/ 	.word	0x00001000


	//   ....[4]....
        /*00a8*/ 	.word	0x00001020


	//   ....[5]....
        /*00ac*/ 	.word	0x00001100


	//   ....[6]....
        /*00b0*/ 	.word	0x00001120


	//   ....[7]....
        /*00b4*/ 	.word	0x00001140


	//   ....[8]....
        /*00b8*/ 	.word	0x00001160


	//   ....[9]....
        /*00bc*/ 	.word	0x00001180


	//----- nvinfo : EIATTR_VRC_CTA_INIT_COUNT
	.align		4
.L_330:
        /*00c0*/ 	.byte	0x02, 0x4a
	.zero		1
	.zero		1


	//----- nvinfo : EIATTR_EXIT_INSTR_OFFSETS
	.align		4
        /*00c4*/ 	.byte	0x04, 0x1c
        /*00c6*/ 	.short	(.L_332 - .L_331)


	//   ....[0]....
.L_331:
        /*00c8*/ 	.word	0x00000040


	//   ....[1]....
        /*00cc*/ 	.word	0x00001060


	//   ....[2]....
        /*00d0*/ 	.word	0x00001190


	//   ....[3]....
        /*00d4*/ 	.word	0x00001210


	//----- nvinfo : EIATTR_CRS_STACK_SIZE
	.align		4
.L_332:
        /*00d8*/ 	.byte	0x04, 0x1e
        /*00da*/ 	.short	(.L_334 - .L_333)
.L_333:
        /*00dc*/ 	.word	0x00000000


	//----- nvinfo : EIATTR_CBANK_PARAM_SIZE
	.align		4
.L_334:
        /*00e0*/ 	.byte	0x03, 0x19
        /*00e2*/ 	.short	0x0020


	//----- nvinfo : EIATTR_PARAM_CBANK
	.align		4
        /*00e4*/ 	.byte	0x04, 0x0a
        /*00e6*/ 	.short	(.L_336 - .L_335)
	.align		4
.L_335:
        /*00e8*/ 	.word	index@(.nv.constant0._Z20vecMat_int8_blockRowPiPKaS1_ii)
        /*00ec*/ 	.short	0x0380
        /*00ee*/ 	.short	0x0020


	//----- nvinfo : EIATTR_SW_WAR
	.align		4
.L_336:
        /*00f0*/ 	.byte	0x04, 0x36
        /*00f2*/ 	.short	(.L_338 - .L_337)
.L_337:
        /*00f4*/ 	.word	0x00000008
.L_338:


//--------------------- .nv.info._Z21vecMat_int8_2warpRowsPiPKaS1_ii --------------------------
	.section	.nv.info._Z21vecMat_int8_2warpRowsPiPKaS1_ii,"",@"SHT_CUDA_INFO"
	.sectionflags	@""
	.align	4


	//----- nvinfo : EIATTR_CUDA_API_VERSION
	.align		4
        /*0000*/ 	.byte	0x04, 0x37
        /*0002*/ 	.short	(.L_340 - .L_339)
.L_339:
        /*0004*/ 	.word	0x00000082


	//----- nvinfo : EIATTR_KPARAM_INFO
	.align		4
.L_340:
        /*0008*/ 	.byte	0x04, 0x17
        /*000a*/ 	.short	(.L_342 - .L_341)
.L_341:
        /*000c*/ 	.word	0x00000000
        /*0010*/ 	.short	0x0004
        /*0012*/ 	.short	0x001c
        /*0014*/ 	.byte	0x00, 0xf0, 0x11, 0x00


	//----- nvinfo : EIATTR_KPARAM_INFO
	.align		4
.L_342:
        /*0018*/ 	.byte	0x04, 0x17
        /*001a*/ 	.short	(.L_344 - .L_343)
.L_343:
        /*001c*/ 	.word	0x00000000
        /*0020*/ 	.short	0x0003
        /*0022*/ 	.short	0x0018
        /*0024*/ 	.byte	0x00, 0xf0, 0x11, 0x00


	//----- nvinfo : EIATTR_KPARAM_INFO
	.align		4
.L_344:
        /*0028*/ 	.byte	0x04, 0x17
        /*002a*/ 	.short	(.L_346 - .L_345)
.L_345:
        /*002c*/ 	.word	0x00000000
        /*0030*/ 	.short	0x0002
        /*0032*/ 	.short	0x0010
        /*0034*/ 	.byte	0x00, 0xf5, 0x21, 0x00


	//----- nvinfo : EIATTR_KPARAM_INFO
	.align		4
.L_346:
        /*0038*/ 	.byte	0x04, 0x17
        /*003a*/ 	.short	(.L_348 - .L_347)
.L_347:
        /*003c*/ 	.word	0x00000000
        /*0040*/ 	.short	0x0001
        /*0042*/ 	.short	0x0008
        /*0044*/ 	.byte	0x00, 0xf5, 0x21, 0x00


	//----- nvinfo : EIATTR_KPARAM_INFO
	.align		4
.L_348:
        /*0048*/ 	.byte	0x04, 0x17
        /*004a*/ 	.short	(.L_350 - .L_349)
.L_349:
        /*004c*/ 	.word	0x00000000
        /*0050*/ 	.short	0x0000
        /*0052*/ 	.short	0x0000
        /*0054*/ 	.byte	0x00, 0xf5, 0x21, 0x00


	//----- nvinfo : EIATTR_SPARSE_MMA_MASK
	.align		4
.L_350:
        /*0058*/ 	.byte	0x03, 0x50
        /*005a*/ 	.short	0x0000


	//----- nvinfo : EIATTR_MAXREG_COUNT
	.align		4
        /*005c*/ 	.byte	0x03, 0x1b
        /*005e*/ 	.short	0x00ff


	//----- nvinfo : EIATTR_NUM_BARRIERS
	.align		4
        /*0060*/ 	.byte	0x02, 0x4c
        /*0062*/ 	.byte	0x01
	.zero		1


	//----- nvinfo : EIATTR_MERCURY_ISA_VERSION
	.align		4
        /*0064*/ 	.byte	0x03, 0x5f
        /*0066*/ 	.short	0x0101


	//----- nvinfo : EIATTR_COOP_GROUP_MASK_REGIDS
	.align		4
        /*0068*/ 	.byte	0x04, 0x29
        /*006a*/ 	.short	(.L_352 - .L_351)


	//   ....[0]....
.L_351:
        /*006c*/ 	.word	0xffffffff


	//   ....[1]....
        /*0070*/ 	.word	0xffffffff


	//   ....[2]....
        /*0074*/ 	.word	0xffffffff


	//   ....[3]....
        /*0078*/ 	.word	0xffffffff


	//   ....[4]....
        /*007c*/ 	.word	0xffffffff


	//   ....[5]....
        /*0080*/ 	.word	0xffffffff


	//   ....[6]....
        /*0084*/ 	.word	0xffffffff


	//   ....[7]....
        /*0088*/ 	.word	0xffffffff


	//   ....[8]....
        /*008c*/ 	.word	0xffffffff


	//   ....[9]....
        /*0090*/ 	.word	0xffffffff


	//----- nvinfo : EIATTR_COOP_GROUP_INSTR_OFFSETS
	.align		4
.L_352:
        /*0094*/ 	.byte	0x04, 0x28
        /*0096*/ 	.short	(.L_354 - .L_353)


	//   ....[0]....
.L_353:
        /*0098*/ 	.word	0x00001410


	//   ....[1]....
        /*009c*/ 	.word	0x00001470


	//   ....[2]....
        /*00a0*/ 	.word	0x000014b0


	//   ....[3]....
        /*00a4*/ 	.word	0x000014d0


	//   ....[4]....
        /*00a8*/ 	.word	0x000014f0


	//   ....[5]....
        /*00ac*/ 	.word	0x000015c0


	//   ....[6]....
        /*00b0*/ 	.word	0x000015e0


	//   ....[7]....
        /*00b4*/ 	.word	0x00001600


	//   ....[8]....
        /*00b8*/ 	.word	0x00001620


	//   ....[9]....
        /*00bc*/ 	.word	0x00001640


	//----- nvinfo : EIATTR_VRC_CTA_INIT_COUNT
	.align		4
.L_354:
        /*00c0*/ 	.byte	0x02, 0x4a
	.zero		1
	.zero		1


	//----- nvinfo : EIATTR_EXIT_INSTR_OFFSETS
	.align		4
        /*00c4*/ 	.byte	0x04, 0x1c
        /*00c6*/ 	.short	(.L_356 - .L_355)


	//   ....[0]....
.L_355:
        /*00c8*/ 	.word	0x00000080


	//   ....[1]....
        /*00cc*/ 	.word	0x00001530


	//   ....[2]....
        /*00d0*/ 	.word	0x00001650


	//   ....[3]....
        /*00d4*/ 	.word	0x000016a0


	//----- nvinfo : EIATTR_CRS_STACK_SIZE
	.align		4
.L_356:
        /*00d8*/ 	.byte	0x04, 0x1e
        /*00da*/ 	.short	(.L_358 - .L_357)
.L_357:
        /*00dc*/ 	.word	0x00000000


	//----- nvinfo : EIATTR_CBANK_PARAM_SIZE
	.align		4
.L_358:
        /*00e0*/ 	.byte	0x03, 0x19
        /*00e2*/ 	.short	0x0020


	//----- nvinfo : EIATTR_PARAM_CBANK
	.align		4
        /*00e4*/ 	.byte	0x04, 0x0a
        /*00e6*/ 	.short	(.L_360 - .L_359)
	.align		4
.L_359:
        /*00e8*/ 	.word	index@(.nv.constant0._Z21vecMat_int8_2warpRowsPiPKaS1_ii)
        /*00ec*/ 	.short	0x0380
        /*00ee*/ 	.short	0x0020


	//----- nvinfo : EIATTR_SW_WAR
	.align		4
.L_360:
        /*00f0*/ 	.byte	0x04, 0x36
        /*00f2*/ 	.short	(.L_362 - .L_361)
.L_361:
        /*00f4*/ 	.word	0x00000008
.L_362:


//--------------------- .nv.info._Z20vecMat_int8_warpRowsPiPKaS1_ii --------------------------
	.section	.nv.info._Z20vecMat_int8_warpRowsPiPKaS1_ii,"",@"SHT_CUDA_INFO"
	.sectionflags	@""
	.align	4


	//----- nvinfo : EIATTR_CUDA_API_VERSION
	.align		4
        /*0000*/ 	.byte	0x04, 0x37
        /*0002*/ 	.short	(.L_364 - .L_363)
.L_363:
        /*0004*/ 	.word	0x00000082


	//----- nvinfo : EIATTR_KPARAM_INFO
	.align		4
.L_364:
        /*0008*/ 	.byte	0x04, 0x17
        /*000a*/ 	.short	(.L_366 - .L_365)
.L_365:
        /*000c*/ 	.word	0x00000000
        /*0010*/ 	.short	0x0004
        /*0012*/ 	.short	0x001c
        /*0014*/ 	.byte	0x00, 0xf0, 0x11, 0x00


	//----- nvinfo : EIATTR_KPARAM_INFO
	.align		4
.L_366:
        /*0018*/ 	.byte	0x04, 0x17
        /*001a*/ 	.short	(.L_368 - .L_367)
.L_367:
        /*001c*/ 	.word	0x00000000
        /*0020*/ 	.short	0x0003
        /*0022*/ 	.short	0x0018
        /*0024*/ 	.byte	0x00, 0xf0, 0x11, 0x00


	//----- nvinfo : EIATTR_KPARAM_INFO
	.align		4
.L_368:
        /*0028*/ 	.byte	0x04, 0x17
        /*002a*/ 	.short	(.L_370 - .L_369)
.L_369:
        /*002c*/ 	.word	0x00000000
        /*0030*/ 	.short	0x0002
        /*0032*/ 	.short	0x0010
        /*0034*/ 	.byte	0x00, 0xf5, 0x21, 0x00


	//----- nvinfo : EIATTR_KPARAM_INFO
	.align		4
.L_370:
        /*0038*/ 	.byte	0x04, 0x17
        /*003a*/ 	.short	(.L_372 - .L_371)
.L_371:
        /*003c*/ 	.word	0x00000000
        /*0040*/ 	.short	0x0001
        /*0042*/ 	.short	0x0008
        /*0044*/ 	.byte	0x00, 0xf5, 0x21, 0x00


	//----- nvinfo : EIATTR_KPARAM_INFO
	.align		4
.L_372:
        /*0048*/ 	.byte	0x04, 0x17
        /*004a*/ 	.short	(.L_374 - .L_373)
.L_373:
        /*004c*/ 	.word	0x00000000
        /*0050*/ 	.short	0x0000
        /*0052*/ 	.short	0x0000
        /*0054*/ 	.byte	0x00, 0xf5, 0x21, 0x00


	//----- nvinfo : EIATTR_SPARSE_MMA_MASK
	.align		4
.L_374:
        /*0058*/ 	.byte	0x03, 0x50
        /*005a*/ 	.short	0x0000


	//----- nvinfo : EIATTR_MAXREG_COUNT
	.align		4
        /*005c*/ 	.byte	0x03, 0x1b
        /*005e*/ 	.short	0x00ff


	//----- nvinfo : EIATTR_NUM_BARRIERS
	.align		4
        /*0060*/ 	.byte	0x02, 0x4c
        /*0062*/ 	.byte	0x01
	.zero		1


	//----- nvinfo : EIATTR_MERCURY_ISA_VERSION
	.align		4
        /*0064*/ 	.byte	0x03, 0x5f
        /*0066*/ 	.short	0x0101


	//----- nvinfo : EIATTR_COOP_GROUP_MASK_REGIDS
	.align		4
        /*0068*/ 	.byte	0x04, 0x29
        /*006a*/ 	.short	(.L_376 - .L_375)


	//   ....[0]....
.L_375:
        /*006c*/ 	.word	0xffffffff


	//   ....[1]....
        /*0070*/ 	.word	0xffffffff


	//   ....[2]....
        /*0074*/ 	.word	0xffffffff


	//   ....[3]....
        /*0078*/ 	.word	0xffffffff


	//   ....[4]....
        /*007c*/ 	.word	0xffffffff


	//----- nvinfo : EIATTR_COOP_GROUP_INSTR_OFFSETS
	.align		4
.L_376:
        /*0080*/ 	.byte	0x04, 0x28
        /*0082*/ 	.short	(.L_378 - .L_377)


	//   ....[0]....
.L_377:
        /*0084*/ 	.word	0x00001640


	//   ....[1]....
        /*0088*/ 	.word	0x00001670


	//   ....[2]....
        /*008c*/ 	.word	0x00001690


	//   ....[3]....
        /*0090*/ 	.word	0x000016b0


	//   ....[4]....
        /*0094*/ 	.word	0x000016d0


	//----- nvinfo : EIATTR_VRC_CTA_INIT_COUNT
	.align		4
.L_378:
        /*0098*/ 	.byte	0x02, 0x4a
	.zero		1
	.zero		1


	//----- nvinfo : EIATTR_EXIT_INSTR_OFFSETS
	.align		4
        /*009c*/ 	.byte	0x04, 0x1c
        /*009e*/ 	.short	(.L_380 - .L_379)


	//   ....[0]....
.L_379:
        /*00a0*/ 	.word	0x00000090


	//   ....[1]....
        /*00a4*/ 	.word	0x000016e0


	//   ....[2]....
        /*00a8*/ 	.word	0x00001730


	//----- nvinfo : EIATTR_CRS_STACK_SIZE
	.align		4
.L_380:
        /*00ac*/ 	.byte	0x04, 0x1e
        /*00ae*/ 	.short	(.L_382 - .L_381)
.L_381:
        /*00b0*/ 	.word	0x00000000


	//----- nvinfo : EIATTR_CBANK_PARAM_SIZE
	.align		4
.L_382:
        /*00b4*/ 	.byte	0x03, 0x19
        /*00b6*/ 	.short	0x0020


	//----- nvinfo : EIATTR_PARAM_CBANK
	.align		4
        /*00b8*/ 	.byte	0x04, 0x0a
        /*00ba*/ 	.short	(.L_384 - .L_383)
	.align		4
.L_383:
        /*00bc*/ 	.word	index@(.nv.constant0._Z20vecMat_int8_warpRowsPiPKaS1_ii)
        /*00c0*/ 	.short	0x0380
        /*00c2*/ 	.short	0x0020


	//----- nvinfo : EIATTR_SW_WAR
	.align		4
.L_384:
        /*00c4*/ 	.byte	0x04, 0x36
        /*00c6*/ 	.short	(.L_386 - .L_385)
.L_385:
        /*00c8*/ 	.word	0x00000008
.L_386:


//--------------------- .nv.info._Z23normalizeAndRoundtoInt8PiPafi --------------------------
	.section	.nv.info._Z23normalizeAndRoundtoInt8PiPafi,"",@"SHT_CUDA_INFO"
	.sectionflags	@""
	.align	4


	//----- nvinfo : EIATTR_CUDA_API_VERSION
	.align		4
        /*0000*/ 	.byte	0x04, 0x37
        /*0002*/ 	.short	(.L_388 - .L_387)
.L_387:
        /*0004*/ 	.word	0x00000082


	//----- nvinfo : EIATTR_KPARAM_INFO
	.align		4
.L_388:
        /*0008*/ 	.byte	0x04, 0x17
        /*000a*/ 	.short	(.L_390 - .L_389)
.L_389:
        /*000c*/ 	.word	0x00000000
        /*0010*/ 	.short	0x0003
        /*0012*/ 	.short	0x0014
        /*0014*/ 	.byte	0x00, 0xf0, 0x11, 0x00


	//----- nvinfo : EIATTR_KPARAM_INFO
	.align		4
.L_390:
        /*0018*/ 	.byte	0x04, 0x17
        /*001a*/ 	.short	(.L_392 - .L_391)
.L_391:
        /*001c*/ 	.word	0x00000000
        /*0020*/ 	.short	0x0002
        /*0022*/ 	.short	0x0010
        /*0024*/ 	.byte	0x00, 0xf0, 0x11, 0x00


	//----- nvinfo : EIATTR_KPARAM_INFO
	.align		4
.L_392:
        /*0028*/ 	.byte	0x04, 0x17
        /*002a*/ 	.short	(.L_394 - .L_393)
.L_393:
        /*002c*/ 	.word	0x00000000
        /*0030*/ 	.short	0x0001
        /*0032*/ 	.short	0x0008
        /*0034*/ 	.byte	0x00, 0xf5, 0x21, 0x00


	//----- nvinfo : EIATTR_KPARAM_INFO
	.align		4
.L_394:
        /*0038*/ 	.byte	0x04, 0x17
        /*003a*/ 	.short	(.L_396 - .L_395)
.L_395:
        /*003c*/ 	.word	0x00000000
        /*0040*/ 	.short	0x0000
        /*0042*/ 	.short	0x0000
        /*0044*/ 	.byte	0x00, 0xf5, 0x21, 0x00


	//----- nvinfo : EIATTR_SPARSE_MMA_MASK
	.align		4
.L_396:
        /*0048*/ 	.byte	0x03, 0x50
        /*004a*/ 	.short	0x0000


	//----- nvinfo : EIATTR_MAXREG_COUNT
	.align		4
        /*004c*/ 	.byte	0x03, 0x1b
        /*004e*/ 	.short	0x00ff


	//----- nvinfo : EIATTR_MERCURY_ISA_VERSION
	.align		4
        /*0050*/ 	.byte	0x03, 0x5f
        /*0052*/ 	.short	0x0101


	//----- nvinfo : EIATTR_VRC_CTA_INIT_COUNT
	.align		4
        /*0054*/ 	.byte	0x02, 0x4a
	.zero		1
	.zero		1


	//----- nvinfo : EIATTR_EXIT_INSTR_OFFSETS
	.align		4
        /*0058*/ 	.byte	0x04, 0x1c
        /*005a*/ 	.short	(.L_398 - .L_397)


	//   ....[0]....
.L_397:
        /*005c*/ 	.word	0x00000070


	//   ....[1]....
        /*0060*/ 	.word	0x00000220


	//----- nvinfo : EIATTR_CRS_STACK_SIZE
	.align		4
.L_398:
        /*0064*/ 	.byte	0x04, 0x1e
        /*0066*/ 	.short	(.L_400 - .L_399)
.L_399:
        /*0068*/ 	.word	0x00000000


	//----- nvinfo : EIATTR_CBANK_PARAM_SIZE
	.align		4
.L_400:
        /*006c*/ 	.byte	0x03, 0x19
        /*006e*/ 	.short	0x0018


	//----- nvinfo : EIATTR_PARAM_CBANK
	.align		4
        /*0070*/ 	.byte	0x04, 0x0a
        /*0072*/ 	.short	(.L_402 - .L_401)
	.align		4
.L_401:
        /*0074*/ 	.word	index@(.nv.constant0._Z23normalizeAndRoundtoInt8PiPafi)
        /*0078*/ 	.short	0x0380
        /*007a*/ 	.short	0x0018


	//----- nvinfo : EIATTR_SW_WAR
	.align		4
.L_402:
        /*007c*/ 	.byte	0x04, 0x36
        /*007e*/ 	.short	(.L_404 - .L_403)
.L_403:
        /*0080*/ 	.word	0x00000008
.L_404:


//--------------------- .nv.callgraph             --------------------------
	.section	.nv.callgraph,"",@"SHT_CUDA_CALLGRAPH"
	.align	4
	.sectionentsize	8
	.align		4
        /*0000*/ 	.word	0x00000000
	.align		4
        /*0004*/ 	.word	0xffffffff
	.align		4
        /*0008*/ 	.word	0x00000000
	.align		4
        /*000c*/ 	.word	0xfffffffe
	.align		4
        /*0010*/ 	.word	0x00000000
	.align		4
        /*0014*/ 	.word	0xfffffffd
	.align		4
        /*0018*/ 	.word	0x00000000
	.align		4
        /*001c*/ 	.word	0xfffffffc


//--------------------- .nv.constant4             --------------------------
	.section	.nv.constant4,"a",@progbits
	.align	8
	.align		8
.nv.constant4:
        /*0000*/ 	.dword	_ZN34_INTERNAL_9c3ceb7c_4_k_cu_944b4f1f4cuda3std3__45__cpo5beginE
	.align		8
        /*0008*/ 	.dword	_ZN34_INTERNAL_9c3ceb7c_4_k_cu_944b4f1f4cuda3std3__45__cpo3endE
	.align		8
        /*0010*/ 	.dword	_ZN34_INTERNAL_9c3ceb7c_4_k_cu_944b4f1f4cuda3std3__45__cpo6cbeginE
	.align		8
        /*0018*/ 	.dword	_ZN34_INTERNAL_9c3ceb7c_4_k_cu_944b4f1f4cuda3std3__45__cpo4cendE
	.align		8
        /*0020*/ 	.dword	_ZN34_INTERNAL_9c3ceb7c_4_k_cu_944b4f1f4cuda3std3__45__cpo6rbeginE
	.align		8
        /*0028*/ 	.dword	_ZN34_INTERNAL_9c3ceb7c_4_k_cu_944b4f1f4cuda3std3__45__cpo4rendE
	.align		8
        /*0030*/ 	.dword	_ZN34_INTERNAL_9c3ceb7c_4_k_cu_944b4f1f4cuda3std3__45__cpo7crbeginE
	.align		8
        /*0038*/ 	.dword	_ZN34_INTERNAL_9c3ceb7c_4_k_cu_944b4f1f4cuda3std3__45__cpo5crendE
	.align		8
        /*0040*/ 	.dword	_ZN34_INTERNAL_9c3ceb7c_4_k_cu_944b4f1f4cuda3std3__436_GLOBAL__N__9c3ceb7c_4_k_cu_944b4f1f6ignoreE
	.align		8
        /*0048*/ 	.dword	_ZN34_INTERNAL_9c3ceb7c_4_k_cu_944b4f1f4cuda3std3__419piecewise_constructE
	.align		8
        /*0050*/ 	.dword	_ZN34_INTERNAL_9c3ceb7c_4_k_cu_944b4f1f4cuda3std3__48in_placeE
	.align		8
        /*0058*/ 	.dword	_ZN34_INTERNAL_9c3ceb7c_4_k_cu_944b4f1f4cuda3std3__420unreachable_sentinelE
	.align		8
        /*0060*/ 	.dword	_ZN34_INTERNAL_9c3ceb7c_4_k_cu_944b4f1f4cuda3std3__47nulloptE
	.align		8
        /*0068*/ 	.dword	_ZN34_INTERNAL_9c3ceb7c_4_k_cu_944b4f1f4cuda3std3__48unexpectE
	.align		8
        /*0070*/ 	.dword	_ZN34_INTERNAL_9c3ceb7c_4_k_cu_944b4f1f4cuda3std6ranges3__45__cpo4swapE
	.align		8
        /*0078*/ 	.dword	_ZN34_INTERNAL_9c3ceb7c_4_k_cu_944b4f1f4cuda3std6ranges3__45__cpo9iter_moveE
	.align		8
        /*0080*/ 	.dword	_ZN34_INTERNAL_9c3ceb7c_4_k_cu_944b4f1f4cuda3std6ranges3__45__cpo5beginE
	.align		8
        /*0088*/ 	.dword	_ZN34_INTERNAL_9c3ceb7c_4_k_cu_944b4f1f4cuda3std6ranges3__45__cpo3endE
	.align		8
        /*0090*/ 	.dword	_ZN34_INTERNAL_9c3ceb7c_4_k_cu_944b4f1f4cuda3std6ranges3__45__cpo6cbeginE
	.align		8
        /*0098*/ 	.dword	_ZN34_INTERNAL_9c3ceb7c_4_k_cu_944b4f1f4cuda3std6ranges3__45__cpo4cendE
	.align		8
        /*00a0*/ 	.dword	_ZN34_INTERNAL_9c3ceb7c_4_k_cu_944b4f1f4cuda3std6ranges3__45__cpo7advanceE
	.align		8
        /*00a8*/ 	.dword	_ZN34_INTERNAL_9c3ceb7c_4_k_cu_944b4f1f4cuda3std6ranges3__45__cpo9iter_swapE
	.align		8
        /*00b0*/ 	.dword	_ZN34_INTERNAL_9c3ceb7c_4_k_cu_944b4f1f4cuda3std6ranges3__45__cpo4nextE
	.align		8
        /*00b8*/ 	.dword	_ZN34_INTERNAL_9c3ceb7c_4_k_cu_944b4f1f4cuda3std6ranges3__45__cpo4prevE
	.align		8
        /*00c0*/ 	.dword	_ZN34_INTERNAL_9c3ceb7c_4_k_cu_944b4f1f4cuda3std6ranges3__45__cpo4dataE
	.align		8
        /*00c8*/ 	.dword	_ZN34_INTERNAL_9c3ceb7c_4_k_cu_944b4f1f4cuda3std6ranges3__45__cpo5cdataE
	.align		8
        /*00d0*/ 	.dword	_ZN34_INTERNAL_9c3ceb7c_4_k_cu_944b4f1f4cuda3std6ranges3__45__cpo4sizeE
	.align		8
        /*00d8*/ 	.dword	_ZN34_INTERNAL_9c3ceb7c_4_k_cu_944b4f1f4cuda3std6ranges3__45__cpo5ssizeE
	.align		8
        /*00e0*/ 	.dword	_ZN34_INTERNAL_9c3ceb7c_4_k_cu_944b4f1f4cuda3std6ranges3__45__cpo8distanceE
	.align		8
        /*00e8*/ 	.dword	_ZN34_INTERNAL_9c3ceb7c_4_k_cu_944b4f1f6thrust24THRUST_300001_SM_1000_NS8cuda_cub3parE
	.align		8
        /*00f0*/ 	.dword	_ZN34_INTERNAL_9c3ceb7c_4_k_cu_944b4f1f6thrust24THRUST_300001_SM_1000_NS8cuda_cub10par_nosyncE
	.align		8
        /*00f8*/ 	.dword	_ZN34_INTERNAL_9c3ceb7c_4_k_cu_944b4f1f6thrust24THRUST_300001_SM_1000_NS6system6detail10sequential3seqE
	.align		8
        /*0100*/ 	.dword	_ZN34_INTERNAL_9c3ceb7c_4_k_cu_944b4f1f6thrust24THRUST_300001_SM_1000_NS12placeholders2_1E
	.align		8
        /*0108*/ 	.dword	_ZN34_INTERNAL_9c3ceb7c_4_k_cu_944b4f1f6thrust24THRUST_300001_SM_1000_NS12placeholders2_2E
	.align		8
        /*0110*/ 	.dword	_ZN34_INTERNAL_9c3ceb7c_4_k_cu_944b4f1f6thrust24THRUST_300001_SM_1000_NS12placeholders2_3E
	.align		8
        /*0118*/ 	.dword	_ZN34_INTERNAL_9c3ceb7c_4_k_cu_944b4f1f6thrust24THRUST_300001_SM_1000_NS12placeholders2_4E
	.align		8
        /*0120*/ 	.dword	_ZN34_INTERNAL_9c3ceb7c_4_k_cu_944b4f1f6thrust24THRUST_300001_SM_1000_NS12placeholders2_5E
	.align		8
        /*0128*/ 	.dword	_ZN34_INTERNAL_9c3ceb7c_4_k_cu_944b4f1f6thrust24THRUST_300001_SM_1000_NS12placeholders2_6E
	.align		8
        /*0130*/ 	.dword	_ZN34_INTERNAL_9c3ceb7c_4_k_cu_944b4f1f6thrust24THRUST_300001_SM_1000_NS12placeholders2_7E
	.align		8
        /*0138*/ 	.dword	_ZN34_INTERNAL_9c3ceb7c_4_k_cu_944b4f1f6thrust24THRUST_300001_SM_1000_NS12placeholders2_8E
	.align		8
        /*0140*/ 	.dword	_ZN34_INTERNAL_9c3ceb7c_4_k_cu_944b4f1f6thrust24THRUST_300001_SM_1000_NS12placeholders2_9E
	.align		8
        /*0148*/ 	.dword	_ZN34_INTERNAL_9c3ceb7c_4_k_cu_944b4f1f6thrust24THRUST_300001_SM_1000_NS12placeholders3_10E
	.align		8
        /*0150*/ 	.dword	_ZN34_INTERNAL_9c3ceb7c_4_k_cu_944b4f1f6thrust24THRUST_300001_SM_1000_NS3seqE


//--------------------- .text._ZN3cub18CUB_300001_SM_10006detail6reduce28DeviceReduceSingleTileKernelINS2_10policy_hubIfyN4cuda3__47maximumIfEEE10Policy1000EPfSB_iS8_ffNS5_3std3__410__identityEEEvT0_T1_T2_T3_T4_T6_ --------------------------
	.section	.text._ZN3cub18CUB_300001_SM_10006detail6reduce28DeviceReduceSingleTileKernelINS2_10policy_hubIfyN4cuda3__47maximumIfEEE10Policy1000EPfSB_iS8_ffNS5_3std3__410__identityEEEvT0_T1_T2_T3_T4_T6_,"ax",@progbits
	.align	128
        .global         _ZN3cub18CUB_300001_SM_10006detail6reduce28DeviceReduceSingleTileKernelINS2_10policy_hubIfyN4cuda3__47maximumIfEEE10Policy1000EPfSB_iS8_ffNS5_3std3__410__identityEEEvT0_T1_T2_T3_T4_T6_
        .type           _ZN3cub18CUB_300001_SM_10006detail6reduce28DeviceReduceSingleTileKernelINS2_10policy_hubIfyN4cuda3__47maximumIfEEE10Policy1000EPfSB_iS8_ffNS5_3std3__410__identityEEEvT0_T1_T2_T3_T4_T6_,@function
        .size           _ZN3cub18CUB_300001_SM_10006detail6reduce28DeviceReduceSingleTileKernelINS2_10policy_hubIfyN4cuda3__47maximumIfEEE10Policy1000EPfSB_iS8_ffNS5_3std3__410__identityEEEvT0_T1_T2_T3_T4_T6_,(.L_x_305 - _ZN3cub18CUB_300001_SM_10006detail6reduce28DeviceReduceSingleTileKernelINS2_10policy_hubIfyN4cuda3__47maximumIfEEE10Policy1000EPfSB_iS8_ffNS5_3std3__410__identityEEEvT0_T1_T2_T3_T4_T6_)
        .other          _ZN3cub18CUB_300001_SM_10006detail6reduce28DeviceReduceSingleTileKernelINS2_10policy_hubIfyN4cuda3__47maximumIfEEE10Policy1000EPfSB_iS8_ffNS5_3std3__410__identityEEEvT0_T1_T2_T3_T4_T6_,@"STO_CUDA_ENTRY STV_DEFAULT"
_ZN3cub18CUB_300001_SM_10006detail6reduce28DeviceReduceSingleTileKernelINS2_10policy_hubIfyN4cuda3__47maximumIfEEE10Policy1000EPfSB_iS8_ffNS5_3std3__410__identityEEEvT0_T1_T2_T3_T4_T6_:
.text._ZN3cub18CUB_300001_SM_10006detail6reduce28DeviceReduceSingleTileKernelINS2_10policy_hubIfyN4cuda3__47maximumIfEEE10Policy1000EPfSB_iS8_ffNS5_3std3__410__identityEEEvT0_T1_T2_T3_T4_T6_:
[----:B------:R-:W-:Y:S01]  /*0000*/  LDC R1, c[0x0][0x37c] ;  /* 0x0000df00ff017b82 */ /* 0x000fe20000000800 */
[----:B------:R-:W0:Y:S01]  /*0010*/  LDCU UR4, c[0x0][0x390] ;  /* 0x00007200ff0477ac */ /* 0x000e220008000800 */
[----:B------:R-:W1:Y:S01]  /*0020*/  LDCU.64 UR6, c[0x0][0x358] ;  /* 0x00006b00ff0677ac */ /* 0x000e620008000a00 */
[----:B0-----:R-:W-:-:S05]  /*0030*/  IMAD.U32 R20, RZ, RZ, UR4 ;  /* 0x00000004ff147e24 */ /* 0x001fca000f8e00ff */
[----:B------:R-:W-:-:S13]  /*0040*/  ISETP.NE.AND P0, PT, R20, RZ, PT ;  /* 0x000000ff1400720c */ /* 0x000fda0003f05270 */
[----:B-1----:R-:W-:Y:S05]  /*0050*/  @P0 BRA `(.L_x_0) ;  /* 0x00000000001c0947 */ /* 0x002fea0003800000 */
[----:B------:R-:W0:Y:S02]  /*0060*/  S2R R0, SR_TID.X ;  /* 0x0000000000007919 */ /* 0x000e240000002100 */
[----:B0-----:R-:W-:-:S13]  /*0070*/  ISETP.NE.AND P0, PT, R0, RZ, PT ;  /* 0x000000ff0000720c */ /* 0x001fda0003f05270 */
[----:B------:R-:W-:Y:S05]  /*0080*/  @P0 EXIT ;  /* 0x000000000000094d */ /* 0x000fea0003800000 */
[----:B------:R-:W0:Y:S08]  /*0090*/  LDC R5, c[0x0][0x398] ;  /* 0x0000e600ff057b82 */ /* 0x000e300000000800 */
[----:B------:R-:W0:Y:S02]  /*00a0*/  LDC.64 R2, c[0x0][0x388] ;  /* 0x0000e200ff027b82 */ /* 0x000e240000000a00 */
[----:B0-----:R-:W-:Y:S01]  /*00b0*/  STG.E desc[UR6][R2.64], R5 ;  /* 0x0000000502007986 */ /* 0x001fe2000c101906 */
[----:B------:R-:W-:Y:S05]  /*00c0*/  EXIT ;  /* 0x000000000000794d */ /* 0x000fea0003800000 */
.L_x_0:
[----:B------:R-:W0:Y:S01]  /*00d0*/  LDCU UR4, c[0x0][0x380] ;  /* 0x00007000ff0477ac */ /* 0x000e220008000800 */
[----:B------:R-:W-:Y:S01]  /*00e0*/  BSSY.RECONVERGENT B0, `(.L_x_1) ;  /* 0x00004c0000007945 */ /* 0x000fe20003800200 */
[----:B0-----:R-:W-:-:S09]  /*00f0*/  ULOP3.LUT UP0, URZ, UR4, 0xf, URZ, 0xc0, !UPT ;  /* 0x0000000f04ff7892 */ /* 0x001fd2000f80c0ff */
[----:B------:R-:W-:Y:S05]  /*0100*/  BRA.U UP0, `(.L_x_2) ;  /* 0x00000025004c7547 */ /* 0x000fea000b800000 */
[----:B------:R-:W-:-:S13]  /*0110*/  ISETP.GT.AND P0, PT, R20, 0xfff, PT ;  /* 0x00000fff1400780c */ /* 0x000fda0003f04270 */
[----:B------:R-:W-:Y:S05]  /*0120*/  @P0 BRA `(.L_x_3) ;  /* 0x00000010007c0947 */ /* 0x000fea0003800000 */
[----:B------:R-:W0:Y:S01]  /*0130*/  S2R R7, SR_TID.X ;  /* 0x0000000000077919 */ /* 0x000e220000002100 */
[----:B------:R-:W-:Y:S01]  /*0140*/  BSSY.RECONVERGENT B1, `(.L_x_4) ;  /* 0x0000009000017945 */ /* 0x000fe20003800200 */
[----:B------:R-:W-:Y:S01]  /*0150*/  IMAD.MOV.U32 R0, RZ, RZ, RZ ;  /* 0x000000ffff007224 */ /* 0x000fe200078e00ff */
[----:B0-----:R-:W-:Y:S01]  /*0160*/  ISETP.GE.AND P0, PT, R7, R20, PT ;  /* 0x000000140700720c */ /* 0x001fe20003f06270 */
[----:B------:R-:W-:-:S12]  /*0170*/  IMAD.MOV.U32 R9, RZ, RZ, R7 ;  /* 0x000000ffff097224 */ /* 0x000fd800078e0007 */
[----:B------:R-:W-:Y:S05]  /*0180*/  @P0 BRA `(.L_x_5) ;  /* 0x0000000000100947 */ /* 0x000fea0003800000 */
[----:B------:R-:W0:Y:S02]  /*0190*/  LDC.64 R2, c[0x0][0x380] ;  /* 0x0000e000ff027b82 */ /* 0x000e240000000a00 */
[----:B0-----:R-:W-:-:S05]  /*01a0*/  IMAD.WIDE.U32 R2, R7, 0x4, R2 ;  /* 0x0000000407027825 */ /* 0x001fca00078e0002 */
[----:B------:R0:W5:Y:S01]  /*01b0*/  LDG.E.CONSTANT R0, desc[UR6][R2.64] ;  /* 0x0000000602007981 */ /* 0x000162000c1e9900 */
[----:B------:R-:W-:-:S07]  /*01c0*/  VIADD R9, R7, 0x100 ;  /* 0x0000010007097836 */ /* 0x000fce0000000000 */
.L_x_5:
[----:B------:R-:W-:Y:S05]  /*01d0*/  BSYNC.RECONVERGENT B1 ;  /* 0x0000000000017941 */ /* 0x000fea0003800200 */
.L_x_4:
[----:B------:R-:W-:Y:S01]  /*01e0*/  ISETP.GE.AND P0, PT, R9, R20, PT ;  /* 0x000000140900720c */ /* 0x000fe20003f06270 */
[----:B------:R-:W-:-:S12]  /*01f0*/  BSSY.RECONVERGENT B1, `(.L_x_6) ;  /* 0x0000091000017945 */ /* 0x000fd80003800200 */
[----:B------:R-:W-:Y:S05]  /*0200*/  @P0 BRA `(.L_x_7) ;  /* 0x00000008003c0947 */ /* 0x000fea0003800000 */
[----:B0-----:R-:W-:Y:S01]  /*0210*/  LOP3.LUT R3, RZ, R9, RZ, 0x33, !PT ;  /* 0x00000009ff037212 */ /* 0x001fe200078e33ff */
[----:B------:R-:W-:Y:S04]  /*0220*/  BSSY.RECONVERGENT B2, `(.L_x_8) ;  /* 0x0000016000027945 */ /* 0x000fe80003800200 */
[----:B------:R-:W-:-:S05]  /*0230*/  IMAD.IADD R4, R3, 0x1, R20 ;  /* 0x0000000103047824 */ /* 0x000fca00078e0214 */
[C---:B------:R-:W-:Y:S02]  /*0240*/  LOP3.LUT R2, R4.reuse, 0x300, RZ, 0xc0, !PT ;  /* 0x0000030004027812 */ /* 0x040fe400078ec0ff */
[----:B------:R-:W-:Y:S02]  /*0250*/  ISETP.GE.U32.AND P0, PT, R4, 0x300, PT ;  /* 0x000003000400780c */ /* 0x000fe40003f06070 */
[----:B------:R-:W-:-:S13]  /*0260*/  ISETP.NE.AND P1, PT, R2, 0x300, PT ;  /* 0x000003000200780c */ /* 0x000fda0003f25270 */
[----:B------:R-:W-:Y:S05]  /*0270*/  @!P1 BRA `(.L_x_9) ;  /* 0x0000000000409947 */ /* 0x000fea0003800000 */
[----:B------:R-:W0:Y:S01]  /*0280*/  LDC.64 R2, c[0x0][0x380] ;  /* 0x0000e000ff027b82 */ /* 0x000e220000000a00 */
[----:B------:R-:W-:-:S04]  /*0290*/  LEA.HI R4, R4, 0x1, RZ, 0x18 ;  /* 0x0000000104047811 */ /* 0x000fc800078fc0ff */
[----:B------:R-:W-:-:S05]  /*02a0*/  LOP3.LUT R4, R4, 0x3, RZ, 0xc0, !PT ;  /* 0x0000000304047812 */ /* 0x000fca00078ec0ff */
[----:B------:R-:W-:Y:S02]  /*02b0*/  IMAD.MOV R4, RZ, RZ, -R4 ;  /* 0x000000ffff047224 */ /* 0x000fe400078e0a04 */
[----:B0-----:R-:W-:-:S04]  /*02c0*/  IMAD.WIDE.U32 R2, R9, 0x4, R2 ;  /* 0x0000000409027825 */ /* 0x001fc800078e0002 */
[----:B------:R-:W-:-:S07]  /*02d0*/  IMAD.MOV.U32 R5, RZ, RZ, R3 ;  /* 0x000000ffff057224 */ /* 0x000fce00078e0003 */
.L_x_10:
[----:B------:R-:W-:-:S06]  /*02e0*/  IMAD.MOV.U32 R3, RZ, RZ, R5 ;  /* 0x000000ffff037224 */ /* 0x000fcc00078e0005 */
[----:B------:R0:W2:Y:S01]  /*02f0*/  LDG.E.CONSTANT R3, desc[UR6][R2.64] ;  /* 0x0000000602037981 */ /* 0x0000a2000c1e9900 */
[----:B------:R-:W-:Y:S02]  /*0300*/  VIADD R4, R4, 0x1 ;  /* 0x0000000104047836 */ /* 0x000fe40000000000 */
[----:B------:R-:W-:-:S03]  /*0310*/  VIADD R9, R9, 0x100 ;  /* 0x0000010009097836 */ /* 0x000fc60000000000 */
[----:B------:R-:W-:Y:S02]  /*0320*/  ISETP.NE.AND P2, PT, R4, RZ, PT ;  /* 0x000000ff0400720c */ /* 0x000fe40003f45270 */
[----:B0-----:R-:W-:-:S05]  /*0330*/  IADD3 R2, P3, PT, R2, 0x400, RZ ;  /* 0x0000040002027810 */ /* 0x001fca0007f7e0ff */
[----:B------:R-:W-:Y:S01]  /*0340*/  IMAD.X R5, RZ, RZ, R5, P3 ;  /* 0x000000ffff057224 */ /* 0x000fe200018e0605 */
[----:B--2--5:R-:W-:-:S04]  /*0350*/  FSETP.GEU.AND P1, PT, R0, R3, PT ;  /* 0x000000030000720b */ /* 0x024fc80003f2e000 */
[----:B------:R-:W-:Y:S01]  /*0360*/  FSEL R0, R3, R0, !P1 ;  /* 0x0000000003007208 */ /* 0x000fe20004800000 */
[----:B------:R-:W-:Y:S08]  /*0370*/  @P2 BRA `(.L_x_10) ;  /* 0xfffffffc00d82947 */ /* 0x000ff0000383ffff */
.L_x_9:
[----:B------:R-:W-:Y:S05]  /*0380*/  BSYNC.RECONVERGENT B2 ;  /* 0x0000000000027941 */ /* 0x000fea0003800200 */
.L_x_8:
[----:B------:R-:W-:Y:S05]  /*0390*/  @!P0 BRA `(.L_x_7) ;  /* 0x0000000400d88947 */ /* 0x000fea0003800000 */
[----:B------:R-:W-:Y:S01]  /*03a0*/  IMAD.IADD R2, R20, 0x1, -R9 ;  /* 0x0000000114027824 */ /* 0x000fe200078e0a09 */
[----:B------:R-:W-:Y:S01]  /*03b0*/  BSSY.RECONVERGENT B2, `(.L_x_11) ;  /* 0x0000041000027945 */ /* 0x000fe20003800200 */
[----:B------:R-:W-:-:S03]  /*03c0*/  PLOP3.LUT P0, PT, PT, PT, PT, 0x80, 0x8 ;  /* 0x000000000008781c */ /* 0x000fc60003f0f070 */
[----:B------:R-:W-:-:S13]  /*03d0*/  ISETP.GT.AND P1, PT, R2, 0xc00, PT ;  /* 0x00000c000200780c */ /* 0x000fda0003f24270 */
[----:B------:R-:W-:Y:S05]  /*03e0*/  @!P1 BRA `(.L_x_12) ;  /* 0x0000000000f49947 */ /* 0x000fea0003800000 */
[----:B------:R-:W-:Y:S01]  /*03f0*/  PLOP3.LUT P0, PT, PT, PT, PT, 0x8, 0x80 ;  /* 0x000000000080781c */ /* 0x000fe20003f0e170 */
[----:B------:R-:W-:-:S12]  /*0400*/  VIADD R6, R20, 0xfffff400 ;  /* 0xfffff40014067836 */ /* 0x000fd80000000000 */
.L_x_13:
[----:B------:R-:W0:Y:S02]  /*0410*/  LDC.64 R2, c[0x0][0x380] ;  /* 0x0000e000ff027b82 */ /* 0x000e240000000a00 */
[----:B0-----:R-:W-:-:S05]  /*0420*/  IMAD.WIDE R22, R9, 0x4, R2 ;  /* 0x0000000409167825 */ /* 0x001fca00078e0202 */
[----:B------:R-:W2:Y:S04]  /*0430*/  LDG.E.CONSTANT R11, desc[UR6][R22.64] ;  /* 0x00000006160b7981 */ /* 0x000ea8000c1e9900 */
[----:B------:R-:W3:Y:S04]  /*0440*/  LDG.E.CONSTANT R8, desc[UR6][R22.64+0x400] ;  /* 0x0004000616087981 */ /* 0x000ee8000c1e9900 */
[----:B------:R-:W4:Y:S01]  /*0450*/  LDG.E.CONSTANT R10, desc[UR6][R22.64+0x800] ;  /* 0x00080006160a7981 */ /* 0x000f22000c1e9900 */
[----:B------:R-:W-:-:S03]  /*0460*/  VIADD R27, R9, 0x400 ;  /* 0x00000400091b7836 */ /* 0x000fc60000000000 */
[----:B------:R0:W4:Y:S01]  /*0470*/  LDG.E.CONSTANT R15, desc[UR6][R22.64+0xc00] ;  /* 0x000c0006160f7981 */ /* 0x000122000c1e9900 */
[----:B------:R-:W-:-:S05]  /*0480*/  IMAD.WIDE R26, R27, 0x4, R2 ;  /* 0x000000041b1a7825 */ /* 0x000fca00078e0202 */
[----:B------:R-:W4:Y:S04]  /*0490*/  LDG.E.CONSTANT R14, desc[UR6][R26.64] ;  /* 0x000000061a0e7981 */ /* 0x000f28000c1e9900 */
[----:B------:R-:W4:Y:S04]  /*04a0*/  LDG.E.CONSTANT R13, desc[UR6][R26.64+0x400] ;  /* 0x000400061a0d7981 */ /* 0x000f28000c1e9900 */
[----:B------:R-:W4:Y:S01]  /*04b0*/  LDG.E.CONSTANT R12, desc[UR6][R26.64+0x800] ;  /* 0x000800061a0c7981 */ /* 0x000f22000c1e9900 */
[----:B------:R-:W-:-:S03]  /*04c0*/  VIADD R5, R9, 0x800 ;  /* 0x0000080009057836 */ /* 0x000fc60000000000 */
[----:B------:R-:W4:Y:S01]  /*04d0*/  LDG.E.CONSTANT R19, desc[UR6][R26.64+0xc00] ;  /* 0x000c00061a137981 */ /* 0x000f22000c1e9900 */
[----:B------:R-:W-:-:S05]  /*04e0*/  IMAD.WIDE R4, R5, 0x4, R2 ;  /* 0x0000000405047825 */ /* 0x000fca00078e0202 */
[----:B------:R-:W4:Y:S04]  /*04f0*/  LDG.E.CONSTANT R18, desc[UR6][R4.64] ;  /* 0x0000000604127981 */ /* 0x000f28000c1e9900 */
[----:B------:R-:W4:Y:S04]  /*0500*/  LDG.E.CONSTANT R17, desc[UR6][R4.64+0x400] ;  /* 0x0004000604117981 */ /* 0x000f28000c1e9900 */
[----:B------:R-:W4:Y:S01]  /*0510*/  LDG.E.CONSTANT R16, desc[UR6][R4.64+0x800] ;  /* 0x0008000604107981 */ /* 0x000f22000c1e9900 */
[----:B0-----:R-:W-:-:S03]  /*0520*/  VIADD R23, R9, 0xc00 ;  /* 0x00000c0009177836 */ /* 0x001fc60000000000 */
[----:B------:R-:W4:Y:S01]  /*0530*/  LDG.E.CONSTANT R21, desc[UR6][R4.64+0xc00] ;  /* 0x000c000604157981 */ /* 0x000f22000c1e9900 */
[----:B------:R-:W-:-:S05]  /*0540*/  IMAD.WIDE R2, R23, 0x4, R2 ;  /* 0x0000000417027825 */ /* 0x000fca00078e0202 */
[----:B------:R-:W4:Y:S04]  /*0550*/  LDG.E.CONSTANT R24, desc[UR6][R2.64] ;  /* 0x0000000602187981 */ /* 0x000f28000c1e9900 */
[----:B------:R-:W4:Y:S04]  /*0560*/  LDG.E.CONSTANT R23, desc[UR6][R2.64+0x400] ;  /* 0x0004000602177981 */ /* 0x000f28000c1e9900 */
[----:B------:R-:W4:Y:S04]  /*0570*/  LDG.E.CONSTANT R22, desc[UR6][R2.64+0x800] ;  /* 0x0008000602167981 */ /* 0x000f28000c1e9900 */
[----:B------:R-:W4:Y:S01]  /*0580*/  LDG.E.CONSTANT R25, desc[UR6][R2.64+0xc00] ;  /* 0x000c000602197981 */ /* 0x000f22000c1e9900 */
[----:B------:R-:W-:-:S05]  /*0590*/  VIADD R9, R9, 0x1000 ;  /* 0x0000100009097836 */ /* 0x000fca0000000000 */
[----:B------:R-:W-:Y:S02]  /*05a0*/  ISETP.GE.AND P2, PT, R9, R6, PT ;  /* 0x000000060900720c */ /* 0x000fe40003f46270 */
[----:B--2--5:R-:W-:-:S04]  /*05b0*/  FSETP.GEU.AND P1, PT, R0, R11, PT ;  /* 0x0000000b0000720b */ /* 0x024fc80003f2e000 */
[----:B------:R-:W-:-:S04]  /*05c0*/  FSEL R11, R11, R0, !P1 ;  /* 0x000000000b0b7208 */ /* 0x000fc80004800000 */
[----:B---3--:R-:W-:-:S04]  /*05d0*/  FSETP.GEU.AND P1, PT, R11, R8, PT ;  /* 0x000000080b00720b */ /* 0x008fc80003f2e000 */
[----:B------:R-:W-:-:S04]  /*05e0*/  FSEL R11, R8, R11, !P1 ;  /* 0x0000000b080b7208 */ /* 0x000fc80004800000 */
[----:B----4-:R-:W-:-:S04]  /*05f0*/  FSETP.GEU.AND P1, PT, R11, R10, PT ;  /* 0x0000000a0b00720b */ /* 0x010fc80003f2e000 */
[----:B------:R-:W-:-:S04]  /*0600*/  FSEL R10, R10, R11, !P1 ;  /* 0x0000000b0a0a7208 */ /* 0x000fc80004800000 */
[----:B------:R-:W-:-:S04]  /*0610*/  FSETP.GEU.AND P1, PT, R10, R15, PT ;  /* 0x0000000f0a00720b */ /* 0x000fc80003f2e000 */
        /* <DEDUP_REMOVED lines=24> */
[----:B------:R-:W-:Y:S01]  /*07a0*/  FSEL R0, R25, R0, !P1 ;  /* 0x0000000019007208 */ /* 0x000fe20004800000 */
[----:B------:R-:W-:Y:S08]  /*07b0*/  @!P2 BRA `(.L_x_13) ;  /* 0xfffffffc0014a947 */ /* 0x000ff0000383ffff */
.L_x_12:
[----:B------:R-:W-:Y:S05]  /*07c0*/  BSYNC.RECONVERGENT B2 ;  /* 0x0000000000027941 */ /* 0x000fea0003800200 */
.L_x_11:
[----:B------:R-:W-:Y:S01]  /*07d0*/  IMAD.IADD R2, R20, 0x1, -R9 ;  /* 0x0000000114027824 */ /* 0x000fe200078e0a09 */
[----:B------:R-:W-:Y:S04]  /*07e0*/  BSSY.RECONVERGENT B2, `(.L_x_14) ;  /* 0x0000021000027945 */ /* 0x000fe80003800200 */
[----:B------:R-:W-:-:S13]  /*07f0*/  ISETP.GT.AND P1, PT, R2, 0x400, PT ;  /* 0x000004000200780c */ /* 0x000fda0003f24270 */
[----:B------:R-:W-:Y:S05]  /*0800*/  @!P1 BRA `(.L_x_15) ;  /* 0x0000000000789947 */ /* 0x000fea0003800000 */
[----:B------:R-:W0:Y:S02]  /*0810*/  LDC.64 R4, c[0x0][0x380] ;  /* 0x0000e000ff047b82 */ /* 0x000e240000000a00 */
[----:B0-----:R-:W-:-:S05]  /*0820*/  IMAD.WIDE R2, R9, 0x4, R4 ;  /* 0x0000000409027825 */ /* 0x001fca00078e0204 */
[----:B------:R-:W2:Y:S04]  /*0830*/  LDG.E.CONSTANT R11, desc[UR6][R2.64] ;  /* 0x00000006020b7981 */ /* 0x000ea8000c1e9900 */
[----:B------:R-:W3:Y:S04]  /*0840*/  LDG.E.CONSTANT R13, desc[UR6][R2.64+0x400] ;  /* 0x00040006020d7981 */ /* 0x000ee8000c1e9900 */
[----:B------:R-:W4:Y:S01]  /*0850*/  LDG.E.CONSTANT R15, desc[UR6][R2.64+0x800] ;  /* 0x00080006020f7981 */ /* 0x000f22000c1e9900 */
[----:B------:R-:W-:-:S03]  /*0860*/  VIADD R19, R9, 0x400 ;  /* 0x0000040009137836 */ /* 0x000fc60000000000 */
[----:B------:R-:W4:Y:S01]  /*0870*/  LDG.E.CONSTANT R17, desc[UR6][R2.64+0xc00] ;  /* 0x000c000602117981 */ /* 0x000f22000c1e9900 */
[----:B------:R-:W-:-:S05]  /*0880*/  IMAD.WIDE R4, R19, 0x4, R4 ;  /* 0x0000000413047825 */ /* 0x000fca00078e0204 */
[----:B------:R-:W4:Y:S04]  /*0890*/  LDG.E.CONSTANT R19, desc[UR6][R4.64] ;  /* 0x0000000604137981 */ /* 0x000f28000c1e9900 */
[----:B------:R-:W4:Y:S04]  /*08a0*/  LDG.E.CONSTANT R21, desc[UR6][R4.64+0x400] ;  /* 0x0004000604157981 */ /* 0x000f28000c1e9900 */
[----:B------:R-:W4:Y:S04]  /*08b0*/  LDG.E.CONSTANT R23, desc[UR6][R4.64+0x800] ;  /* 0x0008000604177981 */ /* 0x000f28000c1e9900 */
[----:B------:R-:W4:Y:S01]  /*08c0*/  LDG.E.CONSTANT R25, desc[UR6][R4.64+0xc00] ;  /* 0x000c000604197981 */ /* 0x000f22000c1e9900 */
[----:B------:R-:W-:Y:S01]  /*08d0*/  VIADD R9, R9, 0x800 ;  /* 0x0000080009097836 */ /* 0x000fe20000000000 */
        /* <DEDUP_REMOVED lines=13> */
[----:B------:R-:W-:Y:S02]  /*09b0*/  FSEL R0, R23, R0, !P0 ;  /* 0x0000000017007208 */ /* 0x000fe40004000000 */
[----:B------:R-:W-:Y:S02]  /*09c0*/  PLOP3.LUT P0, PT, PT, PT, PT, 0x8, 0x80 ;  /* 0x000000000080781c */ /* 0x000fe40003f0e170 */
[----:B------:R-:W-:-:S04]  /*09d0*/  FSETP.GEU.AND P1, PT, R0, R25, PT ;  /* 0x000000190000720b */ /* 0x000fc80003f2e000 */
[----:B------:R-:W-:-:S09]  /*09e0*/  FSEL R0, R25, R0, !P1 ;  /* 0x0000000019007208 */ /* 0x000fd20004800000 */
.L_x_15:
[----:B------:R-:W-:Y:S05]  /*09f0*/  BSYNC.RECONVERGENT B2 ;  /* 0x0000000000027941 */ /* 0x000fea0003800200 */
.L_x_14:
[----:B------:R-:W-:-:S13]  /*0a00*/  ISETP.LT.OR P0, PT, R9, R20, P0 ;  /* 0x000000140900720c */ /* 0x000fda0000701670 */
[----:B------:R-:W-:Y:S05]  /*0a10*/  @!P0 BRA `(.L_x_7) ;  /* 0x0000000000388947 */ /* 0x000fea0003800000 */
[----:B------:R-:W0:Y:S02]  /*0a20*/  LDC.64 R2, c[0x0][0x380] ;  /* 0x0000e000ff027b82 */ /* 0x000e240000000a00 */
[----:B0-----:R-:W-:-:S05]  /*0a30*/  IMAD.WIDE R2, R9, 0x4, R2 ;  /* 0x0000000409027825 */ /* 0x001fca00078e0202 */
[----:B------:R-:W2:Y:S04]  /*0a40*/  LDG.E.CONSTANT R5, desc[UR6][R2.64] ;  /* 0x0000000602057981 */ /* 0x000ea8000c1e9900 */
[----:B------:R-:W3:Y:S04]  /*0a50*/  LDG.E.CONSTANT R9, desc[UR6][R2.64+0x400] ;  /* 0x0004000602097981 */ /* 0x000ee8000c1e9900 */
[----:B------:R-:W4:Y:S04]  /*0a60*/  LDG.E.CONSTANT R11, desc[UR6][R2.64+0x800] ;  /* 0x00080006020b7981 */ /* 0x000f28000c1e9900 */
[----:B------:R-:W4:Y:S01]  /*0a70*/  LDG.E.CONSTANT R13, desc[UR6][R2.64+0xc00] ;  /* 0x000c0006020d7981 */ /* 0x000f22000c1e9900 */
[----:B--2--5:R-:W-:-:S04]  /*0a80*/  FSETP.GEU.AND P0, PT, R0, R5, PT ;  /* 0x000000050000720b */ /* 0x024fc80003f0e000 */
[----:B------:R-:W-:-:S04]  /*0a90*/  FSEL R0, R5, R0, !P0 ;  /* 0x0000000005007208 */ /* 0x000fc80004000000 */
[----:B---3--:R-:W-:-:S04]  /*0aa0*/  FSETP.GEU.AND P0, PT, R0, R9, PT ;  /* 0x000000090000720b */ /* 0x008fc80003f0e000 */
[----:B------:R-:W-:-:S04]  /*0ab0*/  FSEL R0, R9, R0, !P0 ;  /* 0x0000000009007208 */ /* 0x000fc80004000000 */
[----:B----4-:R-:W-:-:S04]  /*0ac0*/  FSETP.GEU.AND P0, PT, R0, R11, PT ;  /* 0x0000000b0000720b */ /* 0x010fc80003f0e000 */
[----:B------:R-:W-:-:S04]  /*0ad0*/  FSEL R0, R11, R0, !P0 ;  /* 0x000000000b007208 */ /* 0x000fc80004000000 */
[----:B------:R-:W-:-:S04]  /*0ae0*/  FSETP.GEU.AND P0, PT, R0, R13, PT ;  /* 0x0000000d0000720b */ /* 0x000fc80003f0e000 */
[----:B------:R-:W-:-:S09]  /*0af0*/  FSEL R0, R13, R0, !P0 ;  /* 0x000000000d007208 */ /* 0x000fd20004000000 */
.L_x_7:
[----:B------:R-:W-:Y:S05]  /*0b00*/  BSYNC.RECONVERGENT B1 ;  /* 0x0000000000017941 */ /* 0x000fea0003800200 */
.L_x_6:
[----:B------:R-:W-:Y:S01]  /*0b10*/  ISETP.GE.AND P0, PT, R20, 0x100, PT ;  /* 0x000001001400780c */ /* 0x000fe20003f06270 */
[----:B-----5:R-:W-:-:S12]  /*0b20*/  IMAD.MOV.U32 R9, RZ, RZ, R0 ;  /* 0x000000ffff097224 */ /* 0x020fd800078e0000 */
[----:B------:R-:W-:Y:S05]  /*0b30*/  @!P0 BRA `(.L_x_16) ;  /* 0x0000000000dc8947 */ /* 0x000fea0003800000 */
[----:B------:R-:W1:Y:S01]  /*0b40*/  S2R R6, SR_LANEID ;  /* 0x0000000000067919 */ /* 0x000e620000000000 */
[----:B------:R-:W2:Y:S02]  /*0b50*/  SHFL.DOWN PT, R0, R9, 0x1, 0x1f ;  /* 0x08201f0009007f89 */ /* 0x000ea400000e0000 */
[C---:B--2---:R-:W-:Y:S02]  /*0b60*/  FSETP.GEU.AND P1, PT, R9.reuse, R0, PT ;  /* 0x000000000900720b */ /* 0x044fe40003f2e000 */
[----:B-1----:R-:W-:Y:S02]  /*0b70*/  ISETP.GT.AND P0, PT, R6, 0x1e, PT ;  /* 0x0000001e0600780c */ /* 0x002fe40003f04270 */
[----:B------:R-:W-:Y:S02]  /*0b80*/  FSEL R0, R0, R9, !P1 ;  /* 0x0000000900007208 */ /* 0x000fe40004800000 */
[----:B------:R-:W-:Y:S02]  /*0b90*/  ISETP.NE.AND P2, PT, R6, RZ, PT ;  /* 0x000000ff0600720c */ /* 0x000fe40003f45270 */
[----:B------:R-:W-:-:S02]  /*0ba0*/  FSEL R0, R9, R0, P0 ;  /* 0x0000000009007208 */ /* 0x000fc40000000000 */
[----:B------:R-:W-:-:S03]  /*0bb0*/  ISETP.GT.AND P0, PT, R6, 0x1d, PT ;  /* 0x0000001d0600780c */ /* 0x000fc60003f04270 */
[----:B0-----:R-:W0:Y:S06]  /*0bc0*/  SHFL.DOWN PT, R3, R0, 0x2, 0x1f ;  /* 0x08401f0000037f89 */ /* 0x001e2c00000e0000 */
[----:B------:R-:W1:Y:S01]  /*0bd0*/  @!P2 S2R R5, SR_CgaCtaId ;  /* 0x000000000005a919 */ /* 0x000e620000008800 */
[----:B------:R-:W-:Y:S02]  /*0be0*/  @!P2 MOV R4, 0x400 ;  /* 0x000004000004a802 */ /* 0x000fe40000000f00 */
[----:B------:R-:W-:-:S04]  /*0bf0*/  @!P2 SHF.R.U32.HI R2, RZ, 0x3, R7 ;  /* 0x00000003ff02a819 */ /* 0x000fc80000011607 */
[----:B------:R-:W-:Y:S02]  /*0c00*/  @!P2 LOP3.LUT R2, R2, 0x7c, RZ, 0xc0, !PT ;  /* 0x0000007c0202a812 */ /* 0x000fe400078ec0ff */
[----:B0-----:R-:W-:-:S04]  /*0c10*/  FSETP.GEU.AND P1, PT, R0, R3, PT ;  /* 0x000000030000720b */ /* 0x001fc80003f2e000 */
[----:B------:R-:W-:Y:S02]  /*0c20*/  @!P0 FSEL R0, R3, R0, !P1 ;  /* 0x0000000003008208 */ /* 0x000fe40004800000 */
[----:B------:R-:W-:-:S03]  /*0c30*/  ISETP.GT.AND P0, PT, R6, 0x1b, PT ;  /* 0x0000001b0600780c */ /* 0x000fc60003f04270 */
[----:B------:R-:W0:Y:S01]  /*0c40*/  SHFL.DOWN PT, R3, R0, 0x4, 0x1f ;  /* 0x08801f0000037f89 */ /* 0x000e2200000e0000 */
[----:B-1----:R-:W-:-:S05]  /*0c50*/  @!P2 LEA R5, R5, R4, 0x18 ;  /* 0x000000040505a211 */ /* 0x002fca00078ec0ff */
[----:B------:R-:W-:Y:S01]  /*0c60*/  @!P2 IMAD.IADD R2, R2, 0x1, R5 ;  /* 0x000000010202a824 */ /* 0x000fe200078e0205 */
[----:B0-----:R-:W-:-:S04]  /*0c70*/  FSETP.GEU.AND P1, PT, R0, R3, PT ;  /* 0x000000030000720b */ /* 0x001fc80003f2e000 */
[----:B------:R-:W-:Y:S02]  /*0c80*/  @!P0 FSEL R0, R3, R0, !P1 ;  /* 0x0000000003008208 */ /* 0x000fe40004800000 */
[----:B------:R-:W-:-:S03]  /*0c90*/  ISETP.GT.AND P0, PT, R6, 0x17, PT ;  /* 0x000000170600780c */ /* 0x000fc60003f04270 */
[----:B------:R-:W0:Y:S02]  /*0ca0*/  SHFL.DOWN PT, R3, R0, 0x8, 0x1f ;  /* 0x09001f0000037f89 */ /* 0x000e2400000e0000 */
[----:B0-----:R-:W-:-:S08]  /*0cb0*/  FSETP.GEU.AND P1, PT, R0, R3, PT ;  /* 0x000000030000720b */ /* 0x001fd00003f2e000 */
[----:B------:R-:W-:Y:S02]  /*0cc0*/  @!P0 FSEL R0, R3, R0, !P1 ;  /* 0x0000000003008208 */ /* 0x000fe40004800000 */
[----:B------:R-:W-:-:S03]  /*0cd0*/  ISETP.GT.AND P1, PT, R6, 0xf, PT ;  /* 0x0000000f0600780c */ /* 0x000fc60003f24270 */
[----:B------:R-:W0:Y:S02]  /*0ce0*/  SHFL.DOWN PT, R3, R0, 0x10, 0x1f ;  /* 0x0a001f0000037f89 */ /* 0x000e2400000e0000 */
[----:B0-----:R-:W-:-:S04]  /*0cf0*/  FSETP.GEU.AND P0, PT, R0, R3, PT ;  /* 0x000000030000720b */ /* 0x001fc80003f0e000 */
[----:B------:R-:W-:Y:S02]  /*0d00*/  FSEL R3, R3, R0, !P0 ;  /* 0x0000000003037208 */ /* 0x000fe40004000000 */
[----:B------:R-:W-:Y:S02]  /*0d10*/  ISETP.NE.AND P0, PT, R7, RZ, PT ;  /* 0x000000ff0700720c */ /* 0x000fe40003f05270 */
[----:B------:R-:W-:Y:S01]  /*0d20*/  FSEL R0, R0, R3, P1 ;  /* 0x0000000300007208 */ /* 0x000fe20000800000 */
[----:B------:R0:W-:Y:S01]  /*0d30*/  @!P2 STS [R2+0x8], R3 ;  /* 0x000008030200a388 */ /* 0x0001e20000000800 */
[----:B------:R-:W-:Y:S09]  /*0d40*/  BAR.SYNC.DEFER_BLOCKING 0x0 ;  /* 0x0000000000007b1d */ /* 0x000ff20000010000 */
[----:B0-----:R-:W-:Y:S05]  /*0d50*/  @P0 BRA `(.L_x_17) ;  /* 0x0000003c00e00947 */ /* 0x001fea0003800000 */
[----:B------:R-:W0:Y:S01]  /*0d60*/  S2UR UR5, SR_CgaCtaId ;  /* 0x00000000000579c3 */ /* 0x000e220000008800 */
[----:B------:R-:W-:Y:S02]  /*0d70*/  UMOV UR4, 0x400 ;  /* 0x0000040000047882 */ /* 0x000fe40000000000 */
[----:B0-----:R-:W-:-:S09]  /*0d80*/  ULEA UR4, UR5, UR4, 0x18 ;  /* 0x0000000405047291 */ /* 0x001fd2000f8ec0ff */
[----:B------:R-:W0:Y:S04]  /*0d90*/  LDS R3, [UR4+0xc] ;  /* 0x00000c04ff037984 */ /* 0x000e280008000800 */
[----:B------:R-:W1:Y:S04]  /*0da0*/  LDS.128 R4, [UR4+0x10] ;  /* 0x00001004ff047984 */ /* 0x000e680008000c00 */
[----:B------:R-:W2:Y:S01]  /*0db0*/  LDS.64 R8, [UR4+0x20] ;  /* 0x00002004ff087984 */ /* 0x000ea20008000a00 */
[----:B0-----:R-:W-:-:S04]  /*0dc0*/  FSETP.GEU.AND P1, PT, R0, R3, PT ;  /* 0x000000030000720b */ /* 0x001fc80003f2e000 */
[----:B------:R-:W-:-:S04]  /*0dd0*/  FSEL R3, R3, R0, !P1 ;  /* 0x0000000003037208 */ /* 0x000fc80004800000 */
[----:B-1----:R-:W-:-:S04]  /*0de0*/  FSETP.GEU.AND P1, PT, R3, R4, PT ;  /* 0x000000040300720b */ /* 0x002fc80003f2e000 */
[----:B------:R-:W-:-:S04]  /*0df0*/  FSEL R4, R4, R3, !P1 ;  /* 0x0000000304047208 */ /* 0x000fc80004800000 */
[----:B------:R-:W-:-:S04]  /*0e00*/  FSETP.GEU.AND P1, PT, R4, R5, PT ;  /* 0x000000050400720b */ /* 0x000fc80003f2e000 */
[----:B------:R-:W-:-:S04]  /*0e10*/  FSEL R5, R5, R4, !P1 ;  /* 0x0000000405057208 */ /* 0x000fc80004800000 */
[----:B------:R-:W-:-:S04]  /*0e20*/  FSETP.GEU.AND P1, PT, R5, R6, PT ;  /* 0x000000060500720b */ /* 0x000fc80003f2e000 */
[----:B------:R-:W-:-:S04]  /*0e30*/  FSEL R6, R6, R5, !P1 ;  /* 0x0000000506067208 */ /* 0x000fc80004800000 */
[----:B------:R-:W-:-:S04]  /*0e40*/  FSETP.GEU.AND P1, PT, R6, R7, PT ;  /* 0x000000070600720b */ /* 0x000fc80003f2e000 */
[----:B------:R-:W-:-:S04]  /*0e50*/  FSEL R7, R7, R6, !P1 ;  /* 0x0000000607077208 */ /* 0x000fc80004800000 */
[----:B--2---:R-:W-:-:S04]  /*0e60*/  FSETP.GEU.AND P1, PT, R7, R8, PT ;  /* 0x000000080700720b */ /* 0x004fc80003f2e000 */
[----:B------:R-:W-:-:S04]  /*0e70*/  FSEL R0, R8, R7, !P1 ;  /* 0x0000000708007208 */ /* 0x000fc80004800000 */
[----:B------:R-:W-:-:S04]  /*0e80*/  FSETP.GEU.AND P1, PT, R0, R9, PT ;  /* 0x000000090000720b */ /* 0x000fc80003f2e000 */
[----:B------:R-:W-:Y:S01]  /*0e90*/  FSEL R0, R9, R0, !P1 ;  /* 0x0000000009007208 */ /* 0x000fe20004800000 */
[----:B------:R-:W-:Y:S08]  /*0ea0*/  BRA `(.L_x_17) ;  /* 0x0000003c008c7947 */ /* 0x000ff00003800000 */
.L_x_16:
[----:B------:R-:W-:Y:S01]  /*0eb0*/  LOP3.LUT R0, R7, 0x3e0, RZ, 0xc0, !PT ;  /* 0x000003e007007812 */ /* 0x000fe200078ec0ff */
[----:B------:R-:W1:Y:S03]  /*0ec0*/  S2R R4, SR_LANEID ;  /* 0x0000000000047919 */ /* 0x000e660000000000 */
[----:B------:R-:W-:Y:S01]  /*0ed0*/  LOP3.LUT R5, RZ, R0, RZ, 0x33, !PT ;  /* 0x00000000ff057212 */ /* 0x000fe200078e33ff */
[----:B0-----:R-:W-:-:S04]  /*0ee0*/  VIADD R3, R0, 0x20 ;  /* 0x0000002000037836 */ /* 0x001fc80000000000 */
[----:B------:R-:W-:Y:S01]  /*0ef0*/  IMAD.IADD R5, R5, 0x1, R20 ;  /* 0x0000000105057824 */ /* 0x000fe200078e0214 */
[----:B------:R-:W-:-:S04]  /*0f00*/  ISETP.GT.AND P0, PT, R3, R20, PT ;  /* 0x000000140300720c */ /* 0x000fc80003f04270 */
[----:B------:R-:W-:-:S05]  /*0f10*/  SEL R5, R5, 0x1f, P0 ;  /* 0x0000001f05057807 */ /* 0x000fca0000000000 */
[----:B------:R-:W0:Y:S01]  /*0f20*/  SHFL.DOWN PT, R0, R9, 0x1, R5 ;  /* 0x0820000009007989 */ /* 0x000e2200000e0005 */
[C---:B-1----:R-:W-:Y:S01]  /*0f30*/  ISETP.GE.AND P0, PT, R4.reuse, R5, PT ;  /* 0x000000050400720c */ /* 0x042fe20003f06270 */
[----:B------:R-:W-:Y:S01]  /*0f40*/  VIADD R2, R4, 0x2 ;  /* 0x0000000204027836 */ /* 0x000fe20000000000 */
[----:B0-----:R-:W-:-:S11]  /*0f50*/  FSETP.GEU.AND P1, PT, R9, R0, PT ;  /* 0x000000000900720b */ /* 0x001fd60003f2e000 */
[----:B------:R-:W-:Y:S02]  /*0f60*/  @!P0 FSEL R9, R0, R9, !P1 ;  /* 0x0000000900098208 */ /* 0x000fe40004800000 */
[----:B------:R-:W-:Y:S01]  /*0f70*/  ISETP.GT.AND P0, PT, R2, R5, PT ;  /* 0x000000050200720c */ /* 0x000fe20003f04270 */
[----:B------:R-:W-:Y:S02]  /*0f80*/  VIADD R2, R4, 0x4 ;  /* 0x0000000404027836 */ /* 0x000fe40000000000 */
[----:B------:R-:W0:Y:S02]  /*0f90*/  SHFL.DOWN PT, R0, R9, 0x2, R5 ;  /* 0x0840000009007989 */ /* 0x000e2400000e0005 */
[----:B0-----:R-:W-:-:S08]  /*0fa0*/  FSETP.GEU.AND P1, PT, R9, R0, PT ;  /* 0x000000000900720b */ /* 0x001fd00003f2e000 */
[----:B------:R-:W-:Y:S02]  /*0fb0*/  @!P0 FSEL R9, R0, R9, !P1 ;  /* 0x0000000900098208 */ /* 0x000fe40004800000 */
[----:B------:R-:W-:Y:S01]  /*0fc0*/  ISETP.GT.AND P0, PT, R2, R5, PT ;  /* 0x000000050200720c */ /* 0x000fe20003f04270 */
[----:B------:R-:W-:Y:S02]  /*0fd0*/  VIADD R2, R4, 0x8 ;  /* 0x0000000804027836 */ /* 0x000fe40000000000 */
[----:B------:R-:W0:Y:S02]  /*0fe0*/  SHFL.DOWN PT, R0, R9, 0x4, R5 ;  /* 0x0880000009007989 */ /* 0x000e2400000e0005 */
[----:B0-----:R-:W-:-:S08]  /*0ff0*/  FSETP.GEU.AND P1, PT, R9, R0, PT ;  /* 0x000000000900720b */ /* 0x001fd00003f2e000 */
[----:B------:R-:W-:Y:S02]  /*1000*/  @!P0 FSEL R9, R0, R9, !P1 ;  /* 0x0000000900098208 */ /* 0x000fe40004800000 */
[----:B------:R-:W-:Y:S01]  /*1010*/  ISETP.GT.AND P1, PT, R2, R5, PT ;  /* 0x000000050200720c */ /* 0x000fe20003f24270 */
[C---:B------:R-:W-:Y:S01]  /*1020*/  VIADD R2, R4.reuse, 0x10 ;  /* 0x0000001004027836 */ /* 0x040fe20000000000 */
[----:B------:R-:W-:Y:S01]  /*1030*/  ISETP.NE.AND P0, PT, R4, RZ, PT ;  /* 0x000000ff0400720c */ /* 0x000fe20003f05270 */
[----:B------:R-:W0:-:S12]  /*1040*/  SHFL.DOWN PT, R0, R9, 0x8, R5 ;  /* 0x0900000009007989 */ /* 0x000e1800000e0005 */
[----:B------:R-:W1:Y:S01]  /*1050*/  @!P0 S2R R6, SR_CgaCtaId ;  /* 0x0000000000068919 */ /* 0x000e620000008800 */
[----:B------:R-:W-:Y:S02]  /*1060*/  @!P0 MOV R3, 0x400 ;  /* 0x0000040000038802 */ /* 0x000fe40000000f00 */
[----:B0-----:R-:W-:-:S04]  /*1070*/  FSETP.GEU.AND P2, PT, R9, R0, PT ;  /* 0x000000000900720b */ /* 0x001fc80003f4e000 */
[----:B------:R-:W-:Y:S02]  /*1080*/  @!P1 FSEL R9, R0, R9, !P2 ;  /* 0x0000000900099208 */ /* 0x000fe40005000000 */
[----:B------:R-:W-:Y:S02]  /*1090*/  ISETP.GT.AND P1, PT, R2, R5, PT ;  /* 0x000000050200720c */ /* 0x000fe40003f24270 */
[----:B------:R-:W-:Y:S01]  /*10a0*/  @!P0 SHF.R.U32.HI R2, RZ, 0x3, R7 ;  /* 0x00000003ff028819 */ /* 0x000fe20000011607 */
[----:B------:R-:W0:Y:S03]  /*10b0*/  SHFL.DOWN PT, R0, R9, 0x10, R5 ;  /* 0x0a00000009007989 */ /* 0x000e2600000e0005 */
[----:B------:R-:W-:Y:S02]  /*10c0*/  @!P0 LOP3.LUT R2, R2, 0x7c, RZ, 0xc0, !PT ;  /* 0x0000007c02028812 */ /* 0x000fe400078ec0ff */
[----:B-1----:R-:W-:-:S05]  /*10d0*/  @!P0 LEA R3, R6, R3, 0x18 ;  /* 0x0000000306038211 */ /* 0x002fca00078ec0ff */
[----:B------:R-:W-:Y:S01]  /*10e0*/  @!P0 IMAD.IADD R3, R2, 0x1, R3 ;  /* 0x0000000102038824 */ /* 0x000fe200078e0203 */
[----:B0-----:R-:W-:-:S04]  /*10f0*/  FSETP.GEU.AND P2, PT, R9, R0, PT ;  /* 0x000000000900720b */ /* 0x001fc80003f4e000 */
[----:B------:R-:W-:-:S05]  /*1100*/  @!P1 FSEL R9, R0, R9, !P2 ;  /* 0x0000000900099208 */ /* 0x000fca0005000000 */
[----:B------:R-:W-:-:S05]  /*1110*/  IMAD.MOV.U32 R0, RZ, RZ, R9 ;  /* 0x000000ffff007224 */ /* 0x000fca00078e0009 */
[----:B------:R0:W-:Y:S01]  /*1120*/  @!P0 STS [R3+0x8], R0 ;  /* 0x0000080003008388 */ /* 0x0001e20000000800 */
[----:B------:R-:W-:Y:S01]  /*1130*/  BAR.SYNC.DEFER_BLOCKING 0x0 ;  /* 0x0000000000007b1d */ /* 0x000fe20000010000 */
[----:B------:R-:W-:-:S13]  /*1140*/  ISETP.NE.AND P0, PT, R7, RZ, PT ;  /* 0x000000ff0700720c */ /* 0x000fda0003f05270 */
[----:B0-----:R-:W-:Y:S05]  /*1150*/  @P0 BRA `(.L_x_17) ;  /* 0x0000003800e00947 */ /* 0x001fea0003800000 */
[----:B------:R-:W0:Y:S01]  /*1160*/  S2UR UR5, SR_CgaCtaId ;  /* 0x00000000000579c3 */ /* 0x000e220000008800 */
[----:B------:R-:W-:Y:S01]  /*1170*/  UMOV UR4, 0x400 ;  /* 0x0000040000047882 */ /* 0x000fe20000000000 */
[C---:B------:R-:W-:Y:S02]  /*1180*/  ISETP.GT.AND P2, PT, R20.reuse, 0x20, PT ;  /* 0x000000201400780c */ /* 0x040fe40003f44270 */
[----:B------:R-:W-:Y:S01]  /*1190*/  ISETP.GT.AND P1, PT, R20, 0x40, PT ;  /* 0x000000401400780c */ /* 0x000fe20003f24270 */
[----:B0-----:R-:W-:-:S09]  /*11a0*/  ULEA UR4, UR5, UR4, 0x18 ;  /* 0x0000000405047291 */ /* 0x001fd2000f8ec0ff */
[----:B------:R-:W0:Y:S04]  /*11b0*/  LDS R3, [UR4+0xc] ;  /* 0x00000c04ff037984 */ /* 0x000e280008000800 */
[----:B------:R-:W1:Y:S04]  /*11c0*/  LDS.128 R4, [UR4+0x10] ;  /* 0x00001004ff047984 */ /* 0x000e680008000c00 */
[----:B------:R-:W2:Y:S01]  /*11d0*/  LDS.64 R8, [UR4+0x20] ;  /* 0x00002004ff087984 */ /* 0x000ea20008000a00 */
[----:B0-----:R-:W-:-:S04]  /*11e0*/  FSETP.GEU.AND P3, PT, R0, R3, PT ;  /* 0x000000030000720b */ /* 0x001fc80003f6e000 */
[----:B------:R-:W-:Y:S02]  /*11f0*/  @P2 FSEL R0, R3, R0, !P3 ;  /* 0x0000000003002208 */ /* 0x000fe40005800000 */
[----:B------:R-:W-:Y:S02]  /*1200*/  ISETP.GT.AND P2, PT, R20, 0x60, PT ;  /* 0x000000601400780c */ /* 0x000fe40003f44270 */
[----:B-1----:R-:W-:-:S04]  /*1210*/  FSETP.GEU.AND P3, PT, R0, R4, PT ;  /* 0x000000040000720b */ /* 0x002fc80003f6e000 */
[----:B------:R-:W-:Y:S02]  /*1220*/  @P1 FSEL R0, R4, R0, !P3 ;  /* 0x0000000004001208 */ /* 0x000fe40005800000 */
[----:B------:R-:W-:Y:S02]  /*1230*/  ISETP.GT.AND P1, PT, R20, 0x80, PT ;  /* 0x000000801400780c */ /* 0x000fe40003f24270 */
[----:B------:R-:W-:-:S04]  /*1240*/  FSETP.GEU.AND P3, PT, R0, R5, PT ;  /* 0x000000050000720b */ /* 0x000fc80003f6e000 */
        /* <DEDUP_REMOVED lines=8> */
[----:B--2---:R-:W-:-:S04]  /*12d0*/  FSETP.GEU.AND P3, PT, R0, R8, PT ;  /* 0x000000080000720b */ /* 0x004fc80003f6e000 */
[----:B------:R-:W-:-:S04]  /*12e0*/  @P1 FSEL R0, R8, R0, !P3 ;  /* 0x0000000008001208 */ /* 0x000fc80005800000 */
[----:B------:R-:W-:-:S04]  /*12f0*/  FSETP.GEU.AND P1, PT, R0, R9, PT ;  /* 0x000000090000720b */ /* 0x000fc80003f2e000 */
[----:B------:R-:W-:Y:S01]  /*1300*/  @P2 FSEL R0, R9, R0, !P1 ;  /* 0x0000000009002208 */ /* 0x000fe20004800000 */
[----:B------:R-:W-:Y:S08]  /*1310*/  BRA `(.L_x_17) ;  /* 0x0000003800707947 */ /* 0x000ff00003800000 */
.L_x_3:
[----:B------:R-:W0:Y:S01]  /*1320*/  S2R R0, SR_TID.X ;  /* 0x0000000000007919 */ /* 0x000e220000002100 */
[----:B------:R-:W1:Y:S01]  /*1330*/  LDC.64 R2, c[0x0][0x380] ;  /* 0x0000e000ff027b82 */ /* 0x000e620000000a00 */
[----:B0-----:R-:W-:-:S04]  /*1340*/  IMAD.SHL.U32 R5, R0, 0x4, RZ ;  /* 0x0000000400057824 */ /* 0x001fc800078e00ff */
[----:B-1----:R-:W-:-:S05]  /*1350*/  IMAD.WIDE.U32 R2, R5, 0x4, R2 ;  /* 0x0000000405027825 */ /* 0x002fca00078e0002 */
[----:B------:R-:W2:Y:S04]  /*1360*/  LDG.E.128.CONSTANT R4, desc[UR6][R2.64] ;  /* 0x0000000602047981 */ /* 0x000ea8000c1e9d00 */
[----:B------:R-:W3:Y:S04]  /*1370*/  LDG.E.128.CONSTANT R8, desc[UR6][R2.64+0x1000] ;  /* 0x0010000602087981 */ /* 0x000ee8000c1e9d00 */
[----:B------:R-:W4:Y:S04]  /*1380*/  LDG.E.128.CONSTANT R12, desc[UR6][R2.64+0x2000] ;  /* 0x00200006020c7981 */ /* 0x000f28000c1e9d00 */
[----:B------:R-:W5:Y:S01]  /*1390*/  LDG.E.128.CONSTANT R16, desc[UR6][R2.64+0x3000] ;  /* 0x0030000602107981 */ /* 0x000f62000c1e9d00 */
[----:B------:R-:W-:Y:S01]  /*13a0*/  IMAD.MOV.U32 R23, RZ, RZ, 0x1000 ;  /* 0x00001000ff177424 */ /* 0x000fe200078e00ff */
[----:B--2---:R-:W-:-:S02]  /*13b0*/  FSETP.GEU.AND P0, PT, R4, R5, PT ;  /* 0x000000050400720b */ /* 0x004fc40003f0e000 */
[----:B------:R-:W-:Y:S02]  /*13c0*/  FSETP.GEU.AND P1, PT, R6, R7, PT ;  /* 0x000000070600720b */ /* 0x000fe40003f2e000 */
[----:B---3--:R-:W-:Y:S02]  /*13d0*/  FSETP.GEU.AND P2, PT, R8, R9, PT ;  /* 0x000000090800720b */ /* 0x008fe40003f4e000 */
[----:B------:R-:W-:Y:S02]  /*13e0*/  FSETP.GEU.AND P3, PT, R10, R11, PT ;  /* 0x0000000b0a00720b */ /* 0x000fe40003f6e000 */
[----:B------:R-:W-:Y:S02]  /*13f0*/  FSEL R4, R5, R4, !P0 ;  /* 0x0000000405047208 */ /* 0x000fe40004000000 */
[----:B------:R-:W-:Y:S02]  /*1400*/  FSEL R7, R7, R6, !P1 ;  /* 0x0000000607077208 */ /* 0x000fe40004800000 */
[----:B------:R-:W-:-:S02]  /*1410*/  FSEL R8, R9, R8, !P2 ;  /* 0x0000000809087208 */ /* 0x000fc40005000000 */
[----:B------:R-:W-:Y:S02]  /*1420*/  FSEL R11, R11, R10, !P3 ;  /* 0x0000000a0b0b7208 */ /* 0x000fe40005800000 */
[----:B----4-:R-:W-:Y:S02]  /*1430*/  FSETP.GEU.AND P0, PT, R12, R13, PT ;  /* 0x0000000d0c00720b */ /* 0x010fe40003f0e000 */
[----:B------:R-:W-:Y:S02]  /*1440*/  FSETP.GEU.AND P1, PT, R14, R15, PT ;  /* 0x0000000f0e00720b */ /* 0x000fe40003f2e000 */
[----:B-----5:R-:W-:Y:S02]  /*1450*/  FSETP.GEU.AND P2, PT, R16, R17, PT ;  /* 0x000000111000720b */ /* 0x020fe40003f4e000 */
[----:B------:R-:W-:Y:S02]  /*1460*/  FSETP.GEU.AND P3, PT, R18, R19, PT ;  /* 0x000000131200720b */ /* 0x000fe40003f6e000 */
[----:B------:R-:W-:-:S02]  /*1470*/  FSEL R12, R13, R12, !P0 ;  /* 0x0000000c0d0c7208 */ /* 0x000fc40004000000 */
[----:B------:R-:W-:Y:S02]  /*1480*/  FSEL R15, R15, R14, !P1 ;  /* 0x0000000e0f0f7208 */ /* 0x000fe40004800000 */
[----:B------:R-:W-:Y:S02]  /*1490*/  FSEL R16, R17, R16, !P2 ;  /* 0x0000001011107208 */ /* 0x000fe40005000000 */
[----:B------:R-:W-:Y:S02]  /*14a0*/  FSEL R19, R19, R18, !P3 ;  /* 0x0000001213137208 */ /* 0x000fe40005800000 */
[----:B------:R-:W-:Y:S02]  /*14b0*/  FSETP.GEU.AND P2, PT, R12, R15, PT ;  /* 0x0000000f0c00720b */ /* 0x000fe40003f4e000 */
[----:B------:R-:W-:Y:S02]  /*14c0*/  FSETP.GEU.AND P3, PT, R16, R19, PT ;  /* 0x000000131000720b */ /* 0x000fe40003f6e000 */
[----:B------:R-:W-:-:S02]  /*14d0*/  FSETP.GEU.AND P1, PT, R8, R11, PT ;  /* 0x0000000b0800720b */ /* 0x000fc40003f2e000 */
[----:B------:R-:W-:Y:S02]  /*14e0*/  FSEL R12, R15, R12, !P2 ;  /* 0x0000000c0f0c7208 */ /* 0x000fe40005000000 */
[----:B------:R-:W-:Y:S02]  /*14f0*/  FSEL R19, R19, R16, !P3 ;  /* 0x0000001013137208 */ /* 0x000fe40005800000 */
[----:B------:R-:W-:Y:S02]  /*1500*/  FSEL R11, R11, R8, !P1 ;  /* 0x000000080b0b7208 */ /* 0x000fe40004800000 */
[----:B------:R-:W-:Y:S02]  /*1510*/  FSETP.GEU.AND P0, PT, R4, R7, PT ;  /* 0x000000070400720b */ /* 0x000fe40003f0e000 */
[----:B------:R-:W-:Y:S02]  /*1520*/  FSETP.GEU.AND P1, PT, R12, R19, PT ;  /* 0x000000130c00720b */ /* 0x000fe40003f2e000 */
[----:B------:R-:W-:-:S02]  /*1530*/  FSEL R4, R7, R4, !P0 ;  /* 0x0000000407047208 */ /* 0x000fc40004000000 */
[----:B------:R-:W-:Y:S02]  /*1540*/  FSEL R19, R19, R12, !P1 ;  /* 0x0000000c13137208 */ /* 0x000fe40004800000 */
[----:B------:R-:W-:Y:S02]  /*1550*/  ISETP.GE.U32.AND P1, PT, R20, 0x2000, PT ;  /* 0x000020001400780c */ /* 0x000fe40003f26070 */
[----:B------:R-:W-:-:S04]  /*1560*/  FSETP.GEU.AND P0, PT, R4, R11, PT ;  /* 0x0000000b0400720b */ /* 0x000fc80003f0e000 */
[----:B------:R-:W-:-:S04]  /*1570*/  FSEL R4, R11, R4, !P0 ;  /* 0x000000040b047208 */ /* 0x000fc80004000000 */
[----:B------:R-:W-:-:S04]  /*1580*/  FSETP.GEU.AND P0, PT, R4, R19, PT ;  /* 0x000000130400720b */ /* 0x000fc80003f0e000 */
[----:B------:R-:W-:Y:S01]  /*1590*/  FSEL R21, R19, R4, !P0 ;  /* 0x0000000413157208 */ /* 0x000fe20004000000 */
[----:B------:R-:W-:Y:S08]  /*15a0*/  @!P1 BRA `(.L_x_18) ;  /* 0x0000000000bc9947 */ /* 0x000ff00003800000 */
[----:B------:R-:W0:Y:S01]  /*15b0*/  LDC R24, c[0x0][0x390] ;  /* 0x0000e400ff187b82 */ /* 0x000e220000000800 */
[----:B------:R-:W-:Y:S02]  /*15c0*/  VIADD R22, R20, 0xfffff000 ;  /* 0xfffff00014167836 */ /* 0x000fe40000000000 */
[----:B------:R-:W-:-:S07]  /*15d0*/  IMAD.MOV.U32 R23, RZ, RZ, 0x1000 ;  /* 0x00001000ff177424 */ /* 0x000fce00078e00ff */
.L_x_20:
[----:B------:R-:W-:-:S05]  /*15e0*/  IMAD.WIDE R26, R23, 0x4, R2 ;  /* 0x00000004171a7825 */ /* 0x000fca00078e0202 */
[----:B------:R-:W2:Y:S04]  /*15f0*/  LDG.E.128.CONSTANT R8, desc[UR6][R26.64] ;  /* 0x000000061a087981 */ /* 0x000ea8000c1e9d00 */
[----:B------:R-:W3:Y:S04]  /*1600*/  LDG.E.128.CONSTANT R12, desc[UR6][R26.64+0x1000] ;  /* 0x001000061a0c7981 */ /* 0x000ee8000c1e9d00 */
[----:B------:R-:W4:Y:S04]  /*1610*/  LDG.E.128.CONSTANT R16, desc[UR6][R26.64+0x2000] ;  /* 0x002000061a107981 */ /* 0x000f28000c1e9d00 */
[----:B------:R-:W5:Y:S01]  /*1620*/  LDG.E.128.CONSTANT R4, desc[UR6][R26.64+0x3000] ;  /* 0x003000061a047981 */ /* 0x000f62000c1e9d00 */
[----:B0-----:R-:W-:Y:S01]  /*1630*/  IMAD.MOV.U32 R20, RZ, RZ, R24 ;  /* 0x000000ffff147224 */ /* 0x001fe200078e0018 */
        /* <DEDUP_REMOVED lines=14> */
[----:B------:R-:W-:Y:S01]  /*1720*/  FSEL R18, R4, R19, !P2 ;  /* 0x0000001304127208 */ /* 0x000fe20005000000 */
[----:B------:R-:W-:Y:S01]  /*1730*/  IMAD.IADD R4, R20, 0x1, -R23 ;  /* 0x0000000114047824 */ /* 0x000fe200078e0a17 */
[----:B------:R-:W-:Y:S02]  /*1740*/  FSEL R5, R6, R5, !P3 ;  /* 0x0000000506057208 */ /* 0x000fe40005800000 */
[----:B------:R-:W-:Y:S02]  /*1750*/  FSETP.GEU.AND P0, PT, R21, R8, PT ;  /* 0x000000081500720b */ /* 0x000fe40003f0e000 */
[----:B------:R-:W-:Y:S02]  /*1760*/  FSETP.GEU.AND P1, PT, R10, R13, PT ;  /* 0x0000000d0a00720b */ /* 0x000fe40003f2e000 */
[----:B------:R-:W-:-:S02]  /*1770*/  FSETP.GEU.AND P2, PT, R14, R17, PT ;  /* 0x000000110e00720b */ /* 0x000fc40003f4e000 */
[----:B------:R-:W-:Y:S02]  /*1780*/  FSETP.GEU.AND P3, PT, R18, R5, PT ;  /* 0x000000051200720b */ /* 0x000fe40003f6e000 */
[----:B------:R-:W-:Y:S02]  /*1790*/  FSEL R8, R8, R21, !P0 ;  /* 0x0000001508087208 */ /* 0x000fe40004000000 */
[----:B------:R-:W-:Y:S02]  /*17a0*/  FSEL R13, R13, R10, !P1 ;  /* 0x0000000a0d0d7208 */ /* 0x000fe40004800000 */
[----:B------:R-:W-:Y:S02]  /*17b0*/  FSEL R14, R17, R14, !P2 ;  /* 0x0000000e110e7208 */ /* 0x000fe40005000000 */
[----:B------:R-:W-:Y:S02]  /*17c0*/  FSEL R5, R5, R18, !P3 ;  /* 0x0000001205057208 */ /* 0x000fe40005800000 */
[----:B------:R-:W-:-:S02]  /*17d0*/  FSETP.GEU.AND P0, PT, R8, R13, PT ;  /* 0x0000000d0800720b */ /* 0x000fc40003f0e000 */
[----:B------:R-:W-:Y:S02]  /*17e0*/  FSETP.GEU.AND P1, PT, R14, R5, PT ;  /* 0x000000050e00720b */ /* 0x000fe40003f2e000 */
[----:B------:R-:W-:Y:S02]  /*17f0*/  FSEL R8, R13, R8, !P0 ;  /* 0x000000080d087208 */ /* 0x000fe40004000000 */
[----:B------:R-:W-:Y:S02]  /*1800*/  FSEL R5, R5, R14, !P1 ;  /* 0x0000000e05057208 */ /* 0x000fe40004800000 */
[----:B------:R-:W-:Y:S02]  /*1810*/  ISETP.GE.AND P1, PT, R4, 0x1000, PT ;  /* 0x000010000400780c */ /* 0x000fe40003f26270 */
[----:B------:R-:W-:-:S04]  /*1820*/  FSETP.GEU.AND P0, PT, R8, R5, PT ;  /* 0x000000050800720b */ /* 0x000fc80003f0e000 */
[----:B------:R-:W-:-:S04]  /*1830*/  FSEL R5, R5, R8, !P0 ;  /* 0x0000000805057208 */ /* 0x000fc80004000000 */
[----:B------:R-:W-:-:S04]  /*1840*/  FSETP.GEU.AND P0, PT, R5, R7, PT ;  /* 0x000000070500720b */ /* 0x000fc80003f0e000 */
[----:B------:R-:W-:Y:S01]  /*1850*/  FSEL R21, R7, R5, !P0 ;  /* 0x0000000507157208 */ /* 0x000fe20004000000 */
[----:B------:R-:W-:Y:S08]  /*1860*/  @!P1 BRA `(.L_x_19) ;  /* 0x00000008009c9947 */ /* 0x000ff00003800000 */
[----:B------:R-:W-:-:S05]  /*1870*/  VIADD R23, R23, 0x1000 ;  /* 0x0000100017177836 */ /* 0x000fca0000000000 */
[----:B------:R-:W-:-:S13]  /*1880*/  ISETP.GT.AND P0, PT, R23, R22, PT ;  /* 0x000000161700720c */ /* 0x000fda0003f04270 */
[----:B------:R-:W-:Y:S05]  /*1890*/  @!P0 BRA `(.L_x_20) ;  /* 0xfffffffc00508947 */ /* 0x000fea000383ffff */
.L_x_18:
[----:B------:R-:W-:-:S13]  /*18a0*/  ISETP.GE.AND P0, PT, R23, R20, PT ;  /* 0x000000141700720c */ /* 0x000fda0003f06270 */
[----:B------:R-:W-:Y:S05]  /*18b0*/  @P0 BRA `(.L_x_19) ;  /* 0x0000000800880947 */ /* 0x000fea0003800000 */
[----:B------:R-:W-:Y:S01]  /*18c0*/  IMAD.IADD R9, R20, 0x1, -R23 ;  /* 0x0000000114097824 */ /* 0x000fe200078e0a17 */
[----:B------:R-:W-:Y:S04]  /*18d0*/  BSSY.RECONVERGENT B1, `(.L_x_19) ;  /* 0x00000a0000017945 */ /* 0x000fe80003800200 */
[----:B------:R-:W-:-:S13]  /*18e0*/  ISETP.GE.AND P0, PT, R0, R9, PT ;  /* 0x000000090000720c */ /* 0x000fda0003f06270 */
[----:B------:R-:W-:Y:S05]  /*18f0*/  @P0 BRA `(.L_x_21) ;  /* 0x0000000800740947 */ /* 0x000fea0003800000 */
[----:B------:R-:W-:Y:S01]  /*1900*/  LOP3.LUT R2, RZ, R0, RZ, 0x33, !PT ;  /* 0x00000000ff027212 */ /* 0x000fe200078e33ff */
[----:B------:R-:W-:Y:S01]  /*1910*/  BSSY.RECONVERGENT B2, `(.L_x_22) ;  /* 0x0000016000027945 */ /* 0x000fe20003800200 */
[----:B------:R-:W-:Y:S02]  /*1920*/  IMAD.MOV.U32 R8, RZ, RZ, R0 ;  /* 0x000000ffff087224 */ /* 0x000fe400078e0000 */
[----:B------:R-:W-:-:S04]  /*1930*/  IADD3 R2, PT, PT, -R23, R20, R2 ;  /* 0x0000001417027210 */ /* 0x000fc80007ffe102 */
[C---:B------:R-:W-:Y:S02]  /*1940*/  LOP3.LUT R3, R2.reuse, 0x300, RZ, 0xc0, !PT ;  /* 0x0000030002037812 */ /* 0x040fe400078ec0ff */
[----:B------:R-:W-:Y:S02]  /*1950*/  ISETP.GE.U32.AND P2, PT, R2, 0x300, PT ;  /* 0x000003000200780c */ /* 0x000fe40003f46070 */
[----:B------:R-:W-:-:S13]  /*1960*/  ISETP.NE.AND P0, PT, R3, 0x300, PT ;  /* 0x000003000300780c */ /* 0x000fda0003f05270 */
[----:B------:R-:W-:Y:S05]  /*1970*/  @!P0 BRA `(.L_x_23) ;  /* 0x00000000003c8947 */ /* 0x000fea0003800000 */
[----:B------:R-:W0:Y:S01]  /*1980*/  LDC.64 R4, c[0x0][0x380] ;  /* 0x0000e000ff047b82 */ /* 0x000e220000000a00 */
[----:B------:R-:W-:Y:S01]  /*1990*/  LEA.HI R2, R2, 0x1, RZ, 0x18 ;  /* 0x0000000102027811 */ /* 0x000fe200078fc0ff */
[----:B------:R-:W-:Y:S02]  /*19a0*/  IMAD.IADD R7, R0, 0x1, R23 ;  /* 0x0000000100077824 */ /* 0x000fe400078e0217 */
[----:B------:R-:W-:Y:S01]  /*19b0*/  IMAD.MOV.U32 R8, RZ, RZ, R0 ;  /* 0x000000ffff087224 */ /* 0x000fe200078e0000 */
[----:B------:R-:W-:-:S05]  /*19c0*/  LOP3.LUT R2, R2, 0x3, RZ, 0xc0, !PT ;  /* 0x0000000302027812 */ /* 0x000fca00078ec0ff */
[----:B------:R-:W-:-:S07]  /*19d0*/  IMAD.MOV R6, RZ, RZ, -R2 ;  /* 0x000000ffff067224 */ /* 0x000fce00078e0a02 */
.L_x_24:
[----:B0-----:R-:W-:-:S06]  /*19e0*/  IMAD.WIDE.U32 R2, R7, 0x4, R4 ;  /* 0x0000000407027825 */ /* 0x001fcc00078e0004 */
[----:B------:R-:W2:Y:S01]  /*19f0*/  LDG.E.CONSTANT R2, desc[UR6][R2.64] ;  /* 0x0000000602027981 */ /* 0x000ea2000c1e9900 */
[----:B------:R-:W-:Y:S02]  /*1a00*/  VIADD R6, R6, 0x1 ;  /* 0x0000000106067836 */ /* 0x000fe40000000000 */
[----:B------:R-:W-:Y:S02]  /*1a10*/  VIADD R8, R8, 0x100 ;  /* 0x0000010008087836 */ /* 0x000fe40000000000 */
[----:B------:R-:W-:Y:S01]  /*1a20*/  VIADD R7, R7, 0x100 ;  /* 0x0000010007077836 */ /* 0x000fe20000000000 */
[----:B------:R-:W-:Y:S02]  /*1a30*/  ISETP.NE.AND P1, PT, R6, RZ, PT ;  /* 0x000000ff0600720c */ /* 0x000fe40003f25270 */
[----:B--2---:R-:W-:-:S04]  /*1a40*/  FSETP.GEU.AND P0, PT, R21, R2, PT ;  /* 0x000000021500720b */ /* 0x004fc80003f0e000 */
[----:B------:R-:W-:-:S07]  /*1a50*/  FSEL R21, R2, R21, !P0 ;  /* 0x0000001502157208 */ /* 0x000fce0004000000 */
[----:B------:R-:W-:Y:S05]  /*1a60*/  @P1 BRA `(.L_x_24) ;  /* 0xfffffffc00dc1947 */ /* 0x000fea000383ffff */
.L_x_23:
[----:B------:R-:W-:Y:S05]  /*1a70*/  BSYNC.RECONVERGENT B2 ;  /* 0x0000000000027941 */ /* 0x000fea0003800200 */
.L_x_22:
[----:B------:R-:W-:Y:S05]  /*1a80*/  @!P2 BRA `(.L_x_21) ;  /* 0x000000080010a947 */ /* 0x000fea0003800000 */
[----:B------:R-:W0:Y:S01]  /*1a90*/  LDCU.64 UR4, c[0x0][0x380] ;  /* 0x00007000ff0477ac */ /* 0x000e220008000a00 */
[----:B------:R-:W-:Y:S01]  /*1aa0*/  IMAD.IADD R5, R9, 0x1, -R8 ;  /* 0x0000000109057824 */ /* 0x000fe200078e0a08 */
[C---:B------:R-:W-:Y:S01]  /*1ab0*/  IADD3 R3, P0, PT, R8.reuse, R23, RZ ;  /* 0x0000001708037210 */ /* 0x040fe20007f1e0ff */
[----:B------:R-:W-:Y:S01]  /*1ac0*/  BSSY.RECONVERGENT B2, `(.L_x_25) ;  /* 0x000004a000027945 */ /* 0x000fe20003800200 */
[----:B------:R-:W-:Y:S02]  /*1ad0*/  IMAD.IADD R11, R8, 0x1, R23 ;  /* 0x00000001080b7824 */ /* 0x000fe400078e0217 */
[----:B------:R-:W-:Y:S01]  /*1ae0*/  ISETP.GT.AND P1, PT, R5, 0xc00, PT ;  /* 0x00000c000500780c */ /* 0x000fe20003f24270 */
[----:B------:R-:W-:Y:S01]  /*1af0*/  IMAD.X R4, RZ, RZ, RZ, P0 ;  /* 0x000000ffff047224 */ /* 0x000fe200000e06ff */
[----:B0-----:R-:W-:-:S04]  /*1b00*/  LEA R2, P0, R3, UR4, 0x2 ;  /* 0x0000000403027c11 */ /* 0x001fc8000f8010ff */
[----:B------:R-:W-:Y:S02]  /*1b10*/  LEA.HI.X R3, R3, UR5, R4, 0x2, P0 ;  /* 0x0000000503037c11 */ /* 0x000fe400080f1404 */
[----:B------:R-:W-:-:S05]  /*1b20*/  IADD3 R2, P0, PT, R2, 0x800, RZ ;  /* 0x0000080002027810 */ /* 0x000fca0007f1e0ff */
[----:B------:R-:W-:Y:S01]  /*1b30*/  IMAD.X R3, RZ, RZ, R3, P0 ;  /* 0x000000ffff037224 */ /* 0x000fe200000e0603 */
[----:B------:R-:W-:Y:S01]  /*1b40*/  PLOP3.LUT P0, PT, PT, PT, PT, 0x80, 0x8 ;  /* 0x000000000008781c */ /* 0x000fe20003f0f070 */
[----:B------:R-:W-:-:S12]  /*1b50*/  @!P1 BRA `(.L_x_26) ;  /* 0x0000000400009947 */ /* 0x000fd80003800000 */
[----:B------:R-:W-:Y:S01]  /*1b60*/  PLOP3.LUT P0, PT, PT, PT, PT, 0x8, 0x80 ;  /* 0x000000000080781c */ /* 0x000fe20003f0e170 */
[----:B------:R-:W-:-:S12]  /*1b70*/  VIADD R13, R9, 0xfffff400 ;  /* 0xfffff400090d7836 */ /* 0x000fd80000000000 */
.L_x_27:
[----:B------:R-:W0:Y:S01]  /*1b80*/  LDC.64 R4, c[0x0][0x380] ;  /* 0x0000e000ff047b82 */ /* 0x000e220000000a00 */
[----:B------:R-:W2:Y:S04]  /*1b90*/  LDG.E.CONSTANT R12, desc[UR6][R2.64+-0x400] ;  /* 0xfffc0006020c7981 */ /* 0x000ea8000c1e9900 */
[----:B------:R-:W3:Y:S01]  /*1ba0*/  LDG.E.CONSTANT R19, desc[UR6][R2.64] ;  /* 0x0000000602137981 */ /* 0x000ee2000c1e9900 */
[----:B------:R-:W-:-:S03]  /*1bb0*/  VIADD R25, R11, 0x400 ;  /* 0x000004000b197836 */ /* 0x000fc60000000000 */
[----:B------:R-:W4:Y:S04]  /*1bc0*/  LDG.E.CONSTANT R18, desc[UR6][R2.64+0x400] ;  /* 0x0004000602127981 */ /* 0x000f28000c1e9900 */
[----:B------:R-:W5:Y:S04]  /*1bd0*/  LDG.E.CONSTANT R16, desc[UR6][R2.64+0xc00] ;  /* 0x000c000602107981 */ /* 0x000f68000c1e9900 */
[----:B------:R-:W5:Y:S01]  /*1be0*/  LDG.E.CONSTANT R15, desc[UR6][R2.64+0x1000] ;  /* 0x00100006020f7981 */ /* 0x000f62000c1e9900 */
[----:B------:R-:W-:-:S03]  /*1bf0*/  VIADD R23, R11, 0x800 ;  /* 0x000008000b177836 */ /* 0x000fc60000000000 */
[----:B------:R-:W5:Y:S01]  /*1c00*/  LDG.E.CONSTANT R14, desc[UR6][R2.64+0x1400] ;  /* 0x00140006020e7981 */ /* 0x000f62000c1e9900 */
[----:B0-----:R-:W-:-:S03]  /*1c10*/  IMAD.WIDE.U32 R6, R11, 0x4, R4 ;  /* 0x000000040b067825 */ /* 0x001fc600078e0004 */
[----:B------:R-:W5:Y:S04]  /*1c20*/  LDG.E.CONSTANT R22, desc[UR6][R2.64+0x2000] ;  /* 0x0020000602167981 */ /* 0x000f68000c1e9900 */
[----:B------:R0:W2:Y:S01]  /*1c30*/  LDG.E.CONSTANT R10, desc[UR6][R6.64] ;  /* 0x00000006060a7981 */ /* 0x0000a2000c1e9900 */
[----:B------:R-:W-:-:S03]  /*1c40*/  IMAD.WIDE.U32 R24, R25, 0x4, R4 ;  /* 0x0000000419187825 */ /* 0x000fc600078e0004 */
[----:B------:R-:W5:Y:S04]  /*1c50*/  LDG.E.CONSTANT R20, desc[UR6][R2.64+0x2400] ;  /* 0x0024000602147981 */ /* 0x000f68000c1e9900 */
[----:B------:R-:W5:Y:S01]  /*1c60*/  LDG.E.CONSTANT R17, desc[UR6][R24.64] ;  /* 0x0000000618117981 */ /* 0x000f62000c1e9900 */
[----:B0-----:R-:W-:-:S03]  /*1c70*/  IMAD.WIDE.U32 R6, R23, 0x4, R4 ;  /* 0x0000000417067825 */ /* 0x001fc600078e0004 */
[----:B------:R-:W5:Y:S04]  /*1c80*/  LDG.E.CONSTANT R23, desc[UR6][R2.64+0x1c00] ;  /* 0x001c000602177981 */ /* 0x000f68000c1e9900 */
[----:B------:R-:W5:Y:S01]  /*1c90*/  LDG.E.CONSTANT R6, desc[UR6][R6.64] ;  /* 0x0000000606067981 */ /* 0x000f62000c1e9900 */
[----:B------:R-:W-:-:S03]  /*1ca0*/  VIADD R27, R11, 0xc00 ;  /* 0x00000c000b1b7836 */ /* 0x000fc60000000000 */
[----:B------:R-:W5:Y:S01]  /*1cb0*/  LDG.E.CONSTANT R26, desc[UR6][R2.64+0x2c00] ;  /* 0x002c0006021a7981 */ /* 0x000f62000c1e9900 */
[----:B------:R-:W-:-:S03]  /*1cc0*/  IMAD.WIDE.U32 R4, R27, 0x4, R4 ;  /* 0x000000041b047825 */ /* 0x000fc600078e0004 */
[----:B------:R-:W5:Y:S04]  /*1cd0*/  LDG.E.CONSTANT R25, desc[UR6][R2.64+0x3000] ;  /* 0x0030000602197981 */ /* 0x000f68000c1e9900 */
[----:B------:R-:W5:Y:S04]  /*1ce0*/  LDG.E.CONSTANT R4, desc[UR6][R4.64] ;  /* 0x0000000604047981 */ /* 0x000f68000c1e9900 */
[----:B------:R0:W5:Y:S01]  /*1cf0*/  LDG.E.CONSTANT R24, desc[UR6][R2.64+0x3400] ;  /* 0x0034000602187981 */ /* 0x000162000c1e9900 */
[----:B------:R-:W-:-:S05]  /*1d00*/  VIADD R8, R8, 0x1000 ;  /* 0x0000100008087836 */ /* 0x000fca0000000000 */
[----:B------:R-:W-:Y:S02]  /*1d10*/  ISETP.GE.AND P2, PT, R8, R13, PT ;  /* 0x0000000d0800720c */ /* 0x000fe40003f46270 */
[----:B0-----:R-:W-:Y:S01]  /*1d20*/  IADD3 R2, P3, PT, R2, 0x4000, RZ ;  /* 0x0000400002027810 */ /* 0x001fe20007f7e0ff */
[----:B------:R-:W-:-:S04]  /*1d30*/  VIADD R11, R11, 0x1000 ;  /* 0x000010000b0b7836 */ /* 0x000fc80000000000 */
[----:B------:R-:W-:Y:S01]  /*1d40*/  IMAD.X R3, RZ, RZ, R3, P3 ;  /* 0x000000ffff037224 */ /* 0x000fe200018e0603 */
[----:B--2---:R-:W-:-:S04]  /*1d50*/  FSETP.GEU.AND P1, PT, R21, R10, PT ;  /* 0x0000000a1500720b */ /* 0x004fc80003f2e000 */
[----:B------:R-:W-:-:S04]  /*1d60*/  FSEL R21, R10, R21, !P1 ;  /* 0x000000150a157208 */ /* 0x000fc80004800000 */
[----:B------:R-:W-:-:S04]  /*1d70*/  FSETP.GEU.AND P1, PT, R21, R12, PT ;  /* 0x0000000c1500720b */ /* 0x000fc80003f2e000 */
[----:B------:R-:W-:-:S04]  /*1d80*/  FSEL R12, R12, R21, !P1 ;  /* 0x000000150c0c7208 */ /* 0x000fc80004800000 */
[----:B---3--:R-:W-:-:S04]  /*1d90*/  FSETP.GEU.AND P1, PT, R12, R19, PT ;  /* 0x000000130c00720b */ /* 0x008fc80003f2e000 */
[----:B------:R-:W-:-:S04]  /*1da0*/  FSEL R19, R19, R12, !P1 ;  /* 0x0000000c13137208 */ /* 0x000fc80004800000 */
[----:B----4-:R-:W-:-:S04]  /*1db0*/  FSETP.GEU.AND P1, PT, R19, R18, PT ;  /* 0x000000121300720b */ /* 0x010fc80003f2e000 */
[----:B------:R-:W-:-:S04]  /*1dc0*/  FSEL R18, R18, R19, !P1 ;  /* 0x0000001312127208 */ /* 0x000fc80004800000 */
[----:B-----5:R-:W-:-:S04]  /*1dd0*/  FSETP.GEU.AND P1, PT, R18, R17, PT ;  /* 0x000000111200720b */ /* 0x020fc80003f2e000 */
        /* <DEDUP_REMOVED lines=24> */
.L_x_26:
[----:B------:R-:W-:Y:S05]  /*1f60*/  BSYNC.RECONVERGENT B2 ;  /* 0x0000000000027941 */ /* 0x000fea0003800200 */
.L_x_25:
[----:B------:R-:W-:Y:S01]  /*1f70*/  IMAD.IADD R4, R9, 0x1, -R8 ;  /* 0x0000000109047824 */ /* 0x000fe200078e0a08 */
[----:B------:R-:W-:Y:S04]  /*1f80*/  BSSY.RECONVERGENT B2, `(.L_x_28) ;  /* 0x0000024000027945 */ /* 0x000fe80003800200 */
[----:B------:R-:W-:-:S13]  /*1f90*/  ISETP.GT.AND P1, PT, R4, 0x400, PT ;  /* 0x000004000400780c */ /* 0x000fda0003f24270 */
[----:B------:R-:W-:Y:S05]  /*1fa0*/  @!P1 BRA `(.L_x_29) ;  /* 0x0000000000849947 */ /* 0x000fea0003800000 */
[----:B------:R-:W0:Y:S01]  /*1fb0*/  LDC.64 R6, c[0x0][0x380] ;  /* 0x0000e000ff067b82 */ /* 0x000e220000000a00 */
[----:B------:R-:W2:Y:S04]  /*1fc0*/  LDG.E.CONSTANT R13, desc[UR6][R2.64+-0x400] ;  /* 0xfffc0006020d7981 */ /* 0x000ea8000c1e9900 */
[----:B------:R-:W3:Y:S01]  /*1fd0*/  LDG.E.CONSTANT R15, desc[UR6][R2.64] ;  /* 0x00000006020f7981 */ /* 0x000ee2000c1e9900 */
[----:B------:R-:W-:-:S03]  /*1fe0*/  VIADD R19, R11, 0x400 ;  /* 0x000004000b137836 */ /* 0x000fc60000000000 */
[----:B------:R-:W4:Y:S04]  /*1ff0*/  LDG.E.CONSTANT R17, desc[UR6][R2.64+0x400] ;  /* 0x0004000602117981 */ /* 0x000f28000c1e9900 */
[----:B------:R-:W5:Y:S04]  /*2000*/  LDG.E.CONSTANT R23, desc[UR6][R2.64+0x1000] ;  /* 0x0010000602177981 */ /* 0x000f68000c1e9900 */
[----:B------:R-:W5:Y:S01]  /*2010*/  LDG.E.CONSTANT R25, desc[UR6][R2.64+0x1400] ;  /* 0x0014000602197981 */ /* 0x000f62000c1e9900 */
[----:B0-----:R-:W-:-:S06]  /*2020*/  IMAD.WIDE.U32 R4, R11, 0x4, R6 ;  /* 0x000000040b047825 */ /* 0x001fcc00078e0006 */
[----:B------:R-:W2:Y:S01]  /*2030*/  LDG.E.CONSTANT R4, desc[UR6][R4.64] ;  /* 0x0000000604047981 */ /* 0x000ea2000c1e9900 */
[----:B------:R-:W-:-:S03]  /*2040*/  IMAD.WIDE.U32 R6, R19, 0x4, R6 ;  /* 0x0000000413067825 */ /* 0x000fc600078e0006 */
[----:B------:R0:W5:Y:S04]  /*2050*/  LDG.E.CONSTANT R19, desc[UR6][R2.64+0xc00] ;  /* 0x000c000602137981 */ /* 0x000168000c1e9900 */
[----:B------:R-:W5:Y:S01]  /*2060*/  LDG.E.CONSTANT R7, desc[UR6][R6.64] ;  /* 0x0000000606077981 */ /* 0x000f62000c1e9900 */
[----:B------:R-:W-:Y:S01]  /*2070*/  VIADD R8, R8, 0x800 ;  /* 0x0000080008087836 */ /* 0x000fe20000000000 */
        /* <DEDUP_REMOVED lines=17> */
[----:B------:R-:W-:Y:S02]  /*2190*/  FSETP.GEU.AND P1, PT, R4, R25, PT ;  /* 0x000000190400720b */ /* 0x000fe40003f2e000 */
[----:B------:R-:W-:Y:S02]  /*21a0*/  PLOP3.LUT P0, PT, PT, PT, PT, 0x8, 0x80 ;  /* 0x000000000080781c */ /* 0x000fe40003f0e170 */
[----:B------:R-:W-:-:S11]  /*21b0*/  FSEL R21, R25, R4, !P1 ;  /* 0x0000000419157208 */ /* 0x000fd60004800000 */
.L_x_29:
[----:B------:R-:W-:Y:S05]  /*21c0*/  BSYNC.RECONVERGENT B2 ;  /* 0x0000000000027941 */ /* 0x000fea0003800200 */
.L_x_28:
[----:B------:R-:W-:-:S13]  /*21d0*/  ISETP.LT.OR P0, PT, R8, R9, P0 ;  /* 0x000000090800720c */ /* 0x000fda0000701670 */
[----:B------:R-:W-:Y:S05]  /*21e0*/  @!P0 BRA `(.L_x_21) ;  /* 0x0000000000388947 */ /* 0x000fea0003800000 */
[----:B------:R-:W0:Y:S01]  /*21f0*/  LDC.64 R4, c[0x0][0x380] ;  /* 0x0000e000ff047b82 */ /* 0x000e220000000a00 */
[----:B------:R-:W2:Y:S04]  /*2200*/  LDG.E.CONSTANT R6, desc[UR6][R2.64+-0x400] ;  /* 0xfffc000602067981 */ /* 0x000ea8000c1e9900 */
[----:B------:R-:W3:Y:S04]  /*2210*/  LDG.E.CONSTANT R7, desc[UR6][R2.64] ;  /* 0x0000000602077981 */ /* 0x000ee8000c1e9900 */
[----:B------:R-:W4:Y:S01]  /*2220*/  LDG.E.CONSTANT R9, desc[UR6][R2.64+0x400] ;  /* 0x0004000602097981 */ /* 0x000f22000c1e9900 */
[----:B0-----:R-:W-:-:S06]  /*2230*/  IMAD.WIDE.U32 R4, R11, 0x4, R4 ;  /* 0x000000040b047825 */ /* 0x001fcc00078e0004 */
[----:B------:R-:W5:Y:S02]  /*2240*/  LDG.E.CONSTANT R4, desc[UR6][R4.64] ;  /* 0x0000000604047981 */ /* 0x000f64000c1e9900 */
[----:B-----5:R-:W-:-:S04]  /*2250*/  FSETP.GEU.AND P0, PT, R21, R4, PT ;  /* 0x000000041500720b */ /* 0x020fc80003f0e000 */
[----:B------:R-:W-:-:S04]  /*2260*/  FSEL R21, R4, R21, !P0 ;  /* 0x0000001504157208 */ /* 0x000fc80004000000 */
[----:B--2---:R-:W-:-:S04]  /*2270*/  FSETP.GEU.AND P0, PT, R21, R6, PT ;  /* 0x000000061500720b */ /* 0x004fc80003f0e000 */
[----:B------:R-:W-:-:S04]  /*2280*/  FSEL R6, R6, R21, !P0 ;  /* 0x0000001506067208 */ /* 0x000fc80004000000 */
[----:B---3--:R-:W-:-:S04]  /*2290*/  FSETP.GEU.AND P0, PT, R6, R7, PT ;  /* 0x000000070600720b */ /* 0x008fc80003f0e000 */
[----:B------:R-:W-:-:S04]  /*22a0*/  FSEL R6, R7, R6, !P0 ;  /* 0x0000000607067208 */ /* 0x000fc80004000000 */
[----:B----4-:R-:W-:-:S04]  /*22b0*/  FSETP.GEU.AND P0, PT, R6, R9, PT ;  /* 0x000000090600720b */ /* 0x010fc80003f0e000 */
[----:B------:R-:W-:-:S09]  /*22c0*/  FSEL R21, R9, R6, !P0 ;  /* 0x0000000609157208 */ /* 0x000fd20004000000 */
.L_x_21:
[----:B------:R-:W-:Y:S05]  /*22d0*/  BSYNC.RECONVERGENT B1 ;  /* 0x0000000000017941 */ /* 0x000fea0003800200 */
.L_x_19:
[----:B------:R-:W0:Y:S01]  /*22e0*/  S2R R6, SR_LANEID ;  /* 0x0000000000067919 */ /* 0x000e220000000000 */
[----:B------:R-:W1:Y:S02]  /*22f0*/  SHFL.DOWN PT, R2, R21, 0x1, 0x1f ;  /* 0x08201f0015027f89 */ /* 0x000e6400000e0000 */
[----:B-1----:R-:W-:Y:S02]  /*2300*/  FSETP.GEU.AND P0, PT, R21, R2, PT ;  /* 0x000000021500720b */ /* 0x002fe40003f0e000 */
[C---:B0-----:R-:W-:Y:S02]  /*2310*/  ISETP.GT.AND P1, PT, R6.reuse, 0x1e, PT ;  /* 0x0000001e0600780c */ /* 0x041fe40003f24270 */
[----:B------:R-:W-:-:S11]  /*2320*/  ISETP.NE.AND P2, PT, R6, RZ, PT ;  /* 0x000000ff0600720c */ /* 0x000fd60003f45270 */
[----:B------:R-:W-:Y:S02]  /*2330*/  @!P1 FSEL R21, R2, R21, !P0 ;  /* 0x0000001502159208 */ /* 0x000fe40004000000 */
[----:B------:R-:W-:Y:S01]  /*2340*/  ISETP.GT.AND P1, PT, R6, 0x1d, PT ;  /* 0x0000001d0600780c */ /* 0x000fe20003f24270 */
[----:B------:R-:W0:Y:S01]  /*2350*/  @!P2 S2R R5, SR_CgaCtaId ;  /* 0x000000000005a919 */ /* 0x000e220000008800 */
[----:B------:R-:W-:Y:S02]  /*2360*/  @!P2 MOV R4, 0x400 ;  /* 0x000004000004a802 */ /* 0x000fe40000000f00 */
[----:B------:R-:W-:Y:S01]  /*2370*/  @!P2 SHF.R.U32.HI R3, RZ, 0x3, R0 ;  /* 0x00000003ff03a819 */ /* 0x000fe20000011600 */
[----:B------:R-:W1:Y:S03]  /*2380*/  SHFL.DOWN PT, R2, R21, 0x2, 0x1f ;  /* 0x08401f0015027f89 */ /* 0x000e6600000e0000 */
[----:B------:R-:W-:-:S02]  /*2390*/  @!P2 LOP3.LUT R3, R3, 0x7c, RZ, 0xc0, !PT ;  /* 0x0000007c0303a812 */ /* 0x000fc400078ec0ff */
[----:B-1----:R-:W-:-:S04]  /*23a0*/  FSETP.GEU.AND P0, PT, R21, R2, PT ;  /* 0x000000021500720b */ /* 0x002fc80003f0e000 */
[----:B------:R-:W-:Y:S02]  /*23b0*/  @!P1 FSEL R21, R2, R21, !P0 ;  /* 0x0000001502159208 */ /* 0x000fe40004000000 */
[----:B------:R-:W-:Y:S02]  /*23c0*/  ISETP.GT.AND P1, PT, R6, 0x1b, PT ;  /* 0x0000001b0600780c */ /* 0x000fe40003f24270 */
[----:B0-----:R-:W-:Y:S01]  /*23d0*/  @!P2 LEA R4, R5, R4, 0x18 ;  /* 0x000000040504a211 */ /* 0x001fe200078ec0ff */
[----:B------:R-:W0:Y:S04]  /*23e0*/  SHFL.DOWN PT, R2, R21, 0x4, 0x1f ;  /* 0x08801f0015027f89 */ /* 0x000e2800000e0000 */
[----:B------:R-:W-:Y:S01]  /*23f0*/  @!P2 IMAD.IADD R3, R3, 0x1, R4 ;  /* 0x000000010303a824 */ /* 0x000fe200078e0204 */
[----:B0-----:R-:W-:-:S05]  /*2400*/  FSETP.GEU.AND P0, PT, R21, R2, PT ;  /* 0x000000021500720b */ /* 0x001fca0003f0e000 */
        /* <DEDUP_REMOVED lines=35> */
.L_x_2:
        /* <DEDUP_REMOVED lines=12> */
.L_x_32:
[----:B------:R-:W-:Y:S05]  /*2700*/  BSYNC.RECONVERGENT B1 ;  /* 0x0000000000017941 */ /* 0x000fea0003800200 */
.L_x_31:
        /* <DEDUP_REMOVED lines=16> */
.L_x_37:
        /* <DEDUP_REMOVED lines=10> */
.L_x_36:
[----:B------:R-:W-:Y:S05]  /*28b0*/  BSYNC.RECONVERGENT B2 ;  /* 0x0000000000027941 */ /* 0x000fea0003800200 */
.L_x_35:
        /* <DEDUP_REMOVED lines=8> */
.L_x_40:
        /* <DEDUP_REMOVED lines=59> */
.L_x_39:
[----:B------:R-:W-:Y:S05]  /*2cf0*/  BSYNC.RECONVERGENT B2 ;  /* 0x0000000000027941 */ /* 0x000fea0003800200 */
.L_x_38:
        /* <DEDUP_REMOVED lines=34> */
.L_x_42:
[----:B------:R-:W-:Y:S05]  /*2f20*/  BSYNC.RECONVERGENT B2 ;  /* 0x0000000000027941 */ /* 0x000fea0003800200 */
.L_x_41:
        /* <DEDUP_REMOVED lines=16> */
.L_x_34:
[----:B------:R-:W-:Y:S05]  /*3030*/  BSYNC.RECONVERGENT B1 ;  /* 0x0000000000017941 */ /* 0x000fea0003800200 */
.L_x_33:
        /* <DEDUP_REMOVED lines=58> */
.L_x_43:
[----:B------:R-:W-:Y:S01]  /*33e0*/  LOP3.LUT R0, R7, 0x3e0, RZ, 0xc0, !PT ;  /* 0x000003e007007812 */ /* 0x000fe200078ec0ff */
[----:B0-----:R-:W0:Y:S03]  /*33f0*/  S2R R2, SR_LANEID ;  /* 0x0000000000027919 */ /* 0x001e260000000000 */
[----:B------:R-:W-:Y:S01]  /*3400*/  LOP3.LUT R9, RZ, R0, RZ, 0x33, !PT ;  /* 0x00000000ff097212 */ /* 0x000fe200078e33ff */
[----:B------:R-:W-:-:S04]  /*3410*/  VIADD R3, R0, 0x20 ;  /* 0x0000002000037836 */ /* 0x000fc80000000000 */
[----:B------:R-:W-:Y:S01]  /*3420*/  IMAD.IADD R9, R9, 0x1, R20 ;  /* 0x0000000109097824 */ /* 0x000fe200078e0214 */
[----:B------:R-:W-:-:S04]  /*3430*/  ISETP.GT.AND P0, PT, R3, R20, PT ;  /* 0x000000140300720c */ /* 0x000fc80003f04270 */
[----:B------:R-:W-:-:S05]  /*3440*/  SEL R4, R9, 0x1f, P0 ;  /* 0x0000001f09047807 */ /* 0x000fca0000000000 */
[----:B------:R-:W1:Y:S01]  /*3450*/  SHFL.DOWN PT, R0, R5, 0x1, R4 ;  /* 0x0820000005007989 */ /* 0x000e6200000e0004 */
[C---:B0-----:R-:W-:Y:S01]  /*3460*/  ISETP.GE.AND P1, PT, R2.reuse, R4, PT ;  /* 0x000000040200720c */ /* 0x041fe20003f26270 */
[----:B------:R-:W-:Y:S01]  /*3470*/  VIADD R3, R2, 0x2 ;  /* 0x0000000202037836 */ /* 0x000fe20000000000 */
[----:B-1----:R-:W-:-:S11]  /*3480*/  FSETP.GEU.AND P0, PT, R5, R0, PT ;  /* 0x000000000500720b */ /* 0x002fd60003f0e000 */
[----:B------:R-:W-:Y:S02]  /*3490*/  @!P1 FSEL R5, R0, R5, !P0 ;  /* 0x0000000500059208 */ /* 0x000fe40004000000 */
[----:B------:R-:W-:Y:S01]  /*34a0*/  ISETP.GT.AND P1, PT, R3, R4, PT ;  /* 0x000000040300720c */ /* 0x000fe20003f24270 */
[----:B------:R-:W-:Y:S02]  /*34b0*/  VIADD R3, R2, 0x4 ;  /* 0x0000000402037836 */ /* 0x000fe40000000000 */
[----:B------:R-:W0:Y:S02]  /*34c0*/  SHFL.DOWN PT, R0, R5, 0x2, R4 ;  /* 0x0840000005007989 */ /* 0x000e2400000e0004 */
[----:B0-----:R-:W-:-:S08]  /*34d0*/  FSETP.GEU.AND P0, PT, R5, R0, PT ;  /* 0x000000000500720b */ /* 0x001fd00003f0e000 */
[----:B------:R-:W-:Y:S02]  /*34e0*/  @!P1 FSEL R5, R0, R5, !P0 ;  /* 0x0000000500059208 */ /* 0x000fe40004000000 */
[-C--:B------:R-:W-:Y:S01]  /*34f0*/  ISETP.GT.AND P1, PT, R3, R4.reuse, PT ;  /* 0x000000040300720c */ /* 0x080fe20003f24270 */
[C---:B------:R-:W-:Y:S02]  /*3500*/  VIADD R3, R2.reuse, 0x8 ;  /* 0x0000000802037836 */ /* 0x040fe40000000000 */
[----:B------:R-:W0:Y:S03]  /*3510*/  SHFL.DOWN PT, R0, R5, 0x4, R4 ;  /* 0x0880000005007989 */ /* 0x000e2600000e0004 */
[----:B------:R-:W-:Y:S01]  /*3520*/  ISETP.GT.AND P2, PT, R3, R4, PT ;  /* 0x000000040300720c */ /* 0x000fe20003f44270 */
[----:B------:R-:W-:Y:S01]  /*3530*/  VIADD R3, R2, 0x10 ;  /* 0x0000001002037836 */ /* 0x000fe20000000000 */
[----:B0-----:R-:W-:-:S05]  /*3540*/  FSETP.GEU.AND P0, PT, R5, R0, PT ;  /* 0x000000000500720b */ /* 0x001fca0003f0e000 */
[----:B------:R-:W-:Y:S02]  /*3550*/  @!P1 FSEL R5, R0, R5, !P0 ;  /* 0x0000000500059208 */ /* 0x000fe40004000000 */
[----:B------:R-:W-:-:S03]  /*3560*/  ISETP.NE.AND P0, PT, R2, RZ, PT ;  /* 0x000000ff0200720c */ /* 0x000fc60003f05270 */
[----:B------:R-:W0:Y:S10]  /*3570*/  SHFL.DOWN PT, R0, R5, 0x8, R4 ;  /* 0x0900000005007989 */ /* 0x000e3400000e0004 */
[----:B------:R-:W1:Y:S01]  /*3580*/  @!P0 S2R R6, SR_CgaCtaId ;  /* 0x0000000000068919 */ /* 0x000e620000008800 */
[----:B------:R-:W-:-:S04]  /*3590*/  @!P0 SHF.R.U32.HI R2, RZ, 0x3, R7 ;  /* 0x00000003ff028819 */ /* 0x000fc80000011607 */
[----:B------:R-:W-:Y:S02]  /*35a0*/  @!P0 LOP3.LUT R2, R2, 0x7c, RZ, 0xc0, !PT ;  /* 0x0000007c02028812 */ /* 0x000fe400078ec0ff */
[----:B0-----:R-:W-:-:S04]  /*35b0*/  FSETP.GEU.AND P1, PT, R5, R0, PT ;  /* 0x000000000500720b */ /* 0x001fc80003f2e000 */
[----:B------:R-:W-:Y:S02]  /*35c0*/  @!P2 FSEL R5, R0, R5, !P1 ;  /* 0x000000050005a208 */ /* 0x000fe40004800000 */
[----:B------:R-:W-:Y:S02]  /*35d0*/  ISETP.GT.AND P2, PT, R3, R4, PT ;  /* 0x000000040300720c */ /* 0x000fe40003f44270 */
[----:B------:R-:W-:Y:S01]  /*35e0*/  @!P0 MOV R3, 0x400 ;  /* 0x0000040000038802 */ /* 0x000fe20000000f00 */
[----:B------:R-:W0:Y:S03]  /*35f0*/  SHFL.DOWN PT, R0, R5, 0x10, R4 ;  /* 0x0a00000005007989 */ /* 0x000e2600000e0004 */
        /* <DEDUP_REMOVED lines=37> */
.L_x_30:
[----:B------:R-:W0:Y:S01]  /*3850*/  S2R R8, SR_TID.X ;  /* 0x0000000000087919 */ /* 0x000e220000002100 */
[----:B------:R-:W0:Y:S02]  /*3860*/  LDC.64 R2, c[0x0][0x380] ;  /* 0x0000e000ff027b82 */ /* 0x000e240000000a00 */
[----:B0-----:R-:W-:-:S05]  /*3870*/  IMAD.WIDE.U32 R2, R8, 0x4, R2 ;  /* 0x0000000408027825 */ /* 0x001fca00078e0002 */
[----:B------:R-:W2:Y:S04]  /*3880*/  LDG.E.CONSTANT R19, desc[UR6][R2.64] ;  /* 0x0000000602137981 */ /* 0x000ea8000c1e9900 */
[----:B------:R-:W2:Y:S04]  /*3890*/  LDG.E.CONSTANT R0, desc[UR6][R2.64+0x400] ;  /* 0x0004000602007981 */ /* 0x000ea8000c1e9900 */
[----:B------:R-:W3:Y:S04]  /*38a0*/  LDG.E.CONSTANT R4, desc[UR6][R2.64+0x800] ;  /* 0x0008000602047981 */ /* 0x000ee8000c1e9900 */
[----:B------:R-:W3:Y:S04]  /*38b0*/  LDG.E.CONSTANT R5, desc[UR6][R2.64+0xc00] ;  /* 0x000c000602057981 */ /* 0x000ee8000c1e9900 */
[----:B------:R-:W4:Y:S04]  /*38c0*/  LDG.E.CONSTANT R6, desc[UR6][R2.64+0x1000] ;  /* 0x0010000602067981 */ /* 0x000f28000c1e9900 */
[----:B------:R-:W4:Y:S04]  /*38d0*/  LDG.E.CONSTANT R7, desc[UR6][R2.64+0x1400] ;  /* 0x0014000602077981 */ /* 0x000f28000c1e9900 */
[----:B------:R-:W5:Y:S04]  /*38e0*/  LDG.E.CONSTANT R9, desc[UR6][R2.64+0x1800] ;  /* 0x0018000602097981 */ /* 0x000f68000c1e9900 */
        /* <DEDUP_REMOVED lines=8> */
[----:B------:R-:W5:Y:S01]  /*3970*/  LDG.E.CONSTANT R18, desc[UR6][R2.64+0x3c00] ;  /* 0x003c000602127981 */ /* 0x000f62000c1e9900 */
[----:B--2---:R-:W-:-:S04]  /*3980*/  FSETP.GEU.AND P0, PT, R19, R0, PT ;  /* 0x000000001300720b */ /* 0x004fc80003f0e000 */
[----:B------:R-:W-:Y:S02]  /*3990*/  FSEL R0, R0, R19, !P0 ;  /* 0x0000001300007208 */ /* 0x000fe40004000000 */
[----:B---3--:R-:W-:-:S04]  /*39a0*/  FSETP.GEU.AND P1, PT, R4, R5, PT ;  /* 0x000000050400720b */ /* 0x008fc80003f2e000 */
[----:B------:R-:W-:Y:S02]  /*39b0*/  FSEL R5, R5, R4, !P1 ;  /* 0x0000000405057208 */ /* 0x000fe40004800000 */
[----:B----4-:R-:W-:-:S04]  /*39c0*/  FSETP.GEU.AND P2, PT, R6, R7, PT ;  /* 0x000000070600720b */ /* 0x010fc80003f4e000 */
[----:B------:R-:W-:Y:S02]  /*39d0*/  FSEL R6, R7, R6, !P2 ;  /* 0x0000000607067208 */ /* 0x000fe40005000000 */
[----:B-----5:R-:W-:-:S04]  /*39e0*/  FSETP.GEU.AND P3, PT, R9, R10, PT ;  /* 0x0000000a0900720b */ /* 0x020fc80003f6e000 */
[----:B------:R-:W-:Y:S02]  /*39f0*/  FSEL R9, R10, R9, !P3 ;  /* 0x000000090a097208 */ /* 0x000fe40005800000 */
[----:B------:R-:W-:-:S04]  /*3a00*/  FSETP.GEU.AND P0, PT, R11, R12, PT ;  /* 0x0000000c0b00720b */ /* 0x000fc80003f0e000 */
[----:B------:R-:W-:Y:S02]  /*3a10*/  FSEL R11, R12, R11, !P0 ;  /* 0x0000000b0c0b7208 */ /* 0x000fe40004000000 */
[----:B------:R-:W-:Y:S02]  /*3a20*/  FSETP.GEU.AND P0, PT, R0, R5, PT ;  /* 0x000000050000720b */ /* 0x000fe40003f0e000 */
[----:B------:R-:W-:Y:S02]  /*3a30*/  FSETP.GEU.AND P1, PT, R13, R14, PT ;  /* 0x0000000e0d00720b */ /* 0x000fe40003f2e000 */
[----:B------:R-:W-:Y:S02]  /*3a40*/  FSEL R0, R5, R0, !P0 ;  /* 0x0000000005007208 */ /* 0x000fe40004000000 */
[----:B------:R-:W-:Y:S02]  /*3a50*/  FSEL R14, R14, R13, !P1 ;  /* 0x0000000d0e0e7208 */ /* 0x000fe40004800000 */
[----:B------:R-:W-:-:S02]  /*3a60*/  FSETP.GEU.AND P1, PT, R6, R9, PT ;  /* 0x000000090600720b */ /* 0x000fc40003f2e000 */
[----:B------:R-:W-:Y:S02]  /*3a70*/  FSETP.GEU.AND P2, PT, R15, R16, PT ;  /* 0x000000100f00720b */ /* 0x000fe40003f4e000 */
[----:B------:R-:W-:Y:S02]  /*3a80*/  FSEL R9, R9, R6, !P1 ;  /* 0x0000000609097208 */ /* 0x000fe40004800000 */
[----:B------:R-:W-:Y:S02]  /*3a90*/  FSEL R15, R16, R15, !P2 ;  /* 0x0000000f100f7208 */ /* 0x000fe40005000000 */
[----:B------:R-:W-:Y:S02]  /*3aa0*/  FSETP.GEU.AND P2, PT, R11, R14, PT ;  /* 0x0000000e0b00720b */ /* 0x000fe40003f4e000 */
[----:B------:R-:W-:Y:S02]  /*3ab0*/  FSETP.GEU.AND P3, PT, R17, R18, PT ;  /* 0x000000121100720b */ /* 0x000fe40003f6e000 */
[----:B------:R-:W-:-:S02]  /*3ac0*/  FSEL R11, R14, R11, !P2 ;  /* 0x0000000b0e0b7208 */ /* 0x000fc40005000000 */
[----:B------:R-:W-:Y:S02]  /*3ad0*/  FSEL R18, R18, R17, !P3 ;  /* 0x0000001112127208 */ /* 0x000fe40005800000 */
[----:B------:R-:W-:Y:S02]  /*3ae0*/  FSETP.GEU.AND P0, PT, R0, R9, PT ;  /* 0x000000090000720b */ /* 0x000fe40003f0e000 */
[----:B------:R-:W-:Y:S02]  /*3af0*/  FSETP.GEU.AND P3, PT, R15, R18, PT ;  /* 0x000000120f00720b */ /* 0x000fe40003f6e000 */
[----:B------:R-:W-:Y:S02]  /*3b00*/  FSEL R0, R9, R0, !P0 ;  /* 0x0000000009007208 */ /* 0x000fe40004000000 */
[----:B------:R-:W-:-:S04]  /*3b10*/  FSEL R18, R18, R15, !P3 ;  /* 0x0000000f12127208 */ /* 0x000fc80005800000 */
[----:B------:R-:W-:-:S04]  /*3b20*/  FSETP.GEU.AND P1, PT, R11, R18, PT ;  /* 0x000000120b00720b */ /* 0x000fc80003f2e000 */
[----:B------:R-:W-:Y:S01]  /*3b30*/  FSEL R5, R18, R11, !P1 ;  /* 0x0000000b12057208 */ /* 0x000fe20004800000 */
[----:B------:R-:W-:Y:S01]  /*3b40*/  IMAD.MOV.U32 R11, RZ, RZ, 0x1000 ;  /* 0x00001000ff0b7424 */ /* 0x000fe200078e00ff */
[----:B------:R-:W-:Y:S02]  /*3b50*/  ISETP.GE.U32.AND P1, PT, R20, 0x2000, PT ;  /* 0x000020001400780c */ /* 0x000fe40003f26070 */
[----:B------:R-:W-:-:S04]  /*3b60*/  FSETP.GEU.AND P0, PT, R0, R5, PT ;  /* 0x000000050000720b */ /* 0x000fc80003f0e000 */
[----:B------:R-:W-:-:S07]  /*3b70*/  FSEL R0, R5, R0, !P0 ;  /* 0x0000000005007208 */ /* 0x000fce0004000000 */
[----:B------:R-:W-:Y:S05]  /*3b80*/  @!P1 BRA `(.L_x_44) ;  /* 0x0000000000ec9947 */ /* 0x000fea0003800000 */
[----:B------:R-:W0:Y:S01]  /*3b90*/  LDC R7, c[0x0][0x390] ;  /* 0x0000e400ff077b82 */ /* 0x000e220000000800 */
[----:B------:R-:W-:Y:S02]  /*3ba0*/  VIADD R6, R20, 0xfffff000 ;  /* 0xfffff00014067836 */ /* 0x000fe40000000000 */
[----:B------:R-:W-:-:S07]  /*3bb0*/  IMAD.MOV.U32 R11, RZ, RZ, 0x1000 ;  /* 0x00001000ff0b7424 */ /* 0x000fce00078e00ff */
.L_x_46:
[----:B------:R-:W-:-:S05]  /*3bc0*/  IMAD.WIDE R4, R11, 0x4, R2 ;  /* 0x000000040b047825 */ /* 0x000fca00078e0202 */
        /* <DEDUP_REMOVED lines=15> */
[----:B------:R1:W5:Y:S01]  /*3cc0*/  LDG.E.CONSTANT R16, desc[UR6][R4.64+0x3c00] ;  /* 0x003c000604107981 */ /* 0x000362000c1e9900 */
        /* <DEDUP_REMOVED lines=16> */
[----:B------:R-:W-:Y:S01]  /*3dd0*/  FSEL R23, R23, R20, !P1 ;  /* 0x0000001417177208 */ /* 0x000fe20004800000 */
[----:B0-----:R-:W-:Y:S01]  /*3de0*/  IMAD.MOV.U32 R20, RZ, RZ, R7 ;  /* 0x000000ffff147224 */ /* 0x001fe200078e0007 */
[----:B------:R-:W-:Y:S02]  /*3df0*/  FSEL R10, R13, R10, !P2 ;  /* 0x0000000a0d0a7208 */ /* 0x000fe40005000000 */
[----:B------:R-:W-:Y:S01]  /*3e00*/  FSETP.GEU.AND P2, PT, R24, R15, PT ;  /* 0x0000000f1800720b */ /* 0x000fe20003f4e000 */
[----:B-1----:R-:W-:Y:S01]  /*3e10*/  IMAD.IADD R4, R20, 0x1, -R11 ;  /* 0x0000000114047824 */ /* 0x002fe200078e0a0b */
        /* <DEDUP_REMOVED lines=18> */
.L_x_44:
        /* <DEDUP_REMOVED lines=20> */
.L_x_50:
        /* <DEDUP_REMOVED lines=9> */
.L_x_49:
[----:B------:R-:W-:Y:S05]  /*4110*/  BSYNC.RECONVERGENT B2 ;  /* 0x0000000000027941 */ /* 0x000fea0003800200 */
.L_x_48:
        /* <DEDUP_REMOVED lines=16> */
.L_x_53:
        /* <DEDUP_REMOVED lines=62> */
.L_x_52:
[----:B------:R-:W-:Y:S05]  /*4600*/  BSYNC.RECONVERGENT B2 ;  /* 0x0000000000027941 */ /* 0x000fea0003800200 */
.L_x_51:
        /* <DEDUP_REMOVED lines=37> */
.L_x_55:
[----:B------:R-:W-:Y:S05]  /*4860*/  BSYNC.RECONVERGENT B2 ;  /* 0x0000000000027941 */ /* 0x000fea0003800200 */
.L_x_54:
[----:B------:R-:W-:-:S13]  /*4870*/  ISETP.LT.OR P0, PT, R10, R9, P0 ;  /* 0x000000090a00720c */ /* 0x000fda0000701670 */
[----:B------:R-:W-:Y:S05]  /*4880*/  @!P0 BRA `(.L_x_47) ;  /* 0x0000000000388947 */ /* 0x000fea0003800000 */
[----:B------:R-:W0:Y:S01]  /*4890*/  LDC.64 R4, c[0x0][0x380] ;  /* 0x0000e000ff047b82 */ /* 0x000e220000000a00 */
[----:B------:R-:W2:Y:S04]  /*48a0*/  LDG.E.CONSTANT R7, desc[UR6][R2.64+-0x400] ;  /* 0xfffc000602077981 */ /* 0x000ea8000c1e9900 */
[----:B------:R-:W3:Y:S01]  /*48b0*/  LDG.E.CONSTANT R9, desc[UR6][R2.64] ;  /* 0x0000000602097981 */ /* 0x000ee2000c1e9900 */
[----:B0-----:R-:W-:-:S03]  /*48c0*/  IMAD.WIDE.U32 R4, R11, 0x4, R4 ;  /* 0x000000040b047825 */ /* 0x001fc600078e0004 */
[----:B------:R-:W4:Y:S04]  /*48d0*/  LDG.E.CONSTANT R11, desc[UR6][R2.64+0x400] ;  /* 0x00040006020b7981 */ /* 0x000f28000c1e9900 */
        /* <DEDUP_REMOVED lines=9> */
.L_x_47:
[----:B------:R-:W-:Y:S05]  /*4970*/  BSYNC.RECONVERGENT B1 ;  /* 0x0000000000017941 */ /* 0x000fea0003800200 */
.L_x_45:
[----:B------:R-:W0:Y:S01]  /*4980*/  S2R R6, SR_LANEID ;  /* 0x0000000000067919 */ /* 0x000e220000000000 */
[----:B------:R-:W-:-:S05]  /*4990*/  IMAD.MOV.U32 R3, RZ, RZ, R0 ;  /* 0x000000ffff037224 */ /* 0x000fca00078e0000 */
        /* <DEDUP_REMOVED lines=51> */
[----:B------:R-:W-:-:S09]  /*4cd0*/  FSEL R0, R9, R0, !P1 ;  /* 0x0000000009007208 */ /* 0x000fd20004800000 */
.L_x_17:
[----:B------:R-:W-:Y:S05]  /*4ce0*/  BSYNC.RECONVERGENT B0 ;  /* 0x0000000000007941 */ /* 0x000fea0003800200 */
.L_x_1:
[----:B------:R-:W-:Y:S05]  /*4cf0*/  @P0 EXIT ;  /* 0x000000000000094d */ /* 0x000fea0003800000 */
[----:B------:R-:W0:Y:S01]  /*4d00*/  LDCU UR4, c[0x0][0x398] ;  /* 0x00007300ff0477ac */ /* 0x000e220008000800 */
[----:B------:R-:W1:Y:S01]  /*4d10*/  LDC.64 R2, c[0x0][0x388] ;  /* 0x0000e200ff027b82 */ /* 0x000e620000000a00 */
[----:B0-----:R-:W-:-:S04]  /*4d20*/  FSETP.GT.AND P0, PT, R0, UR4, PT ;  /* 0x0000000400007c0b */ /* 0x001fc8000bf04000 */
[----:B------:R-:W-:-:S05]  /*4d30*/  FSEL R5, R0, UR4, P0 ;  /* 0x0000000400057c08 */ /* 0x000fca0008000000 */
[----:B-1----:R-:W-:Y:S01]  /*4d40*/  STG.E desc[UR6][R2.64], R5 ;  /* 0x0000000502007986 */ /* 0x002fe2000c101906 */
[----:B------:R-:W-:Y:S05]  /*4d50*/  EXIT ;  /* 0x000000000000794d */ /* 0x000fea0003800000 */
.L_x_56:
[----:B------:R-:W-:-:S00]  /*4d60*/  BRA `(.L_x_56) ;  /* 0xfffffffc00fc7947 */ /* 0x000fc0000383ffff */
[----:B------:R-:W-:-:S00]  /*4d70*/  NOP ;  /* 0x0000000000007918 */ /* 0x000fc00000000000 */
        /* <DEDUP_REMOVED lines=8> */
.L_x_305:


//--------------------- .text._ZN3cub18CUB_300001_SM_10006detail6reduce18DeviceReduceKernelINS2_10policy_hubIfyN4cuda3__47maximumIfEEE10Policy1000EN6thrust24THRUST_300001_SM_1000_NS10device_ptrIiEEyS8_f8AbsValueEEvT0_PT3_T1_NS0_13GridEvenShareISJ_EET2_T4_ --------------------------
	.section	.text._ZN3cub18CUB_300001_SM_10006detail6reduce18DeviceReduceKernelINS2_10policy_hubIfyN4cuda3__47maximumIfEEE10Policy1000EN6thrust24THRUST_300001_SM_1000_NS10device_ptrIiEEyS8_f8AbsValueEEvT0_PT3_T1_NS0_13GridEvenShareISJ_EET2_T4_,"ax",@progbits
	.align	128
        .global         _ZN3cub18CUB_300001_SM_10006detail6reduce18DeviceReduceKernelINS2_10policy_hubIfyN4cuda3__47maximumIfEEE10Policy1000EN6thrust24THRUST_300001_SM_1000_NS10device_ptrIiEEyS8_f8AbsValueEEvT0_PT3_T1_NS0_13GridEvenShareISJ_EET2_T4_
        .type           _ZN3cub18CUB_300001_SM_10006detail6reduce18DeviceReduceKernelINS2_10policy_hubIfyN4cuda3__47maximumIfEEE10Policy1000EN6thrust24THRUST_300001_SM_1000_NS10device_ptrIiEEyS8_f8AbsValueEEvT0_PT3_T1_NS0_13GridEvenShareISJ_EET2_T4_,@function
        .size           _ZN3cub18CUB_300001_SM_10006detail6reduce18DeviceReduceKernelINS2_10policy_hubIfyN4cuda3__47maximumIfEEE10Policy1000EN6thrust24THRUST_300001_SM_1000_NS10device_ptrIiEEyS8_f8AbsValueEEvT0_PT3_T1_NS0_13GridEvenShareISJ_EET2_T4_,(.L_x_306 - _ZN3cub18CUB_300001_SM_10006detail6reduce18DeviceReduceKernelINS2_10policy_hubIfyN4cuda3__47maximumIfEEE10Policy1000EN6thrust24THRUST_300001_SM_1000_NS10device_ptrIiEEyS8_f8AbsValueEEvT0_PT3_T1_NS0_13GridEvenShareISJ_EET2_T4_)
        .other          _ZN3cub18CUB_300001_SM_10006detail6reduce18DeviceReduceKernelINS2_10policy_hubIfyN4cuda3__47maximumIfEEE10Policy1000EN6thrust24THRUST_300001_SM_1000_NS10device_ptrIiEEyS8_f8AbsValueEEvT0_PT3_T1_NS0_13GridEvenShareISJ_EET2_T4_,@"STO_CUDA_ENTRY STV_DEFAULT"
_ZN3cub18CUB_300001_SM_10006detail6reduce18DeviceReduceKernelINS2_10policy_hubIfyN4cuda3__47maximumIfEEE10Policy1000EN6thrust24THRUST_300001_SM_1000_NS10device_ptrIiEEyS8_f8AbsValueEEvT0_PT3_T1_NS0_13GridEvenShareISJ_EET2_T4_:
.text._ZN3cub18CUB_300001_SM_10006detail6reduce18DeviceReduceKernelINS2_10policy_hubIfyN4cuda3__47maximumIfEEE10Policy1000EN6thrust24THRUST_300001_SM_1000_NS10device_ptrIiEEyS8_f8AbsValueEEvT0_PT3_T1_NS0_13GridEvenShareISJ_EET2_T4_:
[----:B------:R-:W-:Y:S08]  /*0000*/  LDC R1, c[0x0][0x37c] ;  /* 0x0000df00ff017b82 */ /* 0x000ff00000000800 */
[----:B------:R-:W0:Y:S01]  /*0010*/  S2UR UR18, SR_CTAID.X ;  /* 0x00000000001279c3 */ /* 0x000e220000002500 */
[----:B------:R-:W1:Y:S01]  /*0020*/  LDCU.64 UR4, c[0x0][0x3b8] ;  /* 0x00007700ff0477ac */ /* 0x000e620008000a00 */
[----:B------:R-:W-:Y:S01]  /*0030*/  BSSY.RECONVERGENT B0, `(.L_x_57) ;  /* 0x0000373000007945 */ /* 0x000fe20003800200 */
[----:B------:R-:W2:Y:S01]  /*0040*/  LDCU UR11, c[0x0][0x3c0] ;  /* 0x00007800ff0b77ac */ /* 0x000ea20008000800 */
[----:B------:R-:W3:Y:S01]  /*0050*/  LDCU.64 UR16, c[0x0][0x358] ;  /* 0x00006b00ff1077ac */ /* 0x000ee20008000a00 */
[----:B-1----:R-:W-:-:S02]  /*0060*/  IMAD.U32 R2, RZ, RZ, UR4 ;  /* 0x00000004ff027e24 */ /* 0x002fc4000f8e00ff */
[----:B------:R-:W-:Y:S01]  /*0070*/  IMAD.U32 R3, RZ, RZ, UR5 ;  /* 0x00000005ff037e24 */ /* 0x000fe2000f8e00ff */
[----:B--2---:R-:W-:Y:S02]  /*0080*/  USHF.L.U32 UR5, UR11, 0xc, URZ ;  /* 0x0000000c0b057899 */ /* 0x004fe400080006ff */
[----:B0-----:R-:W-:Y:S02]  /*0090*/  USHF.L.U32 UR9, UR18, 0xc, URZ ;  /* 0x0000000c12097899 */ /* 0x001fe400080006ff */
[----:B------:R-:W-:-:S04]  /*00a0*/  USHF.R.S32.HI UR4, URZ, 0x1f, UR5 ;  /* 0x0000001fff047899 */ /* 0x000fc80008011405 */
[----:B------:R-:W-:-:S04]  /*00b0*/  IADD3 R20, P1, PT, R2, -UR9, RZ ;  /* 0x8000000902147c10 */ /* 0x000fc8000ff3e0ff */
[----:B------:R-:W-:Y:S02]  /*00c0*/  ISETP.GT.U32.AND P0, PT, R20, 0xfff, PT ;  /* 0x00000fff1400780c */ /* 0x000fe40003f04070 */
[----:B------:R-:W-:-:S04]  /*00d0*/  IADD3.X R19, PT, PT, R3, -0x1, RZ, P1, !PT ;  /* 0xffffffff03137810 */ /* 0x000fc80000ffe4ff */
[----:B------:R-:W-:-:S13]  /*00e0*/  ISETP.GT.U32.AND.EX P0, PT, R19, RZ, PT, P0 ;  /* 0x000000ff1300720c */ /* 0x000fda0003f04100 */
[----:B---3--:R-:W-:Y:S05]  /*00f0*/  @P0 BRA `(.L_x_58) ;  /* 0x00000014009c0947 */ /* 0x008fea0003800000 */
[----:B------:R-:W0:Y:S01]  /*0100*/  S2R R6, SR_TID.X ;  /* 0x0000000000067919 */ /* 0x000e220000002100 */
[----:B------:R-:W-:Y:S01]  /*0110*/  VIADD R5, R2, -UR9 ;  /* 0x8000000902057c36 */ /* 0x000fe20008000000 */
[----:B------:R-:W-:Y:S01]  /*0120*/  BSSY.RECONVERGENT B1, `(.L_x_59) ;  /* 0x000000c000017945 */ /* 0x000fe20003800200 */
[----:B------:R-:W-:-:S03]  /*0130*/  IMAD.MOV.U32 R4, RZ, RZ, RZ ;  /* 0x000000ffff047224 */ /* 0x000fc600078e00ff */
[----:B0-----:R-:W-:Y:S01]  /*0140*/  ISETP.GE.AND P0, PT, R6, R5, PT ;  /* 0x000000050600720c */ /* 0x001fe20003f06270 */
[----:B------:R-:W-:-:S12]  /*0150*/  IMAD.MOV.U32 R0, RZ, RZ, R6 ;  /* 0x000000ffff007224 */ /* 0x000fd800078e0006 */
[----:B------:R-:W-:Y:S05]  /*0160*/  @P0 BRA `(.L_x_60) ;  /* 0x00000000001c0947 */ /* 0x000fea0003800000 */
[----:B------:R-:W0:Y:S01]  /*0170*/  LDC.64 R8, c[0x0][0x380] ;  /* 0x0000e000ff087b82 */ /* 0x000e220000000a00 */
[----:B------:R-:W-:-:S04]  /*0180*/  VIADD R3, R6, UR9 ;  /* 0x0000000906037c36 */ /* 0x000fc80008000000 */
[----:B0-----:R-:W-:-:S06]  /*0190*/  IMAD.WIDE.U32 R8, R3, 0x4, R8 ;  /* 0x0000000403087825 */ /* 0x001fcc00078e0008 */
[----:B------:R-:W2:Y:S01]  /*01a0*/  LDG.E R8, desc[UR16][R8.64] ;  /* 0x0000001008087981 */ /* 0x000ea2000c1e1900 */
[----:B------:R-:W-:Y:S01]  /*01b0*/  VIADD R0, R6, 0x100 ;  /* 0x0000010006007836 */ /* 0x000fe20000000000 */
[----:B--2---:R-:W-:-:S04]  /*01c0*/  IABS R4, R8 ;  /* 0x0000000800047213 */ /* 0x004fc80000000000 */
[----:B------:R-:W-:-:S07]  /*01d0*/  I2FP.F32.S32 R4, R4 ;  /* 0x0000000400047245 */ /* 0x000fce0000201400 */
.L_x_60:
[----:B------:R-:W-:Y:S05]  /*01e0*/  BSYNC.RECONVERGENT B1 ;  /* 0x0000000000017941 */ /* 0x000fea0003800200 */
.L_x_59:
[----:B------:R-:W-:Y:S01]  /*01f0*/  ISETP.GE.AND P0, PT, R0, R5, PT ;  /* 0x000000050000720c */ /* 0x000fe20003f06270 */
[----:B------:R-:W-:-:S12]  /*0200*/  BSSY.RECONVERGENT B1, `(.L_x_61) ;  /* 0x00000d5000017945 */ /* 0x000fd80003800200 */
[----:B------:R-:W-:Y:S05]  /*0210*/  @P0 BRA `(.L_x_62) ;  /* 0x0000000c004c0947 */ /* 0x000fea0003800000 */
[----:B------:R-:W-:Y:S01]  /*0220*/  LOP3.LUT R3, RZ, R0, RZ, 0x33, !PT ;  /* 0x00000000ff037212 */ /* 0x000fe200078e33ff */
[----:B------:R-:W-:Y:S03]  /*0230*/  BSSY.RECONVERGENT B2, `(.L_x_63) ;  /* 0x0000068000027945 */ /* 0x000fe60003800200 */
[----:B------:R-:W-:-:S04]  /*0240*/  IADD3 R3, PT, PT, R2, -UR9, R3 ;  /* 0x8000000902037c10 */ /* 0x000fc8000fffe003 */
[C---:B------:R-:W-:Y:S02]  /*0250*/  ISETP.GE.U32.AND P1, PT, R3.reuse, 0xf00, PT ;  /* 0x00000f000300780c */ /* 0x040fe40003f26070 */
[----:B------:R-:W-:-:S04]  /*0260*/  LEA.HI R7, R3, 0x1, RZ, 0x18 ;  /* 0x0000000103077811 */ /* 0x000fc800078fc0ff */
[----:B------:R-:W-:-:S04]  /*0270*/  LOP3.LUT R24, R7, 0xf, RZ, 0xc0, !PT ;  /* 0x0000000f07187812 */ /* 0x000fc800078ec0ff */
[----:B------:R-:W-:-:S03]  /*0280*/  ISETP.NE.AND P0, PT, R24, RZ, PT ;  /* 0x000000ff1800720c */ /* 0x000fc60003f05270 */
[----:B------:R-:W-:Y:S10]  /*0290*/  @!P1 BRA `(.L_x_64) ;  /* 0x0000000400849947 */ /* 0x000ff40003800000 */
[----:B------:R-:W0:Y:S01]  /*02a0*/  LDCU.64 UR6, c[0x0][0x380] ;  /* 0x00007000ff0677ac */ /* 0x000e220008000a00 */
[----:B------:R-:W-:Y:S01]  /*02b0*/  IMAD.WIDE.U32 R2, R0, 0x4, RZ ;  /* 0x0000000400027825 */ /* 0x000fe200078e00ff */
[----:B------:R-:W-:Y:S01]  /*02c0*/  LOP3.LUT R9, R7, 0x1fffff0, RZ, 0xc0, !PT ;  /* 0x01fffff007097812 */ /* 0x000fe200078ec0ff */
[----:B------:R-:W-:-:S04]  /*02d0*/  UIMAD.WIDE.U32 UR4, UR18, 0x4000, URZ ;  /* 0x00004000120478a5 */ /* 0x000fc8000f8e00ff */
[----:B------:R-:W-:Y:S02]  /*02e0*/  IMAD.MOV R9, RZ, RZ, -R9 ;  /* 0x000000ffff097224 */ /* 0x000fe400078e0a09 */
[----:B------:R-:W-:Y:S02]  /*02f0*/  LOP3.LUT R2, R2, UR4, RZ, 0xfc, !PT ;  /* 0x0000000402027c12 */ /* 0x000fe4000f8efcff */
[----:B------:R-:W-:Y:S02]  /*0300*/  LOP3.LUT R3, R3, UR5, RZ, 0xfc, !PT ;  /* 0x0000000503037c12 */ /* 0x000fe4000f8efcff */
[----:B0-----:R-:W-:-:S04]  /*0310*/  IADD3 R2, P1, PT, R2, UR6, RZ ;  /* 0x0000000602027c10 */ /* 0x001fc8000ff3e0ff */
[----:B------:R-:W-:-:S04]  /*0320*/  IADD3 R2, P2, PT, R2, 0x2000, RZ ;  /* 0x0000200002027810 */ /* 0x000fc80007f5e0ff */
[----:B------:R-:W-:-:S09]  /*0330*/  IADD3.X R3, PT, PT, RZ, UR7, R3, P2, P1 ;  /* 0x00000007ff037c10 */ /* 0x000fd200097e2403 */
.L_x_65:
[----:B------:R-:W2:Y:S04]  /*0340*/  LDG.E R23, desc[UR16][R2.64+-0x2000] ;  /* 0xffe0001002177981 */ /* 0x000ea8000c1e1900 */
[----:B------:R-:W3:Y:S04]  /*0350*/  LDG.E R25, desc[UR16][R2.64+-0x1c00] ;  /* 0xffe4001002197981 */ /* 0x000ee8000c1e1900 */
[----:B------:R-:W4:Y:S04]  /*0360*/  LDG.E R22, desc[UR16][R2.64+-0x1800] ;  /* 0xffe8001002167981 */ /* 0x000f28000c1e1900 */
[----:B------:R-:W5:Y:S04]  /*0370*/  LDG.E R21, desc[UR16][R2.64+-0x1400] ;  /* 0xffec001002157981 */ /* 0x000f68000c1e1900 */
        /* <DEDUP_REMOVED lines=11> */
[----:B------:R0:W5:Y:S01]  /*0430*/  LDG.E R8, desc[UR16][R2.64+0x1c00] ;  /* 0x001c001002087981 */ /* 0x000162000c1e1900 */
[----:B------:R-:W-:-:S02]  /*0440*/  VIADD R9, R9, 0x10 ;  /* 0x0000001009097836 */ /* 0x000fc40000000000 */
[----:B------:R-:W-:-:S03]  /*0450*/  VIADD R0, R0, 0x1000 ;  /* 0x0000100000007836 */ /* 0x000fc60000000000 */
[----:B------:R-:W-:Y:S02]  /*0460*/  ISETP.NE.AND P2, PT, R9, RZ, PT ;  /* 0x000000ff0900720c */ /* 0x000fe40003f45270 */
[----:B0-----:R-:W-:-:S05]  /*0470*/  IADD3 R2, P3, PT, R2, 0x4000, RZ ;  /* 0x0000400002027810 */ /* 0x001fca0007f7e0ff */
[----:B------:R-:W-:Y:S01]  /*0480*/  IMAD.X R3, RZ, RZ, R3, P3 ;  /* 0x000000ffff037224 */ /* 0x000fe200018e0603 */
[----:B--2---:R-:W-:-:S04]  /*0490*/  IABS R23, R23 ;  /* 0x0000001700177213 */ /* 0x004fc80000000000 */
[----:B------:R-:W-:Y:S02]  /*04a0*/  I2FP.F32.S32 R23, R23 ;  /* 0x0000001700177245 */ /* 0x000fe40000201400 */
[----:B---3--:R-:W-:Y:S02]  /*04b0*/  IABS R25, R25 ;  /* 0x0000001900197213 */ /* 0x008fe40000000000 */
[----:B------:R-:W-:Y:S02]  /*04c0*/  FSETP.GEU.AND P1, PT, R4, R23, PT ;  /* 0x000000170400720b */ /* 0x000fe40003f2e000 */
[----:B----4-:R-:W-:Y:S02]  /*04d0*/  IABS R22, R22 ;  /* 0x0000001600167213 */ /* 0x010fe40000000000 */
[----:B------:R-:W-:Y:S02]  /*04e0*/  FSEL R4, R23, R4, !P1 ;  /* 0x0000000417047208 */ /* 0x000fe40004800000 */
[----:B------:R-:W-:-:S02]  /*04f0*/  I2FP.F32.S32 R23, R25 ;  /* 0x0000001900177245 */ /* 0x000fc40000201400 */
[----:B-----5:R-:W-:Y:S02]  /*0500*/  IABS R21, R21 ;  /* 0x0000001500157213 */ /* 0x020fe40000000000 */
[----:B------:R-:W-:Y:S02]  /*0510*/  FSETP.GEU.AND P1, PT, R4, R23, PT ;  /* 0x000000170400720b */ /* 0x000fe40003f2e000 */
[----:B------:R-:W-:Y:S02]  /*0520*/  I2FP.F32.S32 R21, R21 ;  /* 0x0000001500157245 */ /* 0x000fe40000201400 */
[----:B------:R-:W-:Y:S02]  /*0530*/  FSEL R4, R23, R4, !P1 ;  /* 0x0000000417047208 */ /* 0x000fe40004800000 */
[----:B------:R-:W-:Y:S02]  /*0540*/  I2FP.F32.S32 R23, R22 ;  /* 0x0000001600177245 */ /* 0x000fe40000201400 */
[----:B------:R-:W-:-:S02]  /*0550*/  IABS R20, R20 ;  /* 0x0000001400147213 */ /* 0x000fc40000000000 */
[----:B------:R-:W-:Y:S02]  /*0560*/  FSETP.GEU.AND P1, PT, R4, R23, PT ;  /* 0x000000170400720b */ /* 0x000fe40003f2e000 */
[----:B------:R-:W-:Y:S02]  /*0570*/  IABS R19, R19 ;  /* 0x0000001300137213 */ /* 0x000fe40000000000 */
[----:B------:R-:W-:Y:S02]  /*0580*/  FSEL R4, R23, R4, !P1 ;  /* 0x0000000417047208 */ /* 0x000fe40004800000 */
[----:B------:R-:W-:Y:S02]  /*0590*/  I2FP.F32.S32 R19, R19 ;  /* 0x0000001300137245 */ /* 0x000fe40000201400 */
[----:B------:R-:W-:Y:S02]  /*05a0*/  FSETP.GEU.AND P1, PT, R4, R21, PT ;  /* 0x000000150400720b */ /* 0x000fe40003f2e000 */
[----:B------:R-:W-:-:S02]  /*05b0*/  IABS R18, R18 ;  /* 0x0000001200127213 */ /* 0x000fc40000000000 */
[----:B------:R-:W-:Y:S02]  /*05c0*/  FSEL R4, R21, R4, !P1 ;  /* 0x0000000415047208 */ /* 0x000fe40004800000 */
[----:B------:R-:W-:Y:S02]  /*05d0*/  I2FP.F32.S32 R21, R20 ;  /* 0x0000001400157245 */ /* 0x000fe40000201400 */
[----:B------:R-:W-:Y:S02]  /*05e0*/  IABS R17, R17 ;  /* 0x0000001100117213 */ /* 0x000fe40000000000 */
[----:B------:R-:W-:Y:S02]  /*05f0*/  FSETP.GEU.AND P1, PT, R4, R21, PT ;  /* 0x000000150400720b */ /* 0x000fe40003f2e000 */
[----:B------:R-:W-:Y:S02]  /*0600*/  I2FP.F32.S32 R17, R17 ;  /* 0x0000001100117245 */ /* 0x000fe40000201400 */
[----:B------:R-:W-:-:S02]  /*0610*/  FSEL R4, R21, R4, !P1 ;  /* 0x0000000415047208 */ /* 0x000fc40004800000 */
[----:B------:R-:W-:Y:S02]  /*0620*/  IABS R16, R16 ;  /* 0x0000001000107213 */ /* 0x000fe40000000000 */
[----:B------:R-:W-:Y:S02]  /*0630*/  FSETP.GEU.AND P1, PT, R4, R19, PT ;  /* 0x000000130400720b */ /* 0x000fe40003f2e000 */
[----:B------:R-:W-:Y:S02]  /*0640*/  IABS R15, R15 ;  /* 0x0000000f000f7213 */ /* 0x000fe40000000000 */
[----:B------:R-:W-:Y:S02]  /*0650*/  FSEL R4, R19, R4, !P1 ;  /* 0x0000000413047208 */ /* 0x000fe40004800000 */
[----:B------:R-:W-:Y:S02]  /*0660*/  I2FP.F32.S32 R19, R18 ;  /* 0x0000001200137245 */ /* 0x000fe40000201400 */
[----:B------:R-:W-:-:S02]  /*0670*/  I2FP.F32.S32 R15, R15 ;  /* 0x0000000f000f7245 */ /* 0x000fc40000201400 */
[----:B------:R-:W-:Y:S02]  /*0680*/  FSETP.GEU.AND P1, PT, R4, R19, PT ;  /* 0x000000130400720b */ /* 0x000fe40003f2e000 */
[----:B------:R-:W-:Y:S02]  /*0690*/  IABS R14, R14 ;  /* 0x0000000e000e7213 */ /* 0x000fe40000000000 */
[----:B------:R-:W-:Y:S02]  /*06a0*/  FSEL R4, R19, R4, !P1 ;  /* 0x0000000413047208 */ /* 0x000fe40004800000 */
[----:B------:R-:W-:Y:S02]  /*06b0*/  IABS R13, R13 ;  /* 0x0000000d000d7213 */ /* 0x000fe40000000000 */
[----:B------:R-:W-:Y:S02]  /*06c0*/  FSETP.GEU.AND P1, PT, R4, R17, PT ;  /* 0x000000110400720b */ /* 0x000fe40003f2e000 */
[----:B------:R-:W-:-:S02]  /*06d0*/  I2FP.F32.S32 R13, R13 ;  /* 0x0000000d000d7245 */ /* 0x000fc40000201400 */
[----:B------:R-:W-:Y:S02]  /*06e0*/  FSEL R4, R17, R4, !P1 ;  /* 0x0000000411047208 */ /* 0x000fe40004800000 */
[----:B------:R-:W-:Y:S02]  /*06f0*/  I2FP.F32.S32 R17, R16 ;  /* 0x0000001000117245 */ /* 0x000fe40000201400 */
[----:B------:R-:W-:Y:S02]  /*0700*/  IABS R12, R12 ;  /* 0x0000000c000c7213 */ /* 0x000fe40000000000 */
[----:B------:R-:W-:Y:S02]  /*0710*/  FSETP.GEU.AND P1, PT, R4, R17, PT ;  /* 0x000000110400720b */ /* 0x000fe40003f2e000 */
[----:B------:R-:W-:Y:S02]  /*0720*/  IABS R11, R11 ;  /* 0x0000000b000b7213 */ /* 0x000fe40000000000 */
[----:B------:R-:W-:-:S02]  /*0730*/  FSEL R4, R17, R4, !P1 ;  /* 0x0000000411047208 */ /* 0x000fc40004800000 */
[----:B------:R-:W-:Y:S02]  /*0740*/  I2FP.F32.S32 R11, R11 ;  /* 0x0000000b000b7245 */ /* 0x000fe40000201400 */
[----:B------:R-:W-:Y:S02]  /*0750*/  FSETP.GEU.AND P1, PT, R4, R15, PT ;  /* 0x0000000f0400720b */ /* 0x000fe40003f2e000 */
[----:B------:R-:W-:Y:S02]  /*0760*/  IABS R8, R8 ;  /* 0x0000000800087213 */ /* 0x000fe40000000000 */
[----:B------:R-:W-:Y:S02]  /*0770*/  FSEL R4, R15, R4, !P1 ;  /* 0x000000040f047208 */ /* 0x000fe40004800000 */
[----:B------:R-:W-:-:S04]  /*0780*/  I2FP.F32.S32 R15, R14 ;  /* 0x0000000e000f7245 */ /* 0x000fc80000201400 */
[----:B------:R-:W-:-:S04]  /*0790*/  FSETP.GEU.AND P1, PT, R4, R15, PT ;  /* 0x0000000f0400720b */ /* 0x000fc80003f2e000 */
[----:B------:R-:W-:-:S04]  /*07a0*/  FSEL R4, R15, R4, !P1 ;  /* 0x000000040f047208 */ /* 0x000fc80004800000 */
[----:B------:R-:W-:-:S04]  /*07b0*/  FSETP.GEU.AND P1, PT, R4, R13, PT ;  /* 0x0000000d0400720b */ /* 0x000fc80003f2e000 */
[----:B------:R-:W-:Y:S02]  /*07c0*/  FSEL R4, R13, R4, !P1 ;  /* 0x000000040d047208 */ /* 0x000fe40004800000 */
[----:B------:R-:W-:-:S04]  /*07d0*/  I2FP.F32.S32 R13, R12 ;  /* 0x0000000c000d7245 */ /* 0x000fc80000201400 */
[----:B------:R-:W-:-:S04]  /*07e0*/  FSETP.GEU.AND P1, PT, R4, R13, PT ;  /* 0x0000000d0400720b */ /* 0x000fc80003f2e000 */
[----:B------:R-:W-:Y:S02]  /*07f0*/  FSEL R4, R13, R4, !P1 ;  /* 0x000000040d047208 */ /* 0x000fe40004800000 */
[----:B------:R-:W-:Y:S02]  /*0800*/  IABS R13, R10 ;  /* 0x0000000a000d7213 */ /* 0x000fe40000000000 */
[----:B------:R-:W-:Y:S02]  /*0810*/  FSETP.GEU.AND P1, PT, R4, R11, PT ;  /* 0x0000000b0400720b */ /* 0x000fe40003f2e000 */
[----:B------:R-:W-:Y:S02]  /*0820*/  I2FP.F32.S32 R13, R13 ;  /* 0x0000000d000d7245 */ /* 0x000fe40000201400 */
[----:B------:R-:W-:Y:S01]  /*0830*/  FSEL R4, R11, R4, !P1 ;  /* 0x000000040b047208 */ /* 0x000fe20004800000 */
[----:B------:R-:W-:-:S03]  /*0840*/  IMAD.MOV.U32 R11, RZ, RZ, R8 ;  /* 0x000000ffff0b7224 */ /* 0x000fc600078e0008 */
[----:B------:R-:W-:Y:S02]  /*0850*/  FSETP.GEU.AND P1, PT, R4, R13, PT ;  /* 0x0000000d0400720b */ /* 0x000fe40003f2e000 */
[----:B------:R-:W-:Y:S02]  /*0860*/  I2FP.F32.S32 R11, R11 ;  /* 0x0000000b000b7245 */ /* 0x000fe40000201400 */
[----:B------:R-:W-:-:S04]  /*0870*/  FSEL R4, R13, R4, !P1 ;  /* 0x000000040d047208 */ /* 0x000fc80004800000 */
[----:B------:R-:W-:-:S04]  /*0880*/  FSETP.GEU.AND P1, PT, R4, R11, PT ;  /* 0x0000000b0400720b */ /* 0x000fc80003f2e000 */
[----:B------:R-:W-:Y:S01]  /*0890*/  FSEL R4, R11, R4, !P1 ;  /* 0x000000040b047208 */ /* 0x000fe20004800000 */
[----:B------:R-:W-:Y:S08]  /*08a0*/  @P2 BRA `(.L_x_65) ;  /* 0xfffffff800a42947 */ /* 0x000ff0000383ffff */
.L_x_64:
[----:B------:R-:W-:Y:S05]  /*08b0*/  BSYNC.RECONVERGENT B2 ;  /* 0x0000000000027941 */ /* 0x000fea0003800200 */
.L_x_63:
[----:B------:R-:W-:Y:S05]  /*08c0*/  @!P0 BRA `(.L_x_62) ;  /* 0x0000000400a08947 */ /* 0x000fea0003800000 */
[----:B------:R-:W-:Y:S01]  /*08d0*/  ISETP.GE.U32.AND P1, PT, R24, 0x8, PT ;  /* 0x000000081800780c */ /* 0x000fe20003f26070 */
[----:B------:R-:W-:Y:S01]  /*08e0*/  BSSY.RECONVERGENT B2, `(.L_x_66) ;  /* 0x0000035000027945 */ /* 0x000fe20003800200 */
[----:B------:R-:W-:-:S04]  /*08f0*/  LOP3.LUT R17, R7, 0x7, RZ, 0xc0, !PT ;  /* 0x0000000707117812 */ /* 0x000fc800078ec0ff */
[----:B------:R-:W-:-:S07]  /*0900*/  ISETP.NE.AND P0, PT, R17, RZ, PT ;  /* 0x000000ff1100720c */ /* 0x000fce0003f05270 */
[----:B------:R-:W-:Y:S06]  /*0910*/  @!P1 BRA `(.L_x_67) ;  /* 0x0000000000c49947 */ /* 0x000fec0003800000 */
[----:B------:R-:W0:Y:S01]  /*0920*/  LDCU.64 UR4, c[0x0][0x380] ;  /* 0x00007000ff0477ac */ /* 0x000e220008000a00 */
[----:B------:R-:W-:-:S04]  /*0930*/  IADD3 R3, P1, PT, R0, UR9, RZ ;  /* 0x0000000900037c10 */ /* 0x000fc8000ff3e0ff */
[----:B------:R-:W-:Y:S02]  /*0940*/  LEA.HI.X.SX32 R8, R0, RZ, 0x1, P1 ;  /* 0x000000ff00087211 */ /* 0x000fe400008f0eff */
[----:B0-----:R-:W-:-:S04]  /*0950*/  LEA R2, P1, R3, UR4, 0x2 ;  /* 0x0000000403027c11 */ /* 0x001fc8000f8210ff */
[----:B------:R-:W-:-:S05]  /*0960*/  LEA.HI.X R3, R3, UR5, R8, 0x2, P1 ;  /* 0x0000000503037c11 */ /* 0x000fca00088f1408 */
[----:B------:R-:W2:Y:S04]  /*0970*/  LDG.E R12, desc[UR16][R2.64] ;  /* 0x00000010020c7981 */ /* 0x000ea8000c1e1900 */
[----:B------:R-:W3:Y:S04]  /*0980*/  LDG.E R14, desc[UR16][R2.64+0x400] ;  /* 0x00040010020e7981 */ /* 0x000ee8000c1e1900 */
[----:B------:R-:W4:Y:S04]  /*0990*/  LDG.E R15, desc[UR16][R2.64+0x800] ;  /* 0x00080010020f7981 */ /* 0x000f28000c1e1900 */
[----:B------:R-:W5:Y:S04]  /*09a0*/  LDG.E R16, desc[UR16][R2.64+0xc00] ;  /* 0x000c001002107981 */ /* 0x000f68000c1e1900 */
[----:B------:R-:W5:Y:S04]  /*09b0*/  LDG.E R11, desc[UR16][R2.64+0x1000] ;  /* 0x00100010020b7981 */ /* 0x000f68000c1e1900 */
[----:B------:R-:W5:Y:S04]  /*09c0*/  LDG.E R10, desc[UR16][R2.64+0x1400] ;  /* 0x00140010020a7981 */ /* 0x000f68000c1e1900 */
[----:B------:R-:W5:Y:S04]  /*09d0*/  LDG.E R8, desc[UR16][R2.64+0x1800] ;  /* 0x0018001002087981 */ /* 0x000f68000c1e1900 */
[----:B------:R0:W5:Y:S01]  /*09e0*/  LDG.E R9, desc[UR16][R2.64+0x1c00] ;  /* 0x001c001002097981 */ /* 0x000162000c1e1900 */
[----:B------:R-:W-:Y:S01]  /*09f0*/  VIADD R0, R0, 0x800 ;  /* 0x0000080000007836 */ /* 0x000fe20000000000 */
[----:B--2---:R-:W-:-:S04]  /*0a00*/  IABS R13, R12 ;  /* 0x0000000c000d7213 */ /* 0x004fc80000000000 */
[----:B------:R-:W-:Y:S02]  /*0a10*/  I2FP.F32.S32 R13, R13 ;  /* 0x0000000d000d7245 */ /* 0x000fe40000201400 */
[----:B---3--:R-:W-:Y:S02]  /*0a20*/  IABS R12, R14 ;  /* 0x0000000e000c7213 */ /* 0x008fe40000000000 */
[----:B------:R-:W-:Y:S02]  /*0a30*/  FSETP.GEU.AND P1, PT, R4, R13, PT ;  /* 0x0000000d0400720b */ /* 0x000fe40003f2e000 */
[----:B----4-:R-:W-:Y:S02]  /*0a40*/  IABS R15, R15 ;  /* 0x0000000f000f7213 */ /* 0x010fe40000000000 */
[----:B------:R-:W-:Y:S02]  /*0a50*/  FSEL R4, R13, R4, !P1 ;  /* 0x000000040d047208 */ /* 0x000fe40004800000 */
[----:B------:R-:W-:Y:S01]  /*0a60*/  I2FP.F32.S32 R13, R12 ;  /* 0x0000000c000d7245 */ /* 0x000fe20000201400 */
[----:B0-----:R-:W-:Y:S01]  /*0a70*/  IMAD.MOV.U32 R3, RZ, RZ, R15 ;  /* 0x000000ffff037224 */ /* 0x001fe200078e000f */
[----:B-----5:R-:W-:-:S02]  /*0a80*/  IABS R2, R16 ;  /* 0x0000001000027213 */ /* 0x020fc40000000000 */
[----:B------:R-:W-:Y:S02]  /*0a90*/  FSETP.GEU.AND P1, PT, R4, R13, PT ;  /* 0x0000000d0400720b */ /* 0x000fe40003f2e000 */
[----:B------:R-:W-:Y:S02]  /*0aa0*/  I2FP.F32.S32 R3, R3 ;  /* 0x0000000300037245 */ /* 0x000fe40000201400 */
[----:B------:R-:W-:Y:S02]  /*0ab0*/  FSEL R4, R13, R4, !P1 ;  /* 0x000000040d047208 */ /* 0x000fe40004800000 */
[----:B------:R-:W-:Y:S02]  /*0ac0*/  I2FP.F32.S32 R2, R2 ;  /* 0x0000000200027245 */ /* 0x000fe40000201400 */
[----:B------:R-:W-:Y:S02]  /*0ad0*/  FSETP.GEU.AND P1, PT, R4, R3, PT ;  /* 0x000000030400720b */ /* 0x000fe40003f2e000 */
[----:B------:R-:W-:-:S02]  /*0ae0*/  IABS R8, R8 ;  /* 0x0000000800087213 */ /* 0x000fc40000000000 */
[----:B------:R-:W-:Y:S02]  /*0af0*/  FSEL R3, R3, R4, !P1 ;  /* 0x0000000403037208 */ /* 0x000fe40004800000 */
[----:B------:R-:W-:Y:S02]  /*0b00*/  IABS R4, R11 ;  /* 0x0000000b00047213 */ /* 0x000fe40000000000 */
[----:B------:R-:W-:-:S04]  /*0b10*/  FSETP.GEU.AND P1, PT, R3, R2, PT ;  /* 0x000000020300720b */ /* 0x000fc80003f2e000 */
[----:B------:R-:W-:Y:S02]  /*0b20*/  FSEL R2, R2, R3, !P1 ;  /* 0x0000000302027208 */ /* 0x000fe40004800000 */
[----:B------:R-:W-:Y:S02]  /*0b30*/  I2FP.F32.S32 R3, R4 ;  /* 0x0000000400037245 */ /* 0x000fe40000201400 */
[----:B------:R-:W-:Y:S02]  /*0b40*/  IABS R4, R10 ;  /* 0x0000000a00047213 */ /* 0x000fe40000000000 */
[----:B------:R-:W-:-:S04]  /*0b50*/  FSETP.GEU.AND P1, PT, R2, R3, PT ;  /* 0x000000030200720b */ /* 0x000fc80003f2e000 */
[----:B------:R-:W-:Y:S02]  /*0b60*/  FSEL R2, R3, R2, !P1 ;  /* 0x0000000203027208 */ /* 0x000fe40004800000 */
[----:B------:R-:W-:Y:S01]  /*0b70*/  I2FP.F32.S32 R3, R4 ;  /* 0x0000000400037245 */ /* 0x000fe20000201400 */
[----:B------:R-:W-:Y:S01]  /*0b80*/  IMAD.MOV.U32 R4, RZ, RZ, R8 ;  /* 0x000000ffff047224 */ /* 0x000fe200078e0008 */
        /* <DEDUP_REMOVED lines=9> */
[----:B------:R-:W-:-:S09]  /*0c20*/  FSEL R4, R3, R2, !P1 ;  /* 0x0000000203047208 */ /* 0x000fd20004800000 */
.L_x_67:
[----:B------:R-:W-:Y:S05]  /*0c30*/  BSYNC.RECONVERGENT B2 ;  /* 0x0000000000027941 */ /* 0x000fea0003800200 */
.L_x_66:
        /* <DEDUP_REMOVED lines=14> */
[----:B------:R-:W5:Y:S01]  /*0d20*/  LDG.E R12, desc[UR16][R2.64+0xc00] ;  /* 0x000c0010020c7981 */ /* 0x000f62000c1e1900 */
        /* <DEDUP_REMOVED lines=8> */
[----:B------:R-:W-:Y:S01]  /*0db0*/  IMAD.MOV.U32 R8, RZ, RZ, R11 ;  /* 0x000000ffff087224 */ /* 0x000fe200078e000b */
[----:B-----5:R-:W-:-:S02]  /*0dc0*/  IABS R2, R12 ;  /* 0x0000000c00027213 */ /* 0x020fc40000000000 */
[----:B------:R-:W-:Y:S02]  /*0dd0*/  FSETP.GEU.AND P1, PT, R4, R9, PT ;  /* 0x000000090400720b */ /* 0x000fe40003f2e000 */
[----:B------:R-:W-:Y:S02]  /*0de0*/  I2FP.F32.S32 R3, R8 ;  /* 0x0000000800037245 */ /* 0x000fe40000201400 */
[----:B------:R-:W-:Y:S02]  /*0df0*/  FSEL R4, R9, R4, !P1 ;  /* 0x0000000409047208 */ /* 0x000fe40004800000 */
[----:B------:R-:W-:Y:S02]  /*0e00*/  I2FP.F32.S32 R9, R2 ;  /* 0x0000000200097245 */ /* 0x000fe40000201400 */
[----:B------:R-:W-:-:S04]  /*0e10*/  FSETP.GEU.AND P1, PT, R4, R3, PT ;  /* 0x000000030400720b */ /* 0x000fc80003f2e000 */
[----:B------:R-:W-:-:S04]  /*0e20*/  FSEL R4, R3, R4, !P1 ;  /* 0x0000000403047208 */ /* 0x000fc80004800000 */
[----:B------:R-:W-:-:S04]  /*0e30*/  FSETP.GEU.AND P1, PT, R4, R9, PT ;  /* 0x000000090400720b */ /* 0x000fc80003f2e000 */
[----:B------:R-:W-:-:S09]  /*0e40*/  FSEL R4, R9, R4, !P1 ;  /* 0x0000000409047208 */ /* 0x000fd20004800000 */
.L_x_69:
[----:B------:R-:W-:Y:S05]  /*0e50*/  BSYNC.RECONVERGENT B2 ;  /* 0x0000000000027941 */ /* 0x000fea0003800200 */
.L_x_68:
[----:B------:R-:W-:Y:S05]  /*0e60*/  @!P0 BRA `(.L_x_62) ;  /* 0x0000000000388947 */ /* 0x000fea0003800000 */
[----:B------:R-:W0:Y:S01]  /*0e70*/  LDC.64 R2, c[0x0][0x380] ;  /* 0x0000e000ff027b82 */ /* 0x000e220000000a00 */
[----:B------:R-:W-:Y:S02]  /*0e80*/  IMAD.U32 R9, RZ, RZ, UR18 ;  /* 0x00000012ff097e24 */ /* 0x000fe4000f8e00ff */
[----:B------:R-:W-:Y:S02]  /*0e90*/  IMAD.MOV R7, RZ, RZ, -R7 ;  /* 0x000000ffff077224 */ /* 0x000fe400078e0a07 */
[----:B0-----:R-:W-:-:S07]  /*0ea0*/  IMAD.WIDE.U32 R2, R9, 0x4000, R2 ;  /* 0x0000400009027825 */ /* 0x001fce00078e0002 */
.L_x_70:
[----:B------:R-:W-:-:S06]  /*0eb0*/  IMAD.WIDE R8, R0, 0x4, R2 ;  /* 0x0000000400087825 */ /* 0x000fcc00078e0202 */
[----:B------:R-:W2:Y:S01]  /*0ec0*/  LDG.E R8, desc[UR16][R8.64] ;  /* 0x0000001008087981 */ /* 0x000ea2000c1e1900 */
[----:B------:R-:W-:Y:S02]  /*0ed0*/  VIADD R7, R7, 0x1 ;  /* 0x0000000107077836 */ /* 0x000fe40000000000 */
[----:B------:R-:W-:-:S03]  /*0ee0*/  VIADD R0, R0, 0x100 ;  /* 0x0000010000007836 */ /* 0x000fc60000000000 */
[----:B------:R-:W-:Y:S02]  /*0ef0*/  ISETP.NE.AND P1, PT, R7, RZ, PT ;  /* 0x000000ff0700720c */ /* 0x000fe40003f25270 */
[----:B--2---:R-:W-:-:S04]  /*0f00*/  IABS R11, R8 ;  /* 0x00000008000b7213 */ /* 0x004fc80000000000 */
[----:B------:R-:W-:-:S04]  /*0f10*/  I2FP.F32.S32 R11, R11 ;  /* 0x0000000b000b7245 */ /* 0x000fc80000201400 */
[----:B------:R-:W-:-:S04]  /*0f20*/  FSETP.GEU.AND P0, PT, R4, R11, PT ;  /* 0x0000000b0400720b */ /* 0x000fc80003f0e000 */
[----:B------:R-:W-:Y:S01]  /*0f30*/  FSEL R4, R11, R4, !P0 ;  /* 0x000000040b047208 */ /* 0x000fe20004000000 */
[----:B------:R-:W-:Y:S08]  /*0f40*/  @P1 BRA `(.L_x_70) ;  /* 0xfffffffc00d81947 */ /* 0x000ff0000383ffff */
.L_x_62:
[----:B------:R-:W-:Y:S05]  /*0f50*/  BSYNC.RECONVERGENT B1 ;  /* 0x0000000000017941 */ /* 0x000fea0003800200 */
.L_x_61:
[----:B------:R-:W-:Y:S01]  /*0f60*/  ISETP.GE.AND P0, PT, R5, 0x100, PT ;  /* 0x000001000500780c */ /* 0x000fe20003f06270 */
[----:B------:R-:W-:-:S12]  /*0f70*/  IMAD.MOV.U32 R7, RZ, RZ, R4 ;  /* 0x000000ffff077224 */ /* 0x000fd800078e0004 */
[----:B------:R-:W-:Y:S05]  /*0f80*/  @!P0 BRA `(.L_x_71) ;  /* 0x0000000000dc8947 */ /* 0x000fea0003800000 */
[----:B------:R-:W0:Y:S01]  /*0f90*/  S2R R8, SR_LANEID ;  /* 0x0000000000087919 */ /* 0x000e220000000000 */
[----:B------:R-:W1:Y:S02]  /*0fa0*/  SHFL.DOWN PT, R0, R7, 0x1, 0x1f ;  /* 0x08201f0007007f89 */ /* 0x000e6400000e0000 */
[C---:B-1----:R-:W-:Y:S02]  /*0fb0*/  FSETP.GEU.AND P1, PT, R7.reuse, R0, PT ;  /* 0x000000000700720b */ /* 0x042fe40003f2e000 */
[----:B0-----:R-:W-:Y:S02]  /*0fc0*/  ISETP.GT.AND P0, PT, R8, 0x1e, PT ;  /* 0x0000001e0800780c */ /* 0x001fe40003f04270 */
[----:B------:R-:W-:Y:S02]  /*0fd0*/  FSEL R0, R0, R7, !P1 ;  /* 0x0000000700007208 */ /* 0x000fe40004800000 */
[----:B------:R-:W-:Y:S02]  /*0fe0*/  ISETP.NE.AND P2, PT, R8, RZ, PT ;  /* 0x000000ff0800720c */ /* 0x000fe40003f45270 */
[----:B------:R-:W-:-:S02]  /*0ff0*/  FSEL R0, R7, R0, P0 ;  /* 0x0000000007007208 */ /* 0x000fc40000000000 */
[----:B------:R-:W-:-:S03]  /*1000*/  ISETP.GT.AND P0, PT, R8, 0x1d, PT ;  /* 0x0000001d0800780c */ /* 0x000fc60003f04270 */
[----:B------:R-:W0:Y:S06]  /*1010*/  SHFL.DOWN PT, R3, R0, 0x2, 0x1f ;  /* 0x08401f0000037f89 */ /* 0x000e2c00000e0000 */
        /* <DEDUP_REMOVED lines=46> */
.L_x_71:
[----:B------:R-:W-:Y:S01]  /*1300*/  LOP3.LUT R0, R6, 0x3e0, RZ, 0xc0, !PT ;  /* 0x000003e006007812 */ /* 0x000fe200078ec0ff */
[----:B------:R-:W0:Y:S04]  /*1310*/  S2R R9, SR_LANEID ;  /* 0x0000000000097919 */ /* 0x000e280000000000 */
[----:B------:R-:W-:Y:S01]  /*1320*/  VIADD R2, R0, 0x20 ;  /* 0x0000002000027836 */ /* 0x000fe20000000000 */
[----:B------:R-:W-:-:S04]  /*1330*/  LOP3.LUT R0, RZ, R0, RZ, 0x33, !PT ;  /* 0x00000000ff007212 */ /* 0x000fc800078e33ff */
[----:B------:R-:W-:Y:S01]  /*1340*/  ISETP.GT.AND P0, PT, R2, R5, PT ;  /* 0x000000050200720c */ /* 0x000fe20003f04270 */
[----:B------:R-:W-:-:S05]  /*1350*/  IMAD.IADD R0, R5, 0x1, R0 ;  /* 0x0000000105007824 */ /* 0x000fca00078e0200 */
        /* <DEDUP_REMOVED lines=65> */
.L_x_58:
[----:B------:R-:W0:Y:S01]  /*1770*/  S2R R0, SR_TID.X ;  /* 0x0000000000007919 */ /* 0x000e220000002100 */
[----:B------:R-:W1:Y:S01]  /*1780*/  LDC.64 R4, c[0x0][0x380] ;  /* 0x0000e000ff047b82 */ /* 0x000e620000000a00 */
[----:B0-----:R-:W-:-:S04]  /*1790*/  VIADD R7, R0, UR9 ;  /* 0x0000000900077c36 */ /* 0x001fc80008000000 */
[----:B-1----:R-:W-:-:S05]  /*17a0*/  IMAD.WIDE.U32 R4, R7, 0x4, R4 ;  /* 0x0000000407047825 */ /* 0x002fca00078e0004 */
        /* <DEDUP_REMOVED lines=16> */
[----:B--2---:R-:W-:-:S02]  /*18b0*/  IABS R15, R15 ;  /* 0x0000000f000f7213 */ /* 0x004fc40000000000 */
[----:B---3--:R-:W-:Y:S02]  /*18c0*/  IABS R16, R16 ;  /* 0x0000001000107213 */ /* 0x008fe40000000000 */
[----:B----4-:R-:W-:Y:S02]  /*18d0*/  IABS R17, R17 ;  /* 0x0000001100117213 */ /* 0x010fe40000000000 */
[----:B-----5:R-:W-:Y:S02]  /*18e0*/  IABS R18, R18 ;  /* 0x0000001200127213 */ /* 0x020fe40000000000 */
[----:B------:R-:W-:Y:S02]  /*18f0*/  IABS R21, R21 ;  /* 0x0000001500157213 */ /* 0x000fe40000000000 */
[----:B------:R-:W-:Y:S01]  /*1900*/  IABS R24, R14 ;  /* 0x0000000e00187213 */ /* 0x000fe20000000000 */
[----:B------:R-:W-:Y:S02]  /*1910*/  IMAD.MOV.U32 R14, RZ, RZ, R15 ;  /* 0x000000ffff0e7224 */ /* 0x000fe400078e000f */
[----:B------:R-:W-:Y:S01]  /*1920*/  IMAD.MOV.U32 R15, RZ, RZ, R16 ;  /* 0x000000ffff0f7224 */ /* 0x000fe200078e0010 */
[----:B------:R-:W-:Y:S01]  /*1930*/  IABS R22, R22 ;  /* 0x0000001600167213 */ /* 0x000fe20000000000 */
[----:B------:R-:W-:Y:S01]  /*1940*/  IMAD.MOV.U32 R16, RZ, RZ, R17 ;  /* 0x000000ffff107224 */ /* 0x000fe200078e0011 */
[----:B------:R-:W-:Y:S01]  /*1950*/  IABS R23, R23 ;  /* 0x0000001700177213 */ /* 0x000fe20000000000 */
[----:B------:R-:W-:-:S02]  /*1960*/  IMAD.MOV.U32 R17, RZ, RZ, R18 ;  /* 0x000000ffff117224 */ /* 0x000fc400078e0012 */
[----:B------:R-:W-:Y:S02]  /*1970*/  IMAD.MOV.U32 R18, RZ, RZ, R21 ;  /* 0x000000ffff127224 */ /* 0x000fe400078e0015 */
[----:B------:R-:W-:Y:S02]  /*1980*/  IMAD.MOV.U32 R21, RZ, RZ, R22 ;  /* 0x000000ffff157224 */ /* 0x000fe400078e0016 */
[----:B------:R-:W-:Y:S02]  /*1990*/  IMAD.MOV.U32 R22, RZ, RZ, R23 ;  /* 0x000000ffff167224 */ /* 0x000fe400078e0017 */
[----:B------:R-:W-:Y:S01]  /*19a0*/  IMAD.MOV.U32 R23, RZ, RZ, R24 ;  /* 0x000000ffff177224 */ /* 0x000fe200078e0018 */
[----:B0-----:R-:W-:Y:S02]  /*19b0*/  I2FP.F32.S32 R4, R14 ;  /* 0x0000000e00047245 */ /* 0x001fe40000201400 */
[----:B------:R-:W-:Y:S02]  /*19c0*/  I2FP.F32.S32 R5, R15 ;  /* 0x0000000f00057245 */ /* 0x000fe40000201400 */
[----:B------:R-:W-:-:S02]  /*19d0*/  I2FP.F32.S32 R14, R16 ;  /* 0x00000010000e7245 */ /* 0x000fc40000201400 */
[----:B------:R-:W-:Y:S02]  /*19e0*/  I2FP.F32.S32 R15, R17 ;  /* 0x00000011000f7245 */ /* 0x000fe40000201400 */
[----:B------:R-:W-:Y:S02]  /*19f0*/  I2FP.F32.S32 R16, R18 ;  /* 0x0000001200107245 */ /* 0x000fe40000201400 */
[----:B------:R-:W-:Y:S02]  /*1a00*/  I2FP.F32.S32 R17, R21 ;  /* 0x0000001500117245 */ /* 0x000fe40000201400 */
[----:B------:R-:W-:Y:S02]  /*1a10*/  I2FP.F32.S32 R18, R22 ;  /* 0x0000001600127245 */ /* 0x000fe40000201400 */
[----:B------:R-:W-:Y:S02]  /*1a20*/  I2FP.F32.S32 R21, R23 ;  /* 0x0000001700157245 */ /* 0x000fe40000201400 */
[----:B------:R-:W-:-:S02]  /*1a30*/  FSETP.GEU.AND P0, PT, R4, R5, PT ;  /* 0x000000050400720b */ /* 0x000fc40003f0e000 */
[----:B------:R-:W-:Y:S02]  /*1a40*/  FSETP.GEU.AND P1, PT, R14, R15, PT ;  /* 0x0000000f0e00720b */ /* 0x000fe40003f2e000 */
[----:B------:R-:W-:Y:S02]  /*1a50*/  FSETP.GEU.AND P2, PT, R16, R17, PT ;  /* 0x000000111000720b */ /* 0x000fe40003f4e000 */
[----:B------:R-:W-:Y:S02]  /*1a60*/  FSETP.GEU.AND P3, PT, R18, R21, PT ;  /* 0x000000151200720b */ /* 0x000fe40003f6e000 */
[----:B------:R-:W-:Y:S02]  /*1a70*/  FSEL R4, R5, R4, !P0 ;  /* 0x0000000405047208 */ /* 0x000fe40004000000 */
[----:B------:R-:W-:Y:S02]  /*1a80*/  FSEL R5, R15, R14, !P1 ;  /* 0x0000000e0f057208 */ /* 0x000fe40004800000 */
[----:B------:R-:W-:-:S02]  /*1a90*/  IABS R10, R10 ;  /* 0x0000000a000a7213 */ /* 0x000fc40000000000 */
[----:B------:R-:W-:Y:S02]  /*1aa0*/  FSEL R14, R17, R16, !P2 ;  /* 0x00000010110e7208 */ /* 0x000fe40005000000 */
[----:B------:R-:W-:Y:S02]  /*1ab0*/  FSEL R15, R21, R18, !P3 ;  /* 0x00000012150f7208 */ /* 0x000fe40005800000 */
[----:B------:R-:W-:Y:S02]  /*1ac0*/  IABS R8, R8 ;  /* 0x0000000800087213 */ /* 0x000fe40000000000 */
[----:B------:R-:W-:Y:S02]  /*1ad0*/  IABS R12, R12 ;  /* 0x0000000c000c7213 */ /* 0x000fe40000000000 */
[----:B------:R-:W-:Y:S02]  /*1ae0*/  IABS R16, R6 ;  /* 0x0000000600107213 */ /* 0x000fe40000000000 */
[----:B------:R-:W-:-:S02]  /*1af0*/  IABS R17, R7 ;  /* 0x0000000700117213 */ /* 0x000fc40000000000 */
[----:B------:R-:W-:Y:S01]  /*1b00*/  IABS R18, R11 ;  /* 0x0000000b00127213 */ /* 0x000fe20000000000 */
[----:B------:R-:W-:Y:S02]  /*1b10*/  IMAD.MOV.U32 R7, RZ, RZ, R10 ;  /* 0x000000ffff077224 */ /* 0x000fe400078e000a */
[----:B------:R-:W-:Y:S02]  /*1b20*/  IMAD.MOV.U32 R6, RZ, RZ, R8 ;  /* 0x000000ffff067224 */ /* 0x000fe400078e0008 */
[----:B------:R-:W-:Y:S01]  /*1b30*/  IMAD.MOV.U32 R10, RZ, RZ, R12 ;  /* 0x000000ffff0a7224 */ /* 0x000fe200078e000c */
[----:B------:R-:W-:Y:S01]  /*1b40*/  IABS R9, R9 ;  /* 0x0000000900097213 */ /* 0x000fe20000000000 */
[----:B------:R-:W-:Y:S01]  /*1b50*/  IMAD.MOV.U32 R8, RZ, RZ, R16 ;  /* 0x000000ffff087224 */ /* 0x000fe200078e0010 */
[----:B------:R-:W-:Y:S01]  /*1b60*/  IABS R13, R13 ;  /* 0x0000000d000d7213 */ /* 0x000fe20000000000 */
[----:B------:R-:W-:Y:S02]  /*1b70*/  IMAD.MOV.U32 R11, RZ, RZ, R17 ;  /* 0x000000ffff0b7224 */ /* 0x000fe400078e0011 */
[----:B------:R-:W-:Y:S01]  /*1b80*/  IMAD.MOV.U32 R12, RZ, RZ, R18 ;  /* 0x000000ffff0c7224 */ /* 0x000fe200078e0012 */
[----:B------:R-:W-:-:S02]  /*1b90*/  I2FP.F32.S32 R6, R6 ;  /* 0x0000000600067245 */ /* 0x000fc40000201400 */
[----:B------:R-:W-:Y:S02]  /*1ba0*/  I2FP.F32.S32 R7, R7 ;  /* 0x0000000700077245 */ /* 0x000fe40000201400 */
[----:B------:R-:W-:Y:S02]  /*1bb0*/  I2FP.F32.S32 R8, R8 ;  /* 0x0000000800087245 */ /* 0x000fe40000201400 */
[----:B------:R-:W-:Y:S02]  /*1bc0*/  I2FP.F32.S32 R9, R9 ;  /* 0x0000000900097245 */ /* 0x000fe40000201400 */
[----:B------:R-:W-:Y:S02]  /*1bd0*/  I2FP.F32.S32 R10, R10 ;  /* 0x0000000a000a7245 */ /* 0x000fe40000201400 */
[----:B------:R-:W-:Y:S02]  /*1be0*/  I2FP.F32.S32 R11, R11 ;  /* 0x0000000b000b7245 */ /* 0x000fe40000201400 */
[----:B------:R-:W-:-:S02]  /*1bf0*/  I2FP.F32.S32 R12, R12 ;  /* 0x0000000c000c7245 */ /* 0x000fc40000201400 */
[----:B------:R-:W-:Y:S02]  /*1c00*/  I2FP.F32.S32 R13, R13 ;  /* 0x0000000d000d7245 */ /* 0x000fe40000201400 */
[----:B------:R-:W-:Y:S02]  /*1c10*/  FSETP.GEU.AND P0, PT, R6, R7, PT ;  /* 0x000000070600720b */ /* 0x000fe40003f0e000 */
[----:B------:R-:W-:Y:S02]  /*1c20*/  FSETP.GEU.AND P1, PT, R8, R9, PT ;  /* 0x000000090800720b */ /* 0x000fe40003f2e000 */
[----:B------:R-:W-:Y:S02]  /*1c30*/  FSETP.GEU.AND P2, PT, R10, R11, PT ;  /* 0x0000000b0a00720b */ /* 0x000fe40003f4e000 */
        /* <DEDUP_REMOVED lines=8> */
[----:B------:R-:W-:Y:S02]  /*1cc0*/  FSETP.GEU.AND P3, PT, R10, R13, PT ;  /* 0x0000000d0a00720b */ /* 0x000fe40003f6e000 */
[----:B------:R-:W-:Y:S02]  /*1cd0*/  FSEL R4, R5, R4, !P0 ;  /* 0x0000000405047208 */ /* 0x000fe40004000000 */
[----:B------:R-:W-:Y:S02]  /*1ce0*/  ISETP.GE.U32.AND P0, PT, R20, UR5, PT ;  /* 0x0000000514007c0c */ /* 0x000fe4000bf06070 */
[----:B------:R-:W-:Y:S02]  /*1cf0*/  FSEL R15, R15, R14, !P1 ;  /* 0x0000000e0f0f7208 */ /* 0x000fe40004800000 */
[----:B------:R-:W-:Y:S02]  /*1d00*/  FSEL R6, R9, R6, !P2 ;  /* 0x0000000609067208 */ /* 0x000fe40005000000 */
[----:B------:R-:W-:-:S02]  /*1d10*/  FSEL R13, R13, R10, !P3 ;  /* 0x0000000a0d0d7208 */ /* 0x000fc40005800000 */
[----:B------:R-:W-:Y:S02]  /*1d20*/  ISETP.GE.U32.AND.EX P0, PT, R19, UR4, PT, P0 ;  /* 0x0000000413007c0c */ /* 0x000fe4000bf06100 */
[----:B------:R-:W-:Y:S02]  /*1d30*/  FSETP.GEU.AND P1, PT, R4, R15, PT ;  /* 0x0000000f0400720b */ /* 0x000fe40003f2e000 */
[----:B------:R-:W-:Y:S02]  /*1d40*/  FSETP.GEU.AND P2, PT, R6, R13, PT ;  /* 0x0000000d0600720b */ /* 0x000fe40003f4e000 */
[----:B------:R-:W-:Y:S02]  /*1d50*/  FSEL R4, R15, R4, !P1 ;  /* 0x000000040f047208 */ /* 0x000fe40004800000 */
[----:B------:R-:W-:-:S04]  /*1d60*/  FSEL R7, R13, R6, !P2 ;  /* 0x000000060d077208 */ /* 0x000fc80005000000 */
[----:B------:R-:W-:-:S04]  /*1d70*/  FSETP.GEU.AND P1, PT, R4, R7, PT ;  /* 0x000000070400720b */ /* 0x000fc80003f2e000 */
[----:B------:R-:W-:Y:S01]  /*1d80*/  FSEL R7, R7, R4, !P1 ;  /* 0x0000000407077208 */ /* 0x000fe20004800000 */
[----:B------:R-:W-:Y:S08]  /*1d90*/  @!P0 BRA `(.L_x_73) ;  /* 0x0000001400988947 */ /* 0x000ff00003800000 */
[----:B------:R-:W-:Y:S01]  /*1da0*/  UIADD3 UR7, UP0, UPT, UR5, UR9, URZ ;  /* 0x0000000905077290 */ /* 0x000fe2000ff1e0ff */
[----:B------:R-:W-:Y:S01]  /*1db0*/  IADD3 R26, P1, PT, R2, -0x1000, RZ ;  /* 0xfffff000021a7810 */ /* 0x000fe20007f3e0ff */
[----:B------:R-:W0:Y:S01]  /*1dc0*/  LDCU.64 UR12, c[0x0][0x380] ;  /* 0x00007000ff0c77ac */ /* 0x000e220008000a00 */
[----:B------:R-:W-:Y:S02]  /*1dd0*/  LOP3.LUT R5, RZ, R0, RZ, 0x33, !PT ;  /* 0x00000000ff057212 */ /* 0x000fe400078e33ff */
[----:B------:R-:W-:Y:S01]  /*1de0*/  IADD3.X R8, PT, PT, R3, -0x1, RZ, P1, !PT ;  /* 0xffffffff03087810 */ /* 0x000fe20000ffe4ff */
[----:B------:R-:W-:Y:S01]  /*1df0*/  UIADD3.X UR8, UPT, UPT, URZ, UR4, URZ, UP0, !UPT ;  /* 0x00000004ff087290 */ /* 0x000fe200087fe4ff */
[----:B------:R-:W-:Y:S01]  /*1e00*/  ISETP.LT.U32.AND P0, PT, R26, UR7, PT ;  /* 0x000000071a007c0c */ /* 0x000fe2000bf01070 */
[----:B------:R-:W-:Y:S01]  /*1e10*/  UMOV UR6, UR5 ;  /* 0x0000000500067c82 */ /* 0x000fe20008000000 */
[----:B------:R-:W-:Y:S01]  /*1e20*/  IADD3 R9, P2, PT, R0, UR7, RZ ;  /* 0x0000000700097c10 */ /* 0x000fe2000ff5e0ff */
[----:B------:R-:W-:Y:S01]  /*1e30*/  UMOV UR4, URZ ;  /* 0x000000ff00047c82 */ /* 0x000fe20008000000 */
[----:B------:R-:W-:Y:S01]  /*1e40*/  IADD3 R5, PT, PT, R2, -UR5, R5 ;  /* 0x8000000502057c10 */ /* 0x000fe2000fffe005 */
[----:B------:R-:W-:Y:S01]  /*1e50*/  IMAD.U32 R11, RZ, RZ, UR8 ;  /* 0x00000008ff0b7e24 */ /* 0x000fe2000f8e00ff */
[----:B------:R-:W-:Y:S01]  /*1e60*/  UMOV UR10, UR8 ;  /* 0x00000008000a7c82 */ /* 0x000fe20008000000 */
[----:B------:R-:W-:-:S03]  /*1e70*/  IMAD.X R0, RZ, RZ, UR8, P2 ;  /* 0x00000008ff007e24 */ /* 0x000fc600090e06ff */
[----:B------:R-:W-:Y:S02]  /*1e80*/  ISETP.GT.U32.AND.EX P0, PT, R11, R8, PT, P0 ;  /* 0x000000080b00720c */ /* 0x000fe40003f04100 */
[----:B0-----:R-:W-:-:S04]  /*1e90*/  LEA R6, P1, R9, UR12, 0x2 ;  /* 0x0000000c09067c11 */ /* 0x001fc8000f8210ff */
[----:B------:R-:W-:Y:S02]  /*1ea0*/  IADD3 R6, P2, PT, R6, 0x2000, RZ ;  /* 0x0000200006067810 */ /* 0x000fe40007f5e0ff */
[----:B------:R-:W-:Y:S01]  /*1eb0*/  LEA.HI.X R9, R9, UR13, R0, 0x2, P1 ;  /* 0x0000000d09097c11 */ /* 0x000fe200088f1400 */
[----:B------:R-:W-:Y:S01]  /*1ec0*/  VIADD R0, R5, -UR9 ;  /* 0x8000000905007c36 */ /* 0x000fe20008000000 */
[----:B------:R-:W-:-:S03]  /*1ed0*/  UMOV UR9, UR7 ;  /* 0x0000000700097c82 */ /* 0x000fc60008000000 */
[----:B------:R-:W-:Y:S01]  /*1ee0*/  IMAD.X R9, RZ, RZ, R9, P2 ;  /* 0x000000ffff097224 */ /* 0x000fe200010e0609 */
[----:B------:R-:W-:Y:S06]  /*1ef0*/  @P0 BRA `(.L_x_74) ;  /* 0x0000000400cc0947 */ /* 0x000fec0003800000 */
[----:B------:R-:W0:Y:S01]  /*1f00*/  LDC.64 R2, c[0x0][0x3b8] ;  /* 0x0000ee00ff027b82 */ /* 0x000e220000000a00 */
[----:B------:R-:W1:Y:S01]  /*1f10*/  LDCU UR11, c[0x0][0x3c0] ;  /* 0x00007800ff0b77ac */ /* 0x000e620008000800 */
[----:B------:R-:W2:Y:S01]  /*1f20*/  LDCU.64 UR12, c[0x0][0x380] ;  /* 0x00007000ff0c77ac */ /* 0x000ea20008000a00 */
[----:B------:R-:W-:Y:S01]  /*1f30*/  NOP ;  /* 0x0000000000007918 */ /* 0x000fe20000000000 */
.L_x_75:
[----:B------:R-:W3:Y:S02]  /*1f40*/  S2R R5, SR_TID.X ;  /* 0x0000000000057919 */ /* 0x000ee40000002100 */
[----:B---3--:R-:W-:-:S05]  /*1f50*/  IADD3 R5, P0, PT, R5, UR7, RZ ;  /* 0x0000000705057c10 */ /* 0x008fca000ff1e0ff */
[----:B------:R-:W-:Y:S01]  /*1f60*/  IMAD.X R10, RZ, RZ, UR8, P0 ;  /* 0x00000008ff0a7e24 */ /* 0x000fe200080e06ff */
[----:B--2---:R-:W-:-:S04]  /*1f70*/  LEA R4, P0, R5, UR12, 0x2 ;  /* 0x0000000c05047c11 */ /* 0x004fc8000f8010ff */
        /* <DEDUP_REMOVED lines=17> */
[----:B-1----:R-:W-:-:S04]  /*2090*/  USHF.L.U32 UR14, UR11, 0xc, URZ ;  /* 0x0000000c0b0e7899 */ /* 0x002fc800080006ff */
[----:B------:R-:W-:Y:S02]  /*20a0*/  USHF.R.S32.HI UR15, URZ, 0x1f, UR14 ;  /* 0x0000001fff0f7899 */ /* 0x000fe4000801140e */
[----:B------:R-:W-:-:S04]  /*20b0*/  UIADD3 UR5, UP0, UPT, UR14, UR9, URZ ;  /* 0x000000090e057290 */ /* 0x000fc8000ff1e0ff */
[----:B------:R-:W-:Y:S01]  /*20c0*/  UIADD3.X UR6, UPT, UPT, UR15, UR10, URZ, UP0, !UPT ;  /* 0x0000000a0f067290 */ /* 0x000fe200087fe4ff */
[----:B--2---:R-:W-:-:S04]  /*20d0*/  IABS R23, R23 ;  /* 0x0000001700177213 */ /* 0x004fc80000000000 */
[----:B0-----:R-:W-:-:S04]  /*20e0*/  I2FP.F32.S32 R4, R23 ;  /* 0x0000001700047245 */ /* 0x001fc80000201400 */
[----:B------:R-:W-:Y:S02]  /*20f0*/  FSETP.GEU.AND P0, PT, R7, R4, PT ;  /* 0x000000040700720b */ /* 0x000fe40003f0e000 */
[----:B----4-:R-:W-:Y:S02]  /*2100*/  IABS R25, R25 ;  /* 0x0000001900197213 */ /* 0x010fe40000000000 */
[----:B------:R-:W-:Y:S02]  /*2110*/  FSEL R4, R4, R7, !P0 ;  /* 0x0000000704047208 */ /* 0x000fe40004000000 */
[----:B---3--:R-:W-:Y:S02]  /*2120*/  IABS R7, R10 ;  /* 0x0000000a00077213 */ /* 0x008fe40000000000 */
[----:B-----5:R-:W-:Y:S02]  /*2130*/  IABS R24, R24 ;  /* 0x0000001800187213 */ /* 0x020fe40000000000 */
[----:B------:R-:W-:-:S02]  /*2140*/  IABS R19, R19 ;  /* 0x0000001300137213 */ /* 0x000fc40000000000 */
[----:B------:R-:W-:Y:S02]  /*2150*/  IABS R20, R20 ;  /* 0x0000001400147213 */ /* 0x000fe40000000000 */
[----:B------:R-:W-:Y:S02]  /*2160*/  IABS R10, R11 ;  /* 0x0000000b000a7213 */ /* 0x000fe40000000000 */
[----:B------:R-:W-:Y:S02]  /*2170*/  IABS R21, R21 ;  /* 0x0000001500157213 */ /* 0x000fe40000000000 */
[----:B------:R-:W-:Y:S02]  /*2180*/  IABS R22, R22 ;  /* 0x0000001600167213 */ /* 0x000fe40000000000 */
[----:B------:R-:W-:Y:S02]  /*2190*/  IABS R11, R12 ;  /* 0x0000000c000b7213 */ /* 0x000fe40000000000 */
[----:B------:R-:W-:-:S02]  /*21a0*/  I2FP.F32.S32 R25, R25 ;  /* 0x0000001900197245 */ /* 0x000fc40000201400 */
[----:B------:R-:W-:Y:S02]  /*21b0*/  IABS R12, R13 ;  /* 0x0000000d000c7213 */ /* 0x000fe40000000000 */
[----:B------:R-:W-:Y:S02]  /*21c0*/  I2FP.F32.S32 R24, R24 ;  /* 0x0000001800187245 */ /* 0x000fe40000201400 */
[----:B------:R-:W-:Y:S02]  /*21d0*/  IABS R13, R14 ;  /* 0x0000000e000d7213 */ /* 0x000fe40000000000 */
[----:B------:R-:W-:Y:S02]  /*21e0*/  I2FP.F32.S32 R19, R19 ;  /* 0x0000001300137245 */ /* 0x000fe40000201400 */
[----:B------:R-:W-:Y:S02]  /*21f0*/  I2FP.F32.S32 R20, R20 ;  /* 0x0000001400147245 */ /* 0x000fe40000201400 */
[----:B------:R-:W-:-:S02]  /*2200*/  IABS R14, R15 ;  /* 0x0000000f000e7213 */ /* 0x000fc40000000000 */
[----:B------:R-:W-:Y:S02]  /*2210*/  I2FP.F32.S32 R21, R21 ;  /* 0x0000001500157245 */ /* 0x000fe40000201400 */
[----:B------:R-:W-:Y:S02]  /*2220*/  I2FP.F32.S32 R22, R22 ;  /* 0x0000001600167245 */ /* 0x000fe40000201400 */
[----:B------:R-:W-:Y:S02]  /*2230*/  IABS R15, R16 ;  /* 0x00000010000f7213 */ /* 0x000fe40000000000 */
[----:B------:R-:W-:Y:S02]  /*2240*/  IABS R16, R17 ;  /* 0x0000001100107213 */ /* 0x000fe40000000000 */
[----:B------:R-:W-:Y:S02]  /*2250*/  FSETP.GEU.AND P1, PT, R25, R24, PT ;  /* 0x000000181900720b */ /* 0x000fe40003f2e000 */
[----:B------:R-:W-:-:S02]  /*2260*/  FSETP.GEU.AND P2, PT, R19, R20, PT ;  /* 0x000000141300720b */ /* 0x000fc40003f4e000 */
[----:B------:R-:W-:Y:S02]  /*2270*/  FSETP.GEU.AND P3, PT, R21, R22, PT ;  /* 0x000000161500720b */ /* 0x000fe40003f6e000 */
[----:B------:R-:W-:Y:S02]  /*2280*/  I2FP.F32.S32 R7, R7 ;  /* 0x0000000700077245 */ /* 0x000fe40000201400 */
[----:B------:R-:W-:Y:S02]  /*2290*/  I2FP.F32.S32 R10, R10 ;  /* 0x0000000a000a7245 */ /* 0x000fe40000201400 */
[----:B------:R-:W-:Y:S02]  /*22a0*/  I2FP.F32.S32 R11, R11 ;  /* 0x0000000b000b7245 */ /* 0x000fe40000201400 */
[----:B------:R-:W-:Y:S02]  /*22b0*/  I2FP.F32.S32 R12, R12 ;  /* 0x0000000c000c7245 */ /* 0x000fe40000201400 */
[----:B------:R-:W-:-:S02]  /*22c0*/  I2FP.F32.S32 R13, R13 ;  /* 0x0000000d000d7245 */ /* 0x000fc40000201400 */
[----:B------:R-:W-:Y:S02]  /*22d0*/  I2FP.F32.S32 R14, R14 ;  /* 0x0000000e000e7245 */ /* 0x000fe40000201400 */
[----:B------:R-:W-:Y:S02]  /*22e0*/  I2FP.F32.S32 R15, R15 ;  /* 0x0000000f000f7245 */ /* 0x000fe40000201400 */
[----:B------:R-:W-:Y:S02]  /*22f0*/  I2FP.F32.S32 R16, R16 ;  /* 0x0000001000107245 */ /* 0x000fe40000201400 */
[----:B------:R-:W-:Y:S02]  /*2300*/  FSEL R25, R24, R25, !P1 ;  /* 0x0000001918197208 */ /* 0x000fe40004800000 */
[----:B------:R-:W-:Y:S02]  /*2310*/  FSEL R5, R20, R19, !P2 ;  /* 0x0000001314057208 */ /* 0x000fe40005000000 */
[----:B------:R-:W-:-:S02]  /*2320*/  FSEL R20, R22, R21, !P3 ;  /* 0x0000001516147208 */ /* 0x000fc40005800000 */
[----:B------:R-:W-:Y:S02]  /*2330*/  FSETP.GEU.AND P0, PT, R7, R10, PT ;  /* 0x0000000a0700720b */ /* 0x000fe40003f0e000 */
[----:B------:R-:W-:Y:S02]  /*2340*/  FSETP.GEU.AND P1, PT, R11, R12, PT ;  /* 0x0000000c0b00720b */ /* 0x000fe40003f2e000 */
[----:B------:R-:W-:Y:S02]  /*2350*/  FSETP.GEU.AND P2, PT, R13, R14, PT ;  /* 0x0000000e0d00720b */ /* 0x000fe40003f4e000 */
[----:B------:R-:W-:Y:S02]  /*2360*/  FSETP.GEU.AND P3, PT, R15, R16, PT ;  /* 0x000000100f00720b */ /* 0x000fe40003f6e000 */
[----:B------:R-:W-:Y:S02]  /*2370*/  FSEL R7, R10, R7, !P0 ;  /* 0x000000070a077208 */ /* 0x000fe40004000000 */
[----:B------:R-:W-:-:S02]  /*2380*/  FSEL R12, R12, R11, !P1 ;  /* 0x0000000b0c0c7208 */ /* 0x000fc40004800000 */
[----:B------:R-:W-:Y:S02]  /*2390*/  FSEL R13, R14, R13, !P2 ;  /* 0x0000000d0e0d7208 */ /* 0x000fe40005000000 */
[----:B------:R-:W-:Y:S02]  /*23a0*/  FSEL R16, R16, R15, !P3 ;  /* 0x0000000f10107208 */ /* 0x000fe40005800000 */
[----:B------:R-:W-:Y:S02]  /*23b0*/  FSETP.GEU.AND P0, PT, R4, R25, PT ;  /* 0x000000190400720b */ /* 0x000fe40003f0e000 */
[----:B------:R-:W-:Y:S02]  /*23c0*/  FSETP.GEU.AND P1, PT, R5, R20, PT ;  /* 0x000000140500720b */ /* 0x000fe40003f2e000 */
[----:B------:R-:W-:Y:S02]  /*23d0*/  FSETP.GEU.AND P2, PT, R7, R12, PT ;  /* 0x0000000c0700720b */ /* 0x000fe40003f4e000 */
[----:B------:R-:W-:-:S02]  /*23e0*/  FSETP.GEU.AND P3, PT, R13, R16, PT ;  /* 0x000000100d00720b */ /* 0x000fc40003f6e000 */
[----:B------:R-:W-:Y:S02]  /*23f0*/  FSEL R4, R25, R4, !P0 ;  /* 0x0000000419047208 */ /* 0x000fe40004000000 */
[----:B------:R-:W-:Y:S02]  /*2400*/  FSEL R5, R20, R5, !P1 ;  /* 0x0000000514057208 */ /* 0x000fe40004800000 */
[----:B------:R-:W-:Y:S02]  /*2410*/  FSEL R7, R12, R7, !P2 ;  /* 0x000000070c077208 */ /* 0x000fe40005000000 */
[----:B------:R-:W-:Y:S02]  /*2420*/  FSEL R16, R16, R13, !P3 ;  /* 0x0000000d10107208 */ /* 0x000fe40005800000 */
[----:B------:R-:W-:Y:S02]  /*2430*/  FSETP.GEU.AND P0, PT, R4, R5, PT ;  /* 0x000000050400720b */ /* 0x000fe40003f0e000 */
[----:B------:R-:W-:-:S02]  /*2440*/  IADD3 R10, P2, PT, R2, -UR7, RZ ;  /* 0x80000007020a7c10 */ /* 0x000fc4000ff5e0ff */
[----:B------:R-:W-:Y:S02]  /*2450*/  FSETP.GEU.AND P1, PT, R7, R16, PT ;  /* 0x000000100700720b */ /* 0x000fe40003f2e000 */
[----:B------:R-:W-:Y:S02]  /*2460*/  FSEL R4, R5, R4, !P0 ;  /* 0x0000000405047208 */ /* 0x000fe40004000000 */
[----:B------:R-:W-:Y:S02]  /*2470*/  ISETP.GE.U32.AND P0, PT, R10, UR14, PT ;  /* 0x0000000e0a007c0c */ /* 0x000fe4000bf06070 */
[----:B------:R-:W-:Y:S02]  /*2480*/  IADD3.X R10, PT, PT, R3, ~UR8, RZ, P2, !PT ;  /* 0x80000008030a7c10 */ /* 0x000fe400097fe4ff */
[----:B------:R-:W-:Y:S02]  /*2490*/  FSEL R7, R16, R7, !P1 ;  /* 0x0000000710077208 */ /* 0x000fe40004800000 */
[----:B------:R-:W-:-:S02]  /*24a0*/  ISETP.GE.U32.AND.EX P0, PT, R10, UR15, PT, P0 ;  /* 0x0000000f0a007c0c */ /* 0x000fc4000bf06100 */
[----:B------:R-:W-:Y:S02]  /*24b0*/  FSETP.GEU.AND P1, PT, R4, R7, PT ;  /* 0x000000070400720b */ /* 0x000fe40003f2e000 */
[----:B------:R-:W-:Y:S02]  /*24c0*/  IABS R5, R18 ;  /* 0x0000001200057213 */ /* 0x000fe40000000000 */
[----:B------:R-:W-:Y:S02]  /*24d0*/  FSEL R4, R7, R4, !P1 ;  /* 0x0000000407047208 */ /* 0x000fe40004800000 */
[----:B------:R-:W-:-:S04]  /*24e0*/  I2FP.F32.S32 R7, R5 ;  /* 0x0000000500077245 */ /* 0x000fc80000201400 */
[----:B------:R-:W-:-:S04]  /*24f0*/  FSETP.GEU.AND P1, PT, R4, R7, PT ;  /* 0x000000070400720b */ /* 0x000fc80003f2e000 */
[----:B------:R-:W-:Y:S01]  /*2500*/  FSEL R7, R7, R4, !P1 ;  /* 0x0000000407077208 */ /* 0x000fe20004800000 */
[----:B------:R-:W-:Y:S08]  /*2510*/  @!P0 BRA `(.L_x_73) ;  /* 0x0000000c00b88947 */ /* 0x000ff00003800000 */
[----:B------:R-:W-:Y:S02]  /*2520*/  UIADD3 UR7, UP0, UPT, UR14, UR7, URZ ;  /* 0x000000070e077290 */ /* 0x000fe4000ff1e0ff */
[----:B------:R-:W-:Y:S01]  /*2530*/  IMAD.U32 R11, RZ, RZ, UR14 ;  /* 0x0000000eff0b7e24 */ /* 0x000fe2000f8e00ff */
[----:B------:R-:W-:Y:S01]  /*2540*/  UIADD3 UR4, UPT, UPT, UR4, 0x1, URZ ;  /* 0x0000000104047890 */ /* 0x000fe2000fffe0ff */
[----:B------:R-:W-:Y:S01]  /*2550*/  IMAD.MOV.U32 R4, RZ, RZ, R6 ;  /* 0x000000ffff047224 */ /* 0x000fe200078e0006 */
[----:B------:R-:W-:Y:S01]  /*2560*/  UIADD3.X UR8, UPT, UPT, UR15, UR8, URZ, UP0, !UPT ;  /* 0x000000080f087290 */ /* 0x000fe200087fe4ff */
[----:B------:R-:W-:Y:S01]  /*2570*/  IMAD.MOV.U32 R5, RZ, RZ, R9 ;  /* 0x000000ffff057224 */ /* 0x000fe200078e0009 */
[----:B------:R-:W-:Y:S01]  /*2580*/  ISETP.LT.U32.AND P0, PT, R26, UR7, PT ;  /* 0x000000071a007c0c */ /* 0x000fe2000bf01070 */
[----:B------:R-:W-:Y:S01]  /*2590*/  VIADD R0, R0, -UR14 ;  /* 0x8000000e00007c36 */ /* 0x000fe20008000000 */
[----:B------:R-:W-:Y:S01]  /*25a0*/  UMOV UR9, UR5 ;  /* 0x0000000500097c82 */ /* 0x000fe20008000000 */
[----:B------:R-:W-:Y:S01]  /*25b0*/  IMAD.WIDE R4, R11, 0x4, R4 ;  /* 0x000000040b047825 */ /* 0x000fe200078e0204 */
[----:B------:R-:W-:-:S03]  /*25c0*/  UMOV UR10, UR6 ;  /* 0x00000006000a7c82 */ /* 0x000fc60008000000 */
[----:B------:R-:W-:Y:S02]  /*25d0*/  IMAD.U32 R13, RZ, RZ, UR8 ;  /* 0x00000008ff0d7e24 */ /* 0x000fe4000f8e00ff */
[----:B------:R-:W-:Y:S02]  /*25e0*/  IMAD.MOV.U32 R6, RZ, RZ, R4 ;  /* 0x000000ffff067224 */ /* 0x000fe400078e0004 */
[----:B------:R-:W-:Y:S01]  /*25f0*/  IMAD.MOV.U32 R9, RZ, RZ, R5 ;  /* 0x000000ffff097224 */ /* 0x000fe200078e0005 */
[----:B------:R-:W-:-:S13]  /*2600*/  ISETP.GT.U32.AND.EX P0, PT, R13, R8, PT, P0 ;  /* 0x000000080d00720c */ /* 0x000fda0003f04100 */
[----:B------:R-:W-:Y:S05]  /*2610*/  @!P0 BRA `(.L_x_75) ;  /* 0xfffffff800488947 */ /* 0x000fea000383ffff */
[----:B------:R-:W-:-:S05]  /*2620*/  UMOV UR6, UR14 ;  /* 0x0000000e00067c82 */ /* 0x000fca0008000000 */
.L_x_74:
[----:B------:R-:W0:Y:S01]  /*2630*/  S2R R5, SR_TID.X ;  /* 0x0000000000057919 */ /* 0x000e220000002100 */
[C---:B------:R-:W-:Y:S01]  /*2640*/  VIADD R4, R2.reuse, -UR7 ;  /* 0x8000000702047c36 */ /* 0x040fe20008000000 */
[----:B------:R-:W-:Y:S01]  /*2650*/  ISETP.LE.U32.AND P1, PT, R2, UR7, PT ;  /* 0x0000000702007c0c */ /* 0x000fe2000bf23070 */
[----:B------:R-:W-:Y:S01]  /*2660*/  IMAD.U32 R8, RZ, RZ, UR8 ;  /* 0x00000008ff087e24 */ /* 0x000fe2000f8e00ff */
[----:B------:R-:W-:Y:S02]  /*2670*/  BSSY.RECONVERGENT B1, `(.L_x_73) ;  /* 0x00000d8000017945 */ /* 0x000fe40003800200 */
[----:B0-----:R-:W-:-:S04]  /*2680*/  ISETP.GE.AND P0, PT, R5, R4, PT ;  /* 0x000000040500720c */ /* 0x001fc80003f06270 */
[----:B------:R-:W-:-:S13]  /*2690*/  ISETP.GE.U32.OR.EX P0, PT, R8, R3, P0, P1 ;  /* 0x000000030800720c */ /* 0x000fda0000706510 */
[----:B------:R-:W-:Y:S05]  /*26a0*/  @P0 BRA `(.L_x_76) ;  /* 0x0000000c00500947 */ /* 0x000fea0003800000 */
[----:B------:R-:W-:Y:S01]  /*26b0*/  USHF.L.U32 UR5, UR18, 0xc, URZ ;  /* 0x0000000c12057899 */ /* 0x000fe200080006ff */
[----:B------:R-:W-:Y:S01]  /*26c0*/  LOP3.LUT R3, RZ, R5, RZ, 0x33, !PT ;  /* 0x00000005ff037212 */ /* 0x000fe200078e33ff */
[----:B------:R-:W-:Y:S01]  /*26d0*/  UIMAD UR14, UR4, UR11, URZ ;  /* 0x0000000b040e72a4 */ /* 0x000fe2000f8e02ff */
[----:B------:R-:W-:Y:S01]  /*26e0*/  BSSY.RECONVERGENT B2, `(.L_x_77) ;  /* 0x0000066000027945 */ /* 0x000fe20003800200 */
[----:B------:R-:W-:-:S04]  /*26f0*/  UIADD3 UR5, UPT, UPT, UR5, UR6, URZ ;  /* 0x0000000605057290 */ /* 0x000fc8000fffe0ff */
[----:B------:R-:W-:Y:S02]  /*2700*/  IMAD.U32 R11, RZ, RZ, UR14 ;  /* 0x0000000eff0b7e24 */ /* 0x000fe4000f8e00ff */
[----:B------:R-:W-:-:S05]  /*2710*/  IADD3 R2, PT, PT, R2, -UR5, R3 ;  /* 0x8000000502027c10 */ /* 0x000fca000fffe003 */
[----:B------:R-:W-:-:S05]  /*2720*/  IMAD R2, R11, -0x1000, R2 ;  /* 0xfffff0000b027824 */ /* 0x000fca00078e0202 */
[C---:B------:R-:W-:Y:S02]  /*2730*/  ISETP.GE.U32.AND P1, PT, R2.reuse, 0xf00, PT ;  /* 0x00000f000200780c */ /* 0x040fe40003f26070 */
[----:B------:R-:W-:Y:S01]  /*2740*/  LEA.HI R21, R2, 0x1, RZ, 0x18 ;  /* 0x0000000102157811 */ /* 0x000fe200078fc0ff */
[----:B------:R-:W-:-:S03]  /*2750*/  IMAD.MOV.U32 R2, RZ, RZ, R5 ;  /* 0x000000ffff027224 */ /* 0x000fc600078e0005 */
[----:B------:R-:W-:-:S04]  /*2760*/  LOP3.LUT R23, R21, 0xf, RZ, 0xc0, !PT ;  /* 0x0000000f15177812 */ /* 0x000fc800078ec0ff */
[----:B------:R-:W-:-:S03]  /*2770*/  ISETP.NE.AND P0, PT, R23, RZ, PT ;  /* 0x000000ff1700720c */ /* 0x000fc60003f05270 */
[----:B------:R-:W-:Y:S10]  /*2780*/  @!P1 BRA `(.L_x_78) ;  /* 0x00000004006c9947 */ /* 0x000ff40003800000 */
[----:B------:R-:W-:-:S04]  /*2790*/  LEA.HI R2, R0, 0x1, RZ, 0x18 ;  /* 0x0000000100027811 */ /* 0x000fc800078fc0ff */
[----:B------:R-:W-:Y:S01]  /*27a0*/  LOP3.LUT R3, R2, 0x1fffff0, RZ, 0xc0, !PT ;  /* 0x01fffff002037812 */ /* 0x000fe200078ec0ff */
[----:B------:R-:W-:-:S04]  /*27b0*/  IMAD.MOV.U32 R2, RZ, RZ, R5 ;  /* 0x000000ffff027224 */ /* 0x000fc800078e0005 */
[----:B------:R-:W-:-:S07]  /*27c0*/  IMAD.MOV R3, RZ, RZ, -R3 ;  /* 0x000000ffff037224 */ /* 0x000fce00078e0a03 */
.L_x_79:
[----:B------:R-:W-:-:S05]  /*27d0*/  IMAD.MOV.U32 R8, RZ, RZ, R6 ;  /* 0x000000ffff087224 */ /* 0x000fca00078e0006 */
        /* <DEDUP_REMOVED lines=15> */
[----:B------:R-:W5:Y:S01]  /*28d0*/  LDG.E R4, desc[UR16][R8.64+0x1c00] ;  /* 0x001c001008047981 */ /* 0x000f62000c1e1900 */
[----:B------:R-:W-:-:S02]  /*28e0*/  VIADD R3, R3, 0x10 ;  /* 0x0000001003037836 */ /* 0x000fc40000000000 */
[----:B------:R-:W-:-:S03]  /*28f0*/  VIADD R2, R2, 0x1000 ;  /* 0x0000100002027836 */ /* 0x000fc60000000000 */
[----:B------:R-:W-:Y:S02]  /*2900*/  ISETP.NE.AND P2, PT, R3, RZ, PT ;  /* 0x000000ff0300720c */ /* 0x000fe40003f45270 */
[----:B--2---:R-:W-:-:S04]  /*2910*/  IABS R22, R22 ;  /* 0x0000001600167213 */ /* 0x004fc80000000000 */
[----:B------:R-:W-:Y:S02]  /*2920*/  I2FP.F32.S32 R22, R22 ;  /* 0x0000001600167245 */ /* 0x000fe40000201400 */
[----:B---3--:R-:W-:Y:S02]  /*2930*/  IABS R24, R24 ;  /* 0x0000001800187213 */ /* 0x008fe40000000000 */
[----:B------:R-:W-:Y:S02]  /*2940*/  FSETP.GEU.AND P1, PT, R7, R22, PT ;  /* 0x000000160700720b */ /* 0x000fe40003f2e000 */
[----:B----4-:R-:W-:Y:S02]  /*2950*/  IABS R20, R20 ;  /* 0x0000001400147213 */ /* 0x010fe40000000000 */
[----:B------:R-:W-:Y:S02]  /*2960*/  FSEL R7, R22, R7, !P1 ;  /* 0x0000000716077208 */ /* 0x000fe40004800000 */
[----:B------:R-:W-:-:S02]  /*2970*/  I2FP.F32.S32 R22, R24 ;  /* 0x0000001800167245 */ /* 0x000fc40000201400 */
[----:B------:R-:W-:Y:S02]  /*2980*/  I2FP.F32.S32 R20, R20 ;  /* 0x0000001400147245 */ /* 0x000fe40000201400 */
[----:B------:R-:W-:Y:S02]  /*2990*/  FSETP.GEU.AND P1, PT, R7, R22, PT ;  /* 0x000000160700720b */ /* 0x000fe40003f2e000 */
[----:B-----5:R-:W-:Y:S02]  /*29a0*/  IABS R19, R19 ;  /* 0x0000001300137213 */ /* 0x020fe40000000000 */
[----:B------:R-:W-:Y:S02]  /*29b0*/  FSEL R7, R22, R7, !P1 ;  /* 0x0000000716077208 */ /* 0x000fe40004800000 */
[----:B------:R-:W-:Y:S02]  /*29c0*/  IABS R18, R18 ;  /* 0x0000001200127213 */ /* 0x000fe40000000000 */
[----:B------:R-:W-:-:S02]  /*29d0*/  FSETP.GEU.AND P1, PT, R7, R20, PT ;  /* 0x000000140700720b */ /* 0x000fc40003f2e000 */
[----:B------:R-:W-:Y:S02]  /*29e0*/  I2FP.F32.S32 R18, R18 ;  /* 0x0000001200127245 */ /* 0x000fe40000201400 */
[----:B------:R-:W-:Y:S02]  /*29f0*/  FSEL R7, R20, R7, !P1 ;  /* 0x0000000714077208 */ /* 0x000fe40004800000 */
[----:B------:R-:W-:Y:S02]  /*2a00*/  I2FP.F32.S32 R20, R19 ;  /* 0x0000001300147245 */ /* 0x000fe40000201400 */
[----:B------:R-:W-:Y:S02]  /*2a10*/  IABS R17, R17 ;  /* 0x0000001100117213 */ /* 0x000fe40000000000 */
[----:B------:R-:W-:Y:S02]  /*2a20*/  FSETP.GEU.AND P1, PT, R7, R20, PT ;  /* 0x000000140700720b */ /* 0x000fe40003f2e000 */
[----:B------:R-:W-:-:S02]  /*2a30*/  IABS R16, R16 ;  /* 0x0000001000107213 */ /* 0x000fc40000000000 */
[----:B------:R-:W-:Y:S02]  /*2a40*/  FSEL R7, R20, R7, !P1 ;  /* 0x0000000714077208 */ /* 0x000fe40004800000 */
[----:B------:R-:W-:Y:S02]  /*2a50*/  I2FP.F32.S32 R16, R16 ;  /* 0x0000001000107245 */ /* 0x000fe40000201400 */
[----:B------:R-:W-:Y:S02]  /*2a60*/  FSETP.GEU.AND P1, PT, R7, R18, PT ;  /* 0x000000120700720b */ /* 0x000fe40003f2e000 */
[----:B------:R-:W-:Y:S02]  /*2a70*/  IABS R15, R15 ;  /* 0x0000000f000f7213 */ /* 0x000fe40000000000 */
[----:B------:R-:W-:Y:S02]  /*2a80*/  FSEL R7, R18, R7, !P1 ;  /* 0x0000000712077208 */ /* 0x000fe40004800000 */
[----:B------:R-:W-:-:S02]  /*2a90*/  I2FP.F32.S32 R18, R17 ;  /* 0x0000001100127245 */ /* 0x000fc40000201400 */
[----:B------:R-:W-:Y:S02]  /*2aa0*/  IABS R14, R14 ;  /* 0x0000000e000e7213 */ /* 0x000fe40000000000 */
[----:B------:R-:W-:Y:S02]  /*2ab0*/  FSETP.GEU.AND P1, PT, R7, R18, PT ;  /* 0x000000120700720b */ /* 0x000fe40003f2e000 */
[----:B------:R-:W-:Y:S02]  /*2ac0*/  I2FP.F32.S32 R14, R14 ;  /* 0x0000000e000e7245 */ /* 0x000fe40000201400 */
[----:B------:R-:W-:Y:S02]  /*2ad0*/  FSEL R7, R18, R7, !P1 ;  /* 0x0000000712077208 */ /* 0x000fe40004800000 */
[----:B------:R-:W-:Y:S02]  /*2ae0*/  IABS R13, R13 ;  /* 0x0000000d000d7213 */ /* 0x000fe40000000000 */
[----:B------:R-:W-:-:S02]  /*2af0*/  FSETP.GEU.AND P1, PT, R7, R16, PT ;  /* 0x000000100700720b */ /* 0x000fc40003f2e000 */
[----:B------:R-:W-:Y:S02]  /*2b00*/  IABS R12, R12 ;  /* 0x0000000c000c7213 */ /* 0x000fe40000000000 */
[----:B------:R-:W-:Y:S02]  /*2b10*/  FSEL R7, R16, R7, !P1 ;  /* 0x0000000710077208 */ /* 0x000fe40004800000 */
[----:B------:R-:W-:Y:S02]  /*2b20*/  I2FP.F32.S32 R16, R15 ;  /* 0x0000000f00107245 */ /* 0x000fe40000201400 */
[----:B------:R-:W-:Y:S02]  /*2b30*/  I2FP.F32.S32 R12, R12 ;  /* 0x0000000c000c7245 */ /* 0x000fe40000201400 */
[----:B------:R-:W-:Y:S02]  /*2b40*/  FSETP.GEU.AND P1, PT, R7, R16, PT ;  /* 0x000000100700720b */ /* 0x000fe40003f2e000 */
[----:B------:R-:W-:-:S02]  /*2b50*/  IABS R11, R11 ;  /* 0x0000000b000b7213 */ /* 0x000fc40000000000 */
[----:B------:R-:W-:Y:S02]  /*2b60*/  FSEL R7, R16, R7, !P1 ;  /* 0x0000000710077208 */ /* 0x000fe40004800000 */
[----:B------:R-:W-:Y:S02]  /*2b70*/  IABS R10, R10 ;  /* 0x0000000a000a7213 */ /* 0x000fe40000000000 */
[----:B------:R-:W-:Y:S02]  /*2b80*/  FSETP.GEU.AND P1, PT, R7, R14, PT ;  /* 0x0000000e0700720b */ /* 0x000fe40003f2e000 */
[----:B------:R-:W-:Y:S02]  /*2b90*/  I2FP.F32.S32 R10, R10 ;  /* 0x0000000a000a7245 */ /* 0x000fe40000201400 */
        /* <DEDUP_REMOVED lines=13> */
[----:B------:R-:W-:-:S02]  /*2c70*/  I2FP.F32.S32 R4, R4 ;  /* 0x0000000400047245 */ /* 0x000fc40000201400 */
[----:B------:R-:W-:-:S04]  /*2c80*/  FSEL R7, R12, R7, !P1 ;  /* 0x000000070c077208 */ /* 0x000fc80004800000 */
[----:B------:R-:W-:-:S04]  /*2c90*/  FSETP.GEU.AND P1, PT, R7, R10, PT ;  /* 0x0000000a0700720b */ /* 0x000fc80003f2e000 */
[----:B------:R-:W-:-:S04]  /*2ca0*/  FSEL R7, R10, R7, !P1 ;  /* 0x000000070a077208 */ /* 0x000fc80004800000 */
[----:B------:R-:W-:-:S04]  /*2cb0*/  FSETP.GEU.AND P1, PT, R7, R6, PT ;  /* 0x000000060700720b */ /* 0x000fc80003f2e000 */
[----:B------:R-:W-:-:S04]  /*2cc0*/  FSEL R6, R6, R7, !P1 ;  /* 0x0000000706067208 */ /* 0x000fc80004800000 */
[----:B------:R-:W-:-:S04]  /*2cd0*/  FSETP.GEU.AND P1, PT, R6, R5, PT ;  /* 0x000000050600720b */ /* 0x000fc80003f2e000 */
[----:B------:R-:W-:Y:S02]  /*2ce0*/  FSEL R5, R5, R6, !P1 ;  /* 0x0000000605057208 */ /* 0x000fe40004800000 */
[----:B------:R-:W-:Y:S02]  /*2cf0*/  IADD3 R6, P3, PT, R8, 0x4000, RZ ;  /* 0x0000400008067810 */ /* 0x000fe40007f7e0ff */
[----:B------:R-:W-:-:S03]  /*2d00*/  FSETP.GEU.AND P1, PT, R5, R4, PT ;  /* 0x000000040500720b */ /* 0x000fc60003f2e000 */
[----:B------:R-:W-:Y:S01]  /*2d10*/  IMAD.X R9, RZ, RZ, R9, P3 ;  /* 0x000000ffff097224 */ /* 0x000fe200018e0609 */
[----:B------:R-:W-:Y:S01]  /*2d20*/  FSEL R7, R4, R5, !P1 ;  /* 0x0000000504077208 */ /* 0x000fe20004800000 */
[----:B------:R-:W-:Y:S08]  /*2d30*/  @P2 BRA `(.L_x_79) ;  /* 0xfffffff800a42947 */ /* 0x000ff0000383ffff */
.L_x_78:
[----:B------:R-:W-:Y:S05]  /*2d40*/  BSYNC.RECONVERGENT B2 ;  /* 0x0000000000027941 */ /* 0x000fea0003800200 */
.L_x_77:
[----:B------:R-:W-:Y:S05]  /*2d50*/  @!P0 BRA `(.L_x_76) ;  /* 0x0000000400a48947 */ /* 0x000fea0003800000 */
[----:B------:R-:W-:Y:S01]  /*2d60*/  ISETP.GE.U32.AND P1, PT, R23, 0x8, PT ;  /* 0x000000081700780c */ /* 0x000fe20003f26070 */
[----:B------:R-:W-:Y:S01]  /*2d70*/  BSSY.RECONVERGENT B2, `(.L_x_80) ;  /* 0x0000033000027945 */ /* 0x000fe20003800200 */
[----:B------:R-:W-:-:S04]  /*2d80*/  LOP3.LUT R14, R21, 0x7, RZ, 0xc0, !PT ;  /* 0x00000007150e7812 */ /* 0x000fc800078ec0ff */
[----:B------:R-:W-:-:S07]  /*2d90*/  ISETP.NE.AND P0, PT, R14, RZ, PT ;  /* 0x000000ff0e00720c */ /* 0x000fce0003f05270 */
[----:B------:R-:W-:Y:S06]  /*2da0*/  @!P1 BRA `(.L_x_81) ;  /* 0x0000000000bc9947 */ /* 0x000fec0003800000 */
[----:B------:R-:W-:-:S05]  /*2db0*/  IADD3 R3, P1, PT, R2, UR7, RZ ;  /* 0x0000000702037c10 */ /* 0x000fca000ff3e0ff */
[----:B------:R-:W-:Y:S01]  /*2dc0*/  IMAD.X R6, RZ, RZ, UR8, P1 ;  /* 0x00000008ff067e24 */ /* 0x000fe200088e06ff */
[----:B------:R-:W-:-:S04]  /*2dd0*/  LEA R4, P1, R3, UR12, 0x2 ;  /* 0x0000000c03047c11 */ /* 0x000fc8000f8210ff */
        /* <DEDUP_REMOVED lines=23> */
[----:B------:R-:W-:-:S04]  /*2f50*/  FSETP.GEU.AND P1, PT, R7, R4, PT ;  /* 0x000000040700720b */ /* 0x000fc80003f2e000 */
        /* <DEDUP_REMOVED lines=8> */
[----:B------:R-:W-:Y:S02]  /*2fe0*/  IABS R5, R3 ;  /* 0x0000000300057213 */ /* 0x000fe40000000000 */
[----:B------:R-:W-:Y:S02]  /*2ff0*/  I2FP.F32.S32 R3, R7 ;  /* 0x0000000700037245 */ /* 0x000fe40000201400 */
[----:B------:R-:W-:Y:S02]  /*3000*/  IABS R7, R6 ;  /* 0x0000000600077213 */ /* 0x000fe40000000000 */
[----:B------:R-:W-:Y:S02]  /*3010*/  FSETP.GEU.AND P1, PT, R4, R3, PT ;  /* 0x000000030400720b */ /* 0x000fe40003f2e000 */
[----:B------:R-:W-:-:S02]  /*3020*/  I2FP.F32.S32 R6, R5 ;  /* 0x0000000500067245 */ /* 0x000fc40000201400 */
[----:B------:R-:W-:Y:S01]  /*3030*/  FSEL R3, R3, R4, !P1 ;  /* 0x0000000403037208 */ /* 0x000fe20004800000 */
[----:B------:R-:W-:-:S03]  /*3040*/  IMAD.MOV.U32 R4, RZ, RZ, R7 ;  /* 0x000000ffff047224 */ /* 0x000fc600078e0007 */
[----:B------:R-:W-:Y:S02]  /*3050*/  FSETP.GEU.AND P1, PT, R3, R6, PT ;  /* 0x000000060300720b */ /* 0x000fe40003f2e000 */
[----:B------:R-:W-:Y:S02]  /*3060*/  I2FP.F32.S32 R4, R4 ;  /* 0x0000000400047245 */ /* 0x000fe40000201400 */
[----:B------:R-:W-:-:S04]  /*3070*/  FSEL R3, R6, R3, !P1 ;  /* 0x0000000306037208 */ /* 0x000fc80004800000 */
[----:B------:R-:W-:-:S04]  /*3080*/  FSETP.GEU.AND P1, PT, R3, R4, PT ;  /* 0x000000040300720b */ /* 0x000fc80003f2e000 */
[----:B------:R-:W-:-:S09]  /*3090*/  FSEL R7, R4, R3, !P1 ;  /* 0x0000000304077208 */ /* 0x000fd20004800000 */
.L_x_81:
[----:B------:R-:W-:Y:S05]  /*30a0*/  BSYNC.RECONVERGENT B2 ;  /* 0x0000000000027941 */ /* 0x000fea0003800200 */
.L_x_80:
[----:B------:R-:W-:Y:S05]  /*30b0*/  @!P0 BRA `(.L_x_76) ;  /* 0x0000000000cc8947 */ /* 0x000fea0003800000 */
[----:B------:R-:W-:Y:S01]  /*30c0*/  ISETP.GE.U32.AND P1, PT, R14, 0x4, PT ;  /* 0x000000040e00780c */ /* 0x000fe20003f26070 */
[----:B------:R-:W-:Y:S01]  /*30d0*/  BSSY.RECONVERGENT B2, `(.L_x_82) ;  /* 0x000001c000027945 */ /* 0x000fe20003800200 */
[----:B------:R-:W-:-:S11]  /*30e0*/  LOP3.LUT P0, RZ, R21, 0x3, RZ, 0xc0, !PT ;  /* 0x0000000315ff7812 */ /* 0x000fd6000780c0ff */
[----:B------:R-:W-:Y:S05]  /*30f0*/  @!P1 BRA `(.L_x_83) ;  /* 0x0000000000649947 */ /* 0x000fea0003800000 */
[----:B------:R-:W-:-:S05]  /*3100*/  IADD3 R3, P1, PT, R2, UR7, RZ ;  /* 0x0000000702037c10 */ /* 0x000fca000ff3e0ff */
[----:B------:R-:W-:Y:S01]  /*3110*/  IMAD.X R6, RZ, RZ, UR8, P1 ;  /* 0x00000008ff067e24 */ /* 0x000fe200088e06ff */
[----:B------:R-:W-:-:S04]  /*3120*/  LEA R4, P1, R3, UR12, 0x2 ;  /* 0x0000000c03047c11 */ /* 0x000fc8000f8210ff */
[----:B------:R-:W-:-:S05]  /*3130*/  LEA.HI.X R5, R3, UR13, R6, 0x2, P1 ;  /* 0x0000000d03057c11 */ /* 0x000fca00088f1406 */
[----:B------:R-:W2:Y:S04]  /*3140*/  LDG.E R3, desc[UR16][R4.64] ;  /* 0x0000001004037981 */ /* 0x000ea8000c1e1900 */
[----:B------:R-:W3:Y:S04]  /*3150*/  LDG.E R8, desc[UR16][R4.64+0x400] ;  /* 0x0004001004087981 */ /* 0x000ee8000c1e1900 */
[----:B------:R-:W4:Y:S04]  /*3160*/  LDG.E R9, desc[UR16][R4.64+0x800] ;  /* 0x0008001004097981 */ /* 0x000f28000c1e1900 */
[----:B------:R0:W5:Y:S01]  /*3170*/  LDG.E R10, desc[UR16][R4.64+0xc00] ;  /* 0x000c0010040a7981 */ /* 0x000162000c1e1900 */
[----:B------:R-:W-:Y:S01]  /*3180*/  VIADD R2, R2, 0x400 ;  /* 0x0000040002027836 */ /* 0x000fe20000000000 */
[----:B--2---:R-:W-:-:S04]  /*3190*/  IABS R3, R3 ;  /* 0x0000000300037213 */ /* 0x004fc80000000000 */
[----:B------:R-:W-:Y:S02]  /*31a0*/  I2FP.F32.S32 R6, R3 ;  /* 0x0000000300067245 */ /* 0x000fe40000201400 */
[----:B---3--:R-:W-:Y:S02]  /*31b0*/  IABS R3, R8 ;  /* 0x0000000800037213 */ /* 0x008fe40000000000 */
[----:B------:R-:W-:Y:S02]  /*31c0*/  FSETP.GEU.AND P1, PT, R7, R6, PT ;  /* 0x000000060700720b */ /* 0x000fe40003f2e000 */
[----:B------:R-:W-:Y:S02]  /*31d0*/  I2FP.F32.S32 R3, R3 ;  /* 0x0000000300037245 */ /* 0x000fe40000201400 */
[----:B------:R-:W-:Y:S02]  /*31e0*/  FSEL R6, R6, R7, !P1 ;  /* 0x0000000706067208 */ /* 0x000fe40004800000 */
[----:B----4-:R-:W-:-:S02]  /*31f0*/  IABS R7, R9 ;  /* 0x0000000900077213 */ /* 0x010fc40000000000 */
[----:B------:R-:W-:Y:S02]  /*3200*/  FSETP.GEU.AND P1, PT, R6, R3, PT ;  /* 0x000000030600720b */ /* 0x000fe40003f2e000 */
[----:B0-----:R-:W-:Y:S02]  /*3210*/  I2FP.F32.S32 R4, R7 ;  /* 0x0000000700047245 */ /* 0x001fe40000201400 */
[----:B------:R-:W-:Y:S02]  /*3220*/  FSEL R3, R3, R6, !P1 ;  /* 0x0000000603037208 */ /* 0x000fe40004800000 */
[----:B-----5:R-:W-:Y:S02]  /*3230*/  IABS R5, R10 ;  /* 0x0000000a00057213 */ /* 0x020fe40000000000 */
[----:B------:R-:W-:Y:S02]  /*3240*/  FSETP.GEU.AND P1, PT, R3, R4, PT ;  /* 0x000000040300720b */ /* 0x000fe40003f2e000 */
[----:B------:R-:W-:-:S02]  /*3250*/  I2FP.F32.S32 R6, R5 ;  /* 0x0000000500067245 */ /* 0x000fc40000201400 */
[----:B------:R-:W-:-:S04]  /*3260*/  FSEL R3, R4, R3, !P1 ;  /* 0x0000000304037208 */ /* 0x000fc80004800000 */
[----:B------:R-:W-:-:S04]  /*3270*/  FSETP.GEU.AND P1, PT, R3, R6, PT ;  /* 0x000000060300720b */ /* 0x000fc80003f2e000 */
[----:B------:R-:W-:-:S09]  /*3280*/  FSEL R7, R6, R3, !P1 ;  /* 0x0000000306077208 */ /* 0x000fd20004800000 */
.L_x_83:
[----:B------:R-:W-:Y:S05]  /*3290*/  BSYNC.RECONVERGENT B2 ;  /* 0x0000000000027941 */ /* 0x000fea0003800200 */
.L_x_82:
[----:B------:R-:W-:Y:S05]  /*32a0*/  @!P0 BRA `(.L_x_76) ;  /* 0x0000000000508947 */ /* 0x000fea0003800000 */
[----:B------:R-:W-:Y:S02]  /*32b0*/  LOP3.LUT R0, R0, 0xffff, RZ, 0xc0, !PT ;  /* 0x0000ffff00007812 */ /* 0x000fe400078ec0ff */
[----:B------:R-:W-:Y:S02]  /*32c0*/  IADD3 R2, P0, PT, R2, UR9, RZ ;  /* 0x0000000902027c10 */ /* 0x000fe4000ff1e0ff */
[----:B------:R-:W-:Y:S02]  /*32d0*/  LEA.HI R0, R0, 0x1, RZ, 0x18 ;  /* 0x0000000100007811 */ /* 0x000fe400078fc0ff */
[----:B------:R-:W-:Y:S01]  /*32e0*/  LEA R5, P1, R2, UR12, 0x2 ;  /* 0x0000000c02057c11 */ /* 0x000fe2000f8210ff */
[----:B------:R-:W-:Y:S01]  /*32f0*/  IMAD.X R3, RZ, RZ, UR10, P0 ;  /* 0x0000000aff037e24 */ /* 0x000fe200080e06ff */
[----:B------:R-:W-:-:S04]  /*3300*/  LOP3.LUT R0, R0, 0x3, RZ, 0xc0, !PT ;  /* 0x0000000300007812 */ /* 0x000fc800078ec0ff */
[----:B------:R-:W-:Y:S01]  /*3310*/  LEA.HI.X R6, R2, UR13, R3, 0x2, P1 ;  /* 0x0000000d02067c11 */ /* 0x000fe200088f1403 */
[----:B------:R-:W-:-:S07]  /*3320*/  IMAD.MOV R0, RZ, RZ, -R0 ;  /* 0x000000ffff007224 */ /* 0x000fce00078e0a00 */
.L_x_84:
[----:B------:R-:W-:Y:S02]  /*3330*/  IMAD.MOV.U32 R2, RZ, RZ, R5 ;  /* 0x000000ffff027224 */ /* 0x000fe400078e0005 */
[----:B------:R-:W-:-:S05]  /*3340*/  IMAD.MOV.U32 R3, RZ, RZ, R6 ;  /* 0x000000ffff037224 */ /* 0x000fca00078e0006 */
[----:B------:R-:W2:Y:S01]  /*3350*/  LDG.E R2, desc[UR16][R2.64] ;  /* 0x0000001002027981 */ /* 0x000ea2000c1e1900 */
[----:B------:R-:W-:Y:S01]  /*3360*/  VIADD R0, R0, 0x1 ;  /* 0x0000000100007836 */ /* 0x000fe20000000000 */
[----:B------:R-:W-:-:S04]  /*3370*/  IADD3 R5, P2, PT, R5, 0x400, RZ ;  /* 0x0000040005057810 */ /* 0x000fc80007f5e0ff */
[----:B------:R-:W-:Y:S01]  /*3380*/  ISETP.NE.AND P1, PT, R0, RZ, PT ;  /* 0x000000ff0000720c */ /* 0x000fe20003f25270 */
[----:B------:R-:W-:Y:S01]  /*3390*/  IMAD.X R6, RZ, RZ, R6, P2 ;  /* 0x000000ffff067224 */ /* 0x000fe200010e0606 */
[----:B--2---:R-:W-:-:S04]  /*33a0*/  IABS R4, R2 ;  /* 0x0000000200047213 */ /* 0x004fc80000000000 */
[----:B------:R-:W-:-:S04]  /*33b0*/  I2FP.F32.S32 R4, R4 ;  /* 0x0000000400047245 */ /* 0x000fc80000201400 */
[----:B------:R-:W-:-:S04]  /*33c0*/  FSETP.GEU.AND P0, PT, R7, R4, PT ;  /* 0x000000040700720b */ /* 0x000fc80003f0e000 */
[----:B------:R-:W-:Y:S01]  /*33d0*/  FSEL R7, R4, R7, !P0 ;  /* 0x0000000704077208 */ /* 0x000fe20004000000 */
[----:B------:R-:W-:Y:S08]  /*33e0*/  @P1 BRA `(.L_x_84) ;  /* 0xfffffffc00d01947 */ /* 0x000ff0000383ffff */
.L_x_76:
[----:B------:R-:W-:Y:S05]  /*33f0*/  BSYNC.RECONVERGENT B1 ;  /* 0x0000000000017941 */ /* 0x000fea0003800200 */
.L_x_73:
[----:B------:R-:W0:Y:S01]  /*3400*/  S2R R6, SR_LANEID ;  /* 0x0000000000067919 */ /* 0x000e220000000000 */
[----:B------:R-:W1:Y:S01]  /*3410*/  SHFL.DOWN PT, R0, R7, 0x1, 0x1f ;  /* 0x08201f0007007f89 */ /* 0x000e6200000e0000 */
[----:B------:R-:W2:Y:S01]  /*3420*/  S2R R5, SR_TID.X ;  /* 0x0000000000057919 */ /* 0x000ea20000002100 */
[----:B-1----:R-:W-:Y:S02]  /*3430*/  FSETP.GEU.AND P0, PT, R7, R0, PT ;  /* 0x000000000700720b */ /* 0x002fe40003f0e000 */
[C---:B0-----:R-:W-:Y:S02]  /*3440*/  ISETP.GT.AND P1, PT, R6.reuse, 0x1e, PT ;  /* 0x0000001e0600780c */ /* 0x041fe40003f24270 */
[----:B------:R-:W-:-:S11]  /*3450*/  ISETP.NE.AND P2, PT, R6, RZ, PT ;  /* 0x000000ff0600720c */ /* 0x000fd60003f45270 */
[----:B------:R-:W-:Y:S02]  /*3460*/  @!P1 FSEL R7, R0, R7, !P0 ;  /* 0x0000000700079208 */ /* 0x000fe40004000000 */
[----:B------:R-:W-:Y:S01]  /*3470*/  ISETP.GT.AND P1, PT, R6, 0x1d, PT ;  /* 0x0000001d0600780c */ /* 0x000fe20003f24270 */
[----:B------:R-:W0:Y:S01]  /*3480*/  @!P2 S2R R4, SR_CgaCtaId ;  /* 0x000000000004a919 */ /* 0x000e220000008800 */
[----:B------:R-:W-:Y:S02]  /*3490*/  @!P2 MOV R3, 0x400 ;  /* 0x000004000003a802 */ /* 0x000fe40000000f00 */
[----:B--2---:R-:W-:Y:S01]  /*34a0*/  @!P2 SHF.R.U32.HI R2, RZ, 0x3, R5 ;  /* 0x00000003ff02a819 */ /* 0x004fe20000011605 */
        /* <DEDUP_REMOVED lines=43> */
.L_x_72:
[----:B------:R-:W-:Y:S05]  /*3760*/  BSYNC.RECONVERGENT B0 ;  /* 0x0000000000007941 */ /* 0x000fea0003800200 */
.L_x_57:
[----:B------:R-:W-:Y:S05]  /*3770*/  @P0 EXIT ;  /* 0x000000000000094d */ /* 0x000fea0003800000 */
[----:B------:R-:W0:Y:S02]  /*3780*/  LDCU.64 UR4, c[0x0][0x388] ;  /* 0x00007100ff0477ac */ /* 0x000e240008000a00 */
[----:B0-----:R-:W-:-:S06]  /*3790*/  UIMAD.WIDE.U32 UR4, UR18, 0x4, UR4 ;  /* 0x00000004120478a5 */ /* 0x001fcc000f8e0004 */
[----:B------:R-:W-:Y:S02]  /*37a0*/  IMAD.U32 R2, RZ, RZ, UR4 ;  /* 0x00000004ff027e24 */ /* 0x000fe4000f8e00ff */
[----:B------:R-:W-:-:S05]  /*37b0*/  IMAD.U32 R3, RZ, RZ, UR5 ;  /* 0x00000005ff037e24 */ /* 0x000fca000f8e00ff */
[----:B------:R-:W-:Y:S01]  /*37c0*/  STG.E desc[UR16][R2.64], R9 ;  /* 0x0000000902007986 */ /* 0x000fe2000c101910 */
[----:B------:R-:W-:Y:S05]  /*37d0*/  EXIT ;  /* 0x000000000000794d */ /* 0x000fea0003800000 */
.L_x_85:
        /* <DEDUP_REMOVED lines=10> */
.L_x_306:


//--------------------- .text._ZN3cub18CUB_300001_SM_10006detail6reduce28DeviceReduceSingleTileKernelINS2_10policy_hubIfyN4cuda3__47maximumIfEEE10Policy1000EN6thrust24THRUST_300001_SM_1000_NS10device_ptrIiEEPfyS8_ff8AbsValueEEvT0_T1_T2_T3_T4_T6_ --------------------------
	.section	.text._ZN3cub18CUB_300001_SM_10006detail6reduce28DeviceReduceSingleTileKernelINS2_10policy_hubIfyN4cuda3__47maximumIfEEE10Policy1000EN6thrust24THRUST_300001_SM_1000_NS10device_ptrIiEEPfyS8_ff8AbsValueEEvT0_T1_T2_T3_T4_T6_,"ax",@progbits
	.align	128
        .global         _ZN3cub18CUB_300001_SM_10006detail6reduce28DeviceReduceSingleTileKernelINS2_10policy_hubIfyN4cuda3__47maximumIfEEE10Policy1000EN6thrust24THRUST_300001_SM_1000_NS10device_ptrIiEEPfyS8_ff8AbsValueEEvT0_T1_T2_T3_T4_T6_
        .type           _ZN3cub18CUB_300001_SM_10006detail6reduce28DeviceReduceSingleTileKernelINS2_10policy_hubIfyN4cuda3__47maximumIfEEE10Policy1000EN6thrust24THRUST_300001_SM_1000_NS10device_ptrIiEEPfyS8_ff8AbsValueEEvT0_T1_T2_T3_T4_T6_,@function
        .size           _ZN3cub18CUB_300001_SM_10006detail6reduce28DeviceReduceSingleTileKernelINS2_10policy_hubIfyN4cuda3__47maximumIfEEE10Policy1000EN6thrust24THRUST_300001_SM_1000_NS10device_ptrIiEEPfyS8_ff8AbsValueEEvT0_T1_T2_T3_T4_T6_,(.L_x_307 - _ZN3cub18CUB_300001_SM_10006detail6reduce28DeviceReduceSingleTileKernelINS2_10policy_hubIfyN4cuda3__47maximumIfEEE10Policy1000EN6thrust24THRUST_300001_SM_1000_NS10device_ptrIiEEPfyS8_ff8AbsValueEEvT0_T1_T2_T3_T4_T6_)
        .other          _ZN3cub18CUB_300001_SM_10006detail6reduce28DeviceReduceSingleTileKernelINS2_10policy_hubIfyN4cuda3__47maximumIfEEE10Policy1000EN6thrust24THRUST_300001_SM_1000_NS10device_ptrIiEEPfyS8_ff8AbsValueEEvT0_T1_T2_T3_T4_T6_,@"STO_CUDA_ENTRY STV_DEFAULT"
_ZN3cub18CUB_300001_SM_10006detail6reduce28DeviceReduceSingleTileKernelINS2_10policy_hubIfyN4cuda3__47maximumIfEEE10Policy1000EN6thrust24THRUST_300001_SM_1000_NS10device_ptrIiEEPfyS8_ff8AbsValueEEvT0_T1_T2_T3_T4_T6_:
.text._ZN3cub18CUB_300001_SM_10006detail6reduce28DeviceReduceSingleTileKernelINS2_10policy_hubIfyN4cuda3__47maximumIfEEE10Policy1000EN6thrust24THRUST_300001_SM_1000_NS10device_ptrIiEEPfyS8_ff8AbsValueEEvT0_T1_T2_T3_T4_T6_:
[----:B------:R-:W-:Y:S01]  /*0000*/  LDC R1, c[0x0][0x37c] ;  /* 0x0000df00ff017b82 */ /* 0x000fe20000000800 */
[----:B------:R-:W0:Y:S01]  /*0010*/  LDCU.64 UR4, c[0x0][0x390] ;  /* 0x00007200ff0477ac */ /* 0x000e220008000a00 */
[----:B------:R-:W1:Y:S01]  /*0020*/  LDCU.64 UR6, c[0x0][0x358] ;  /* 0x00006b00ff0677ac */ /* 0x000e620008000a00 */
[----:B0-----:R-:W-:Y:S02]  /*0030*/  IMAD.U32 R4, RZ, RZ, UR4 ;  /* 0x00000004ff047e24 */ /* 0x001fe4000f8e00ff */
[----:B------:R-:W-:-:S03]  /*0040*/  IMAD.U32 R5, RZ, RZ, UR5 ;  /* 0x00000005ff057e24 */ /* 0x000fc6000f8e00ff */
[----:B------:R-:W-:-:S04]  /*0050*/  ISETP.NE.U32.AND P0, PT, R4, RZ, PT ;  /* 0x000000ff0400720c */ /* 0x000fc80003f05070 */
[----:B------:R-:W-:-:S13]  /*0060*/  ISETP.NE.AND.EX P0, PT, R5, RZ, PT, P0 ;  /* 0x000000ff0500720c */ /* 0x000fda0003f05300 */
        /* <DEDUP_REMOVED lines=8> */
.L_x_86:
[----:B------:R-:W-:Y:S01]  /*00f0*/  ISETP.GT.U32.AND P0, PT, R4, 0xfff, PT ;  /* 0x00000fff0400780c */ /* 0x000fe20003f04070 */
[----:B------:R-:W-:Y:S03]  /*0100*/  BSSY.RECONVERGENT B0, `(.L_x_87) ;  /* 0x000032b000007945 */ /* 0x000fe60003800200 */
[----:B------:R-:W-:-:S13]  /*0110*/  ISETP.GT.U32.AND.EX P0, PT, R5, RZ, PT, P0 ;  /* 0x000000ff0500720c */ /* 0x000fda0003f04100 */
[----:B------:R-:W-:Y:S05]  /*0120*/  @P0 BRA `(.L_x_88) ;  /* 0x0000001400800947 */ /* 0x000fea0003800000 */
[----:B------:R-:W0:Y:S01]  /*0130*/  S2R R9, SR_TID.X ;  /* 0x0000000000097919 */ /* 0x000e220000002100 */
[----:B------:R-:W-:Y:S01]  /*0140*/  BSSY.RECONVERGENT B1, `(.L_x_89) ;  /* 0x000000b000017945 */ /* 0x000fe20003800200 */
[----:B------:R-:W-:Y:S01]  /*0150*/  IMAD.MOV.U32 R0, RZ, RZ, RZ ;  /* 0x000000ffff007224 */ /* 0x000fe200078e00ff */
[----:B0-----:R-:W-:Y:S01]  /*0160*/  ISETP.GE.U32.AND P0, PT, R9, R4, PT ;  /* 0x000000040900720c */ /* 0x001fe20003f06070 */
[----:B------:R-:W-:-:S12]  /*0170*/  IMAD.MOV.U32 R7, RZ, RZ, R9 ;  /* 0x000000ffff077224 */ /* 0x000fd800078e0009 */
[----:B------:R-:W-:Y:S05]  /*0180*/  @P0 BRA `(.L_x_90) ;  /* 0x0000000000180947 */ /* 0x000fea0003800000 */
[----:B------:R-:W0:Y:S02]  /*0190*/  LDC.64 R2, c[0x0][0x380] ;  /* 0x0000e000ff027b82 */ /* 0x000e240000000a00 */
[----:B0-----:R-:W-:-:S06]  /*01a0*/  IMAD.WIDE.U32 R2, R9, 0x4, R2 ;  /* 0x0000000409027825 */ /* 0x001fcc00078e0002 */
[----:B------:R-:W2:Y:S01]  /*01b0*/  LDG.E R2, desc[UR6][R2.64] ;  /* 0x0000000602027981 */ /* 0x000ea2000c1e1900 */
[----:B------:R-:W-:Y:S01]  /*01c0*/  VIADD R7, R9, 0x100 ;  /* 0x0000010009077836 */ /* 0x000fe20000000000 */
[----:B--2---:R-:W-:-:S04]  /*01d0*/  IABS R0, R2 ;  /* 0x0000000200007213 */ /* 0x004fc80000000000 */
[----:B------:R-:W-:-:S07]  /*01e0*/  I2FP.F32.S32 R0, R0 ;  /* 0x0000000000007245 */ /* 0x000fce0000201400 */
.L_x_90:
[----:B------:R-:W-:Y:S05]  /*01f0*/  BSYNC.RECONVERGENT B1 ;  /* 0x0000000000017941 */ /* 0x000fea0003800200 */
.L_x_89:
[----:B------:R-:W-:Y:S01]  /*0200*/  ISETP.GE.U32.AND P0, PT, R7, R4, PT ;  /* 0x000000040700720c */ /* 0x000fe20003f06070 */
[----:B------:R-:W-:-:S12]  /*0210*/  BSSY.RECONVERGENT B1, `(.L_x_91) ;  /* 0x00000c8000017945 */ /* 0x000fd80003800200 */
[----:B------:R-:W-:Y:S05]  /*0220*/  @P0 BRA `(.L_x_92) ;  /* 0x0000000c00180947 */ /* 0x000fea0003800000 */
[----:B------:R-:W-:Y:S01]  /*0230*/  LOP3.LUT R3, RZ, R7, RZ, 0x33, !PT ;  /* 0x00000007ff037212 */ /* 0x000fe200078e33ff */
[----:B------:R-:W-:Y:S04]  /*0240*/  BSSY.RECONVERGENT B2, `(.L_x_93) ;  /* 0x0000064000027945 */ /* 0x000fe80003800200 */
[----:B------:R-:W-:-:S05]  /*0250*/  IMAD.IADD R3, R3, 0x1, R4 ;  /* 0x0000000103037824 */ /* 0x000fca00078e0204 */
[C---:B------:R-:W-:Y:S02]  /*0260*/  ISETP.GE.U32.AND P1, PT, R3.reuse, 0xf00, PT ;  /* 0x00000f000300780c */ /* 0x040fe40003f26070 */
[----:B------:R-:W-:-:S04]  /*0270*/  LEA.HI R6, R3, 0x1, RZ, 0x18 ;  /* 0x0000000103067811 */ /* 0x000fc800078fc0ff */
[----:B------:R-:W-:-:S04]  /*0280*/  LOP3.LUT R24, R6, 0xf, RZ, 0xc0, !PT ;  /* 0x0000000f06187812 */ /* 0x000fc800078ec0ff */
[----:B------:R-:W-:-:S03]  /*0290*/  ISETP.NE.AND P0, PT, R24, RZ, PT ;  /* 0x000000ff1800720c */ /* 0x000fc60003f05270 */
[----:B------:R-:W-:Y:S10]  /*02a0*/  @!P1 BRA `(.L_x_94) ;  /* 0x0000000400749947 */ /* 0x000ff40003800000 */
[----:B------:R-:W0:Y:S01]  /*02b0*/  LDC.64 R2, c[0x0][0x380] ;  /* 0x0000e000ff027b82 */ /* 0x000e220000000a00 */
[----:B------:R-:W-:-:S05]  /*02c0*/  LOP3.LUT R8, R6, 0x1fffff0, RZ, 0xc0, !PT ;  /* 0x01fffff006087812 */ /* 0x000fca00078ec0ff */
[----:B------:R-:W-:Y:S02]  /*02d0*/  IMAD.MOV R8, RZ, RZ, -R8 ;  /* 0x000000ffff087224 */ /* 0x000fe400078e0a08 */
[----:B0-----:R-:W-:-:S03]  /*02e0*/  IMAD.WIDE.U32 R2, R7, 0x4, R2 ;  /* 0x0000000407027825 */ /* 0x001fc600078e0002 */
[----:B------:R-:W-:-:S05]  /*02f0*/  IADD3 R2, P1, PT, R2, 0x2000, RZ ;  /* 0x0000200002027810 */ /* 0x000fca0007f3e0ff */
[----:B------:R-:W-:-:S08]  /*0300*/  IMAD.X R3, RZ, RZ, R3, P1 ;  /* 0x000000ffff037224 */ /* 0x000fd000008e0603 */
.L_x_95:
        /* <DEDUP_REMOVED lines=66> */
[----:B------:R-:W-:Y:S02]  /*0730*/  IABS R10, R10 ;  /* 0x0000000a000a7213 */ /* 0x000fe40000000000 */
[----:B------:R-:W-:-:S04]  /*0740*/  FSEL R0, R17, R0, !P1 ;  /* 0x0000000011007208 */ /* 0x000fc80004800000 */
[----:B------:R-:W-:-:S04]  /*0750*/  FSETP.GEU.AND P1, PT, R0, R15, PT ;  /* 0x0000000f0000720b */ /* 0x000fc80003f2e000 */
[----:B------:R-:W-:Y:S02]  /*0760*/  FSEL R0, R15, R0, !P1 ;  /* 0x000000000f007208 */ /* 0x000fe40004800000 */
[----:B------:R-:W-:-:S04]  /*0770*/  I2FP.F32.S32 R15, R14 ;  /* 0x0000000e000f7245 */ /* 0x000fc80000201400 */
[----:B------:R-:W-:-:S04]  /*0780*/  FSETP.GEU.AND P1, PT, R0, R15, PT ;  /* 0x0000000f0000720b */ /* 0x000fc80003f2e000 */
[----:B------:R-:W-:-:S04]  /*0790*/  FSEL R0, R15, R0, !P1 ;  /* 0x000000000f007208 */ /* 0x000fc80004800000 */
[----:B------:R-:W-:-:S04]  /*07a0*/  FSETP.GEU.AND P1, PT, R0, R13, PT ;  /* 0x0000000d0000720b */ /* 0x000fc80003f2e000 */
[----:B------:R-:W-:Y:S02]  /*07b0*/  FSEL R0, R13, R0, !P1 ;  /* 0x000000000d007208 */ /* 0x000fe40004800000 */
[----:B------:R-:W-:Y:S02]  /*07c0*/  IABS R13, R11 ;  /* 0x0000000b000d7213 */ /* 0x000fe40000000000 */
[----:B------:R-:W-:Y:S02]  /*07d0*/  I2FP.F32.S32 R11, R12 ;  /* 0x0000000c000b7245 */ /* 0x000fe40000201400 */
[----:B------:R-:W-:Y:S02]  /*07e0*/  I2FP.F32.S32 R13, R13 ;  /* 0x0000000d000d7245 */ /* 0x000fe40000201400 */
[----:B------:R-:W-:-:S04]  /*07f0*/  FSETP.GEU.AND P1, PT, R0, R11, PT ;  /* 0x0000000b0000720b */ /* 0x000fc80003f2e000 */
        /* <DEDUP_REMOVED lines=8> */
.L_x_94:
[----:B------:R-:W-:Y:S05]  /*0880*/  BSYNC.RECONVERGENT B2 ;  /* 0x0000000000027941 */ /* 0x000fea0003800200 */
.L_x_93:
[----:B------:R-:W-:Y:S05]  /*0890*/  @!P0 BRA `(.L_x_92) ;  /* 0x00000004007c8947 */ /* 0x000fea0003800000 */
[----:B------:R-:W-:Y:S01]  /*08a0*/  ISETP.GE.U32.AND P1, PT, R24, 0x8, PT ;  /* 0x000000081800780c */ /* 0x000fe20003f26070 */
[----:B------:R-:W-:Y:S01]  /*08b0*/  BSSY.RECONVERGENT B2, `(.L_x_96) ;  /* 0x0000031000027945 */ /* 0x000fe20003800200 */
[----:B------:R-:W-:-:S04]  /*08c0*/  LOP3.LUT R17, R6, 0x7, RZ, 0xc0, !PT ;  /* 0x0000000706117812 */ /* 0x000fc800078ec0ff */
[----:B------:R-:W-:-:S07]  /*08d0*/  ISETP.NE.AND P0, PT, R17, RZ, PT ;  /* 0x000000ff1100720c */ /* 0x000fce0003f05270 */
[----:B------:R-:W-:Y:S06]  /*08e0*/  @!P1 BRA `(.L_x_97) ;  /* 0x0000000000b49947 */ /* 0x000fec0003800000 */
[----:B------:R-:W0:Y:S02]  /*08f0*/  LDC.64 R2, c[0x0][0x380] ;  /* 0x0000e000ff027b82 */ /* 0x000e240000000a00 */
[----:B0-----:R-:W-:-:S05]  /*0900*/  IMAD.WIDE R2, R7, 0x4, R2 ;  /* 0x0000000407027825 */ /* 0x001fca00078e0202 */
        /* <DEDUP_REMOVED lines=20> */
[----:B------:R-:W-:-:S04]  /*0a50*/  FSEL R0, R13, R0, !P1 ;  /* 0x000000000d007208 */ /* 0x000fc80004800000 */
[----:B------:R-:W-:Y:S02]  /*0a60*/  FSETP.GEU.AND P1, PT, R0, R3, PT ;  /* 0x000000030000720b */ /* 0x000fe40003f2e000 */
[----:B------:R-:W-:Y:S02]  /*0a70*/  IABS R10, R10 ;  /* 0x0000000a000a7213 */ /* 0x000fe40000000000 */
[----:B------:R-:W-:Y:S02]  /*0a80*/  FSEL R0, R3, R0, !P1 ;  /* 0x0000000003007208 */ /* 0x000fe40004800000 */
[----:B------:R-:W-:Y:S02]  /*0a90*/  I2FP.F32.S32 R3, R2 ;  /* 0x0000000200037245 */ /* 0x000fe40000201400 */
[----:B------:R-:W-:Y:S02]  /*0aa0*/  IABS R2, R12 ;  /* 0x0000000c00027213 */ /* 0x000fe40000000000 */
[----:B------:R-:W-:-:S04]  /*0ab0*/  FSETP.GEU.AND P1, PT, R0, R3, PT ;  /* 0x000000030000720b */ /* 0x000fc80003f2e000 */
[----:B------:R-:W-:Y:S02]  /*0ac0*/  FSEL R0, R3, R0, !P1 ;  /* 0x0000000003007208 */ /* 0x000fe40004800000 */
[----:B------:R-:W-:Y:S02]  /*0ad0*/  I2FP.F32.S32 R3, R2 ;  /* 0x0000000200037245 */ /* 0x000fe40000201400 */
[----:B------:R-:W-:Y:S02]  /*0ae0*/  IABS R2, R11 ;  /* 0x0000000b00027213 */ /* 0x000fe40000000000 */
[----:B------:R-:W-:Y:S02]  /*0af0*/  FSETP.GEU.AND P1, PT, R0, R3, PT ;  /* 0x000000030000720b */ /* 0x000fe40003f2e000 */
[----:B------:R-:W-:Y:S02]  /*0b00*/  IABS R11, R8 ;  /* 0x00000008000b7213 */ /* 0x000fe40000000000 */
[----:B------:R-:W-:-:S02]  /*0b10*/  FSEL R0, R3, R0, !P1 ;  /* 0x0000000003007208 */ /* 0x000fc40004800000 */
        /* <DEDUP_REMOVED lines=9> */
[----:B------:R-:W-:-:S09]  /*0bb0*/  FSEL R0, R3, R0, !P1 ;  /* 0x0000000003007208 */ /* 0x000fd20004800000 */
.L_x_97:
[----:B------:R-:W-:Y:S05]  /*0bc0*/  BSYNC.RECONVERGENT B2 ;  /* 0x0000000000027941 */ /* 0x000fea0003800200 */
.L_x_96:
        /* <DEDUP_REMOVED lines=30> */
.L_x_99:
[----:B------:R-:W-:Y:S05]  /*0db0*/  BSYNC.RECONVERGENT B2 ;  /* 0x0000000000027941 */ /* 0x000fea0003800200 */
.L_x_98:
[----:B------:R-:W-:Y:S05]  /*0dc0*/  @!P0 BRA `(.L_x_92) ;  /* 0x0000000000308947 */ /* 0x000fea0003800000 */
[----:B------:R-:W0:Y:S01]  /*0dd0*/  LDC.64 R10, c[0x0][0x380] ;  /* 0x0000e000ff0a7b82 */ /* 0x000e220000000a00 */
[----:B------:R-:W-:-:S07]  /*0de0*/  IMAD.MOV R6, RZ, RZ, -R6 ;  /* 0x000000ffff067224 */ /* 0x000fce00078e0a06 */
.L_x_100:
[----:B0-----:R-:W-:-:S06]  /*0df0*/  IMAD.WIDE R2, R7, 0x4, R10 ;  /* 0x0000000407027825 */ /* 0x001fcc00078e020a */
        /* <DEDUP_REMOVED lines=9> */
.L_x_92:
[----:B------:R-:W-:Y:S05]  /*0e90*/  BSYNC.RECONVERGENT B1 ;  /* 0x0000000000017941 */ /* 0x000fea0003800200 */
.L_x_91:
[----:B------:R-:W-:Y:S01]  /*0ea0*/  ISETP.GE.U32.AND P0, PT, R4, 0x100, PT ;  /* 0x000001000400780c */ /* 0x000fe20003f06070 */
[----:B------:R-:W-:-:S03]  /*0eb0*/  IMAD.MOV.U32 R11, RZ, RZ, R0 ;  /* 0x000000ffff0b7224 */ /* 0x000fc600078e0000 */
[----:B------:R-:W-:-:S13]  /*0ec0*/  ISETP.GE.U32.AND.EX P0, PT, R5, RZ, PT, P0 ;  /* 0x000000ff0500720c */ /* 0x000fda0003f06100 */
        /* <DEDUP_REMOVED lines=25> */
[----:B------:R-:W-:-:S05]  /*1060*/  @!P0 FSEL R0, R3, R0, !P1 ;  /* 0x0000000003008208 */ /* 0x000fca0004800000 */
[----:B------:R-:W0:Y:S02]  /*1070*/  SHFL.DOWN PT, R3, R0, 0x10, 0x1f ;  /* 0x0a001f0000037f89 */ /* 0x000e2400000e0000 */
[----:B0-----:R-:W-:-:S04]  /*1080*/  FSETP.GEU.AND P0, PT, R0, R3, PT ;  /* 0x000000030000720b */ /* 0x001fc80003f0e000 */
[----:B------:R-:W-:Y:S02]  /*1090*/  FSEL R3, R3, R0, !P0 ;  /* 0x0000000003037208 */ /* 0x000fe40004000000 */
[----:B------:R-:W-:-:S03]  /*10a0*/  ISETP.GT.AND P0, PT, R6, 0xf, PT ;  /* 0x0000000f0600780c */ /* 0x000fc60003f04270 */
[----:B------:R0:W-:Y:S01]  /*10b0*/  @!P2 STS [R2+0x8], R3 ;  /* 0x000008030200a388 */ /* 0x0001e20000000800 */
[----:B------:R-:W-:Y:S01]  /*10c0*/  BAR.SYNC.DEFER_BLOCKING 0x0 ;  /* 0x0000000000007b1d */ /* 0x000fe20000010000 */
[----:B------:R-:W-:Y:S02]  /*10d0*/  ISETP.NE.AND P2, PT, R9, RZ, PT ;  /* 0x000000ff0900720c */ /* 0x000fe40003f45270 */
[----:B------:R-:W-:-:S11]  /*10e0*/  FSEL R0, R0, R3, P0 ;  /* 0x0000000300007208 */ /* 0x000fd60000000000 */
        /* <DEDUP_REMOVED lines=22> */
.L_x_101:
[----:B------:R-:W-:Y:S01]  /*1250*/  LOP3.LUT R0, R9, 0x3e0, RZ, 0xc0, !PT ;  /* 0x000003e009007812 */ /* 0x000fe200078ec0ff */
[----:B------:R-:W0:Y:S03]  /*1260*/  S2R R6, SR_LANEID ;  /* 0x0000000000067919 */ /* 0x000e260000000000 */
[----:B------:R-:W-:Y:S01]  /*1270*/  LOP3.LUT R7, RZ, R0, RZ, 0x33, !PT ;  /* 0x00000000ff077212 */ /* 0x000fe200078e33ff */
[----:B------:R-:W-:-:S04]  /*1280*/  VIADD R3, R0, 0x20 ;  /* 0x0000002000037836 */ /* 0x000fc80000000000 */
[----:B------:R-:W-:Y:S01]  /*1290*/  IMAD.IADD R7, R7, 0x1, R4 ;  /* 0x0000000107077824 */ /* 0x000fe200078e0204 */
[----:B------:R-:W-:-:S04]  /*12a0*/  ISETP.GT.U32.AND P0, PT, R3, R4, PT ;  /* 0x000000040300720c */ /* 0x000fc80003f04070 */
[----:B------:R-:W-:-:S05]  /*12b0*/  SEL R7, R7, 0x1f, P0 ;  /* 0x0000001f07077807 */ /* 0x000fca0000000000 */
[----:B------:R-:W1:Y:S01]  /*12c0*/  SHFL.DOWN PT, R0, R11, 0x1, R7 ;  /* 0x082000000b007989 */ /* 0x000e6200000e0007 */
[C---:B0-----:R-:W-:Y:S01]  /*12d0*/  ISETP.GE.AND P0, PT, R6.reuse, R7, PT ;  /* 0x000000070600720c */ /* 0x041fe20003f06270 */
[C---:B------:R-:W-:Y:S01]  /*12e0*/  VIADD R2, R6.reuse, 0x2 ;  /* 0x0000000206027836 */ /* 0x040fe20000000000 */
[----:B------:R-:W-:Y:S02]  /*12f0*/  ISETP.NE.AND P2, PT, R6, RZ, PT ;  /* 0x000000ff0600720c */ /* 0x000fe40003f45270 */
[----:B-1----:R-:W-:-:S09]  /*1300*/  FSETP.GEU.AND P1, PT, R11, R0, PT ;  /* 0x000000000b00720b */ /* 0x002fd20003f2e000 */
[----:B------:R-:W-:Y:S02]  /*1310*/  @!P0 FSEL R11, R0, R11, !P1 ;  /* 0x0000000b000b8208 */ /* 0x000fe40004800000 */
[----:B------:R-:W0:Y:S01]  /*1320*/  @!P2 S2R R8, SR_CgaCtaId ;  /* 0x000000000008a919 */ /* 0x000e220000008800 */
[----:B------:R-:W-:Y:S01]  /*1330*/  ISETP.GT.AND P0, PT, R2, R7, PT ;  /* 0x000000070200720c */ /* 0x000fe20003f04270 */
[----:B------:R-:W-:Y:S01]  /*1340*/  VIADD R2, R6, 0x4 ;  /* 0x0000000406027836 */ /* 0x000fe20000000000 */
[----:B------:R-:W-:Y:S01]  /*1350*/  @!P2 MOV R3, 0x400 ;  /* 0x000004000003a802 */ /* 0x000fe20000000f00 */
[----:B------:R-:W1:Y:S02]  /*1360*/  SHFL.DOWN PT, R0, R11, 0x2, R7 ;  /* 0x084000000b007989 */ /* 0x000e6400000e0007 */
[----:B-1----:R-:W-:-:S08]  /*1370*/  FSETP.GEU.AND P1, PT, R11, R0, PT ;  /* 0x000000000b00720b */ /* 0x002fd00003f2e000 */
[----:B------:R-:W-:Y:S02]  /*1380*/  @!P0 FSEL R11, R0, R11, !P1 ;  /* 0x0000000b000b8208 */ /* 0x000fe40004800000 */
[----:B------:R-:W-:Y:S01]  /*1390*/  ISETP.GT.AND P0, PT, R2, R7, PT ;  /* 0x000000070200720c */ /* 0x000fe20003f04270 */
[----:B------:R-:W-:Y:S01]  /*13a0*/  VIADD R2, R6, 0x8 ;  /* 0x0000000806027836 */ /* 0x000fe20000000000 */
[----:B0-----:R-:W-:Y:S01]  /*13b0*/  @!P2 LEA R3, R8, R3, 0x18 ;  /* 0x000000030803a211 */ /* 0x001fe200078ec0ff */
        /* <DEDUP_REMOVED lines=8> */
[----:B------:R-:W-:Y:S02]  /*1440*/  ISETP.GT.AND P0, PT, R2, R7, PT ;  /* 0x000000070200720c */ /* 0x000fe40003f04270 */
[----:B------:R-:W-:Y:S01]  /*1450*/  @!P2 SHF.R.U32.HI R2, RZ, 0x3, R9 ;  /* 0x00000003ff02a819 */ /* 0x000fe20000011609 */
[----:B------:R-:W0:Y:S03]  /*1460*/  SHFL.DOWN PT, R0, R11, 0x10, R7 ;  /* 0x0a0000000b007989 */ /* 0x000e2600000e0007 */
[----:B------:R-:W-:-:S05]  /*1470*/  @!P2 LOP3.LUT R2, R2, 0x7c, RZ, 0xc0, !PT ;  /* 0x0000007c0202a812 */ /* 0x000fca00078ec0ff */
        /* <DEDUP_REMOVED lines=10> */
[C---:B------:R-:W-:Y:S02]  /*1520*/  ISETP.GT.U32.AND P1, PT, R4.reuse, 0x20, PT ;  /* 0x000000200400780c */ /* 0x040fe40003f24070 */
[C---:B------:R-:W-:Y:S02]  /*1530*/  ISETP.GT.U32.AND P0, PT, R4.reuse, 0x40, PT ;  /* 0x000000400400780c */ /* 0x040fe40003f04070 */
[C---:B------:R-:W-:Y:S02]  /*1540*/  ISETP.GT.U32.AND.EX P1, PT, R5.reuse, RZ, PT, P1 ;  /* 0x000000ff0500720c */ /* 0x040fe40003f24110 */
[----:B------:R-:W-:Y:S02]  /*1550*/  ISETP.GT.U32.AND.EX P0, PT, R5, RZ, PT, P0 ;  /* 0x000000ff0500720c */ /* 0x000fe40003f04100 */
[----:B------:R-:W-:Y:S01]  /*1560*/  ISETP.GT.U32.AND P3, PT, R4, 0x60, PT ;  /* 0x000000600400780c */ /* 0x000fe20003f64070 */
[----:B0-----:R-:W-:-:S09]  /*1570*/  ULEA UR4, UR5, UR4, 0x18 ;  /* 0x0000000405047291 */ /* 0x001fd2000f8ec0ff */
[----:B------:R-:W0:Y:S04]  /*1580*/  LDS R3, [UR4+0xc] ;  /* 0x00000c04ff037984 */ /* 0x000e280008000800 */
[----:B------:R-:W1:Y:S04]  /*1590*/  LDS.128 R8, [UR4+0x10] ;  /* 0x00001004ff087984 */ /* 0x000e680008000c00 */
[----:B------:R-:W2:Y:S01]  /*15a0*/  LDS.64 R6, [UR4+0x20] ;  /* 0x00002004ff067984 */ /* 0x000ea20008000a00 */
[----:B0-----:R-:W-:-:S04]  /*15b0*/  FSETP.GEU.AND P4, PT, R0, R3, PT ;  /* 0x000000030000720b */ /* 0x001fc80003f8e000 */
[----:B------:R-:W-:Y:S02]  /*15c0*/  @P1 FSEL R0, R3, R0, !P4 ;  /* 0x0000000003001208 */ /* 0x000fe40006000000 */
[C---:B------:R-:W-:Y:S02]  /*15d0*/  ISETP.GT.U32.AND.EX P1, PT, R5.reuse, RZ, PT, P3 ;  /* 0x000000ff0500720c */ /* 0x040fe40003f24130 */
[----:B-1----:R-:W-:Y:S02]  /*15e0*/  FSETP.GEU.AND P4, PT, R0, R8, PT ;  /* 0x000000080000720b */ /* 0x002fe40003f8e000 */
[----:B------:R-:W-:Y:S02]  /*15f0*/  ISETP.GT.U32.AND P3, PT, R4, 0x80, PT ;  /* 0x000000800400780c */ /* 0x000fe40003f64070 */
[----:B------:R-:W-:Y:S02]  /*1600*/  @P0 FSEL R0, R8, R0, !P4 ;  /* 0x0000000008000208 */ /* 0x000fe40006000000 */
[----:B------:R-:W-:-:S02]  /*1610*/  ISETP.GT.U32.AND.EX P0, PT, R5, RZ, PT, P3 ;  /* 0x000000ff0500720c */ /* 0x000fc40003f04130 */
[----:B------:R-:W-:Y:S02]  /*1620*/  FSETP.GEU.AND P4, PT, R0, R9, PT ;  /* 0x000000090000720b */ /* 0x000fe40003f8e000 */
[----:B------:R-:W-:Y:S02]  /*1630*/  ISETP.GT.U32.AND P3, PT, R4, 0xa0, PT ;  /* 0x000000a00400780c */ /* 0x000fe40003f64070 */
[----:B------:R-:W-:Y:S02]  /*1640*/  @P1 FSEL R0, R9, R0, !P4 ;  /* 0x0000000009001208 */ /* 0x000fe40006000000 */
[----:B------:R-:W-:Y:S02]  /*1650*/  ISETP.GT.U32.AND.EX P1, PT, R5, RZ, PT, P3 ;  /* 0x000000ff0500720c */ /* 0x000fe40003f24130 */
[----:B------:R-:W-:Y:S02]  /*1660*/  FSETP.GEU.AND P4, PT, R0, R10, PT ;  /* 0x0000000a0000720b */ /* 0x000fe40003f8e000 */
[----:B------:R-:W-:-:S02]  /*1670*/  ISETP.GT.U32.AND P3, PT, R4, 0xc0, PT ;  /* 0x000000c00400780c */ /* 0x000fc40003f64070 */
[----:B------:R-:W-:Y:S02]  /*1680*/  @P0 FSEL R0, R10, R0, !P4 ;  /* 0x000000000a000208 */ /* 0x000fe40006000000 */
[----:B------:R-:W-:Y:S02]  /*1690*/  ISETP.GT.U32.AND.EX P0, PT, R5, RZ, PT, P3 ;  /* 0x000000ff0500720c */ /* 0x000fe40003f04130 */
[----:B------:R-:W-:-:S04]  /*16a0*/  FSETP.GEU.AND P3, PT, R0, R11, PT ;  /* 0x0000000b0000720b */ /* 0x000fc80003f6e000 */
[----:B------:R-:W-:Y:S02]  /*16b0*/  @P1 FSEL R0, R11, R0, !P3 ;  /* 0x000000000b001208 */ /* 0x000fe40005800000 */
[----:B------:R-:W-:Y:S02]  /*16c0*/  ISETP.GT.U32.AND P1, PT, R4, 0xe0, PT ;  /* 0x000000e00400780c */ /* 0x000fe40003f24070 */
[----:B--2---:R-:W-:Y:S02]  /*16d0*/  FSETP.GEU.AND P3, PT, R0, R6, PT ;  /* 0x000000060000720b */ /* 0x004fe40003f6e000 */
[----:B------:R-:W-:Y:S02]  /*16e0*/  ISETP.GT.U32.AND.EX P1, PT, R5, RZ, PT, P1 ;  /* 0x000000ff0500720c */ /* 0x000fe40003f24110 */
[----:B------:R-:W-:-:S04]  /*16f0*/  @P0 FSEL R0, R6, R0, !P3 ;  /* 0x0000000006000208 */ /* 0x000fc80005800000 */
[----:B------:R-:W-:-:S07]  /*1700*/  FSETP.GEU.AND P0, PT, R0, R7, PT ;  /* 0x000000070000720b */ /* 0x000fce0003f0e000 */
[----:B------:R-:W-:Y:S01]  /*1710*/  @P1 FSEL R0, R7, R0, !P0 ;  /* 0x0000000007001208 */ /* 0x000fe20004000000 */
[----:B------:R-:W-:Y:S06]  /*1720*/  BRA `(.L_x_102) ;  /* 0x0000001c00207947 */ /* 0x000fec0003800000 */
.L_x_88:
[----:B------:R-:W0:Y:S01]  /*1730*/  S2R R0, SR_TID.X ;  /* 0x0000000000007919 */ /* 0x000e220000002100 */
[----:B------:R-:W0:Y:S02]  /*1740*/  LDC.64 R2, c[0x0][0x380] ;  /* 0x0000e000ff027b82 */ /* 0x000e240000000a00 */
[----:B0-----:R-:W-:-:S05]  /*1750*/  IMAD.WIDE.U32 R2, R0, 0x4, R2 ;  /* 0x0000000400027825 */ /* 0x001fca00078e0002 */
        /* <DEDUP_REMOVED lines=16> */
[----:B--2---:R-:W-:-:S02]  /*1860*/  IABS R14, R14 ;  /* 0x0000000e000e7213 */ /* 0x004fc40000000000 */
[----:B---3--:R-:W-:Y:S02]  /*1870*/  IABS R15, R15 ;  /* 0x0000000f000f7213 */ /* 0x008fe40000000000 */
[----:B----4-:R-:W-:Y:S02]  /*1880*/  IABS R16, R16 ;  /* 0x0000001000107213 */ /* 0x010fe40000000000 */
[----:B-----5:R-:W-:Y:S02]  /*1890*/  IABS R17, R17 ;  /* 0x0000001100117213 */ /* 0x020fe40000000000 */
[----:B------:R-:W-:Y:S02]  /*18a0*/  I2FP.F32.S32 R14, R14 ;  /* 0x0000000e000e7245 */ /* 0x000fe40000201400 */
[----:B------:R-:W-:Y:S02]  /*18b0*/  IABS R18, R18 ;  /* 0x0000001200127213 */ /* 0x000fe40000000000 */
[----:B------:R-:W-:-:S02]  /*18c0*/  I2FP.F32.S32 R15, R15 ;  /* 0x0000000f000f7245 */ /* 0x000fc40000201400 */
[----:B------:R-:W-:Y:S02]  /*18d0*/  IABS R19, R19 ;  /* 0x0000001300137213 */ /* 0x000fe40000000000 */
[----:B------:R-:W-:Y:S02]  /*18e0*/  IABS R20, R20 ;  /* 0x0000001400147213 */ /* 0x000fe40000000000 */
[----:B------:R-:W-:Y:S02]  /*18f0*/  IABS R21, R21 ;  /* 0x0000001500157213 */ /* 0x000fe40000000000 */
[----:B------:R-:W-:Y:S02]  /*1900*/  I2FP.F32.S32 R16, R16 ;  /* 0x0000001000107245 */ /* 0x000fe40000201400 */
[----:B------:R-:W-:Y:S02]  /*1910*/  I2FP.F32.S32 R17, R17 ;  /* 0x0000001100117245 */ /* 0x000fe40000201400 */
[----:B------:R-:W-:-:S02]  /*1920*/  I2FP.F32.S32 R18, R18 ;  /* 0x0000001200127245 */ /* 0x000fc40000201400 */
[----:B------:R-:W-:Y:S02]  /*1930*/  I2FP.F32.S32 R19, R19 ;  /* 0x0000001300137245 */ /* 0x000fe40000201400 */
[----:B------:R-:W-:Y:S02]  /*1940*/  I2FP.F32.S32 R20, R20 ;  /* 0x0000001400147245 */ /* 0x000fe40000201400 */
[----:B------:R-:W-:Y:S02]  /*1950*/  I2FP.F32.S32 R21, R21 ;  /* 0x0000001500157245 */ /* 0x000fe40000201400 */
[----:B------:R-:W-:Y:S02]  /*1960*/  IABS R10, R10 ;  /* 0x0000000a000a7213 */ /* 0x000fe40000000000 */
[----:B------:R-:W-:Y:S02]  /*1970*/  IABS R11, R11 ;  /* 0x0000000b000b7213 */ /* 0x000fe40000000000 */
[----:B------:R-:W-:-:S02]  /*1980*/  IABS R12, R12 ;  /* 0x0000000c000c7213 */ /* 0x000fc40000000000 */
[----:B------:R-:W-:Y:S02]  /*1990*/  IABS R13, R13 ;  /* 0x0000000d000d7213 */ /* 0x000fe40000000000 */
[----:B------:R-:W-:Y:S02]  /*19a0*/  FSETP.GEU.AND P0, PT, R14, R15, PT ;  /* 0x0000000f0e00720b */ /* 0x000fe40003f0e000 */
[----:B------:R-:W-:Y:S02]  /*19b0*/  FSETP.GEU.AND P1, PT, R16, R17, PT ;  /* 0x000000111000720b */ /* 0x000fe40003f2e000 */
[----:B------:R-:W-:Y:S02]  /*19c0*/  FSETP.GEU.AND P2, PT, R18, R19, PT ;  /* 0x000000131200720b */ /* 0x000fe40003f4e000 */
[----:B------:R-:W-:Y:S02]  /*19d0*/  FSETP.GEU.AND P3, PT, R20, R21, PT ;  /* 0x000000151400720b */ /* 0x000fe40003f6e000 */
[----:B------:R-:W-:-:S02]  /*19e0*/  IABS R6, R6 ;  /* 0x0000000600067213 */ /* 0x000fc40000000000 */
[----:B------:R-:W-:Y:S02]  /*19f0*/  IABS R7, R7 ;  /* 0x0000000700077213 */ /* 0x000fe40000000000 */
[----:B------:R-:W-:Y:S02]  /*1a00*/  IABS R8, R8 ;  /* 0x0000000800087213 */ /* 0x000fe40000000000 */
[----:B------:R-:W-:Y:S02]  /*1a10*/  IABS R9, R9 ;  /* 0x0000000900097213 */ /* 0x000fe40000000000 */
[----:B------:R-:W-:Y:S02]  /*1a20*/  I2FP.F32.S32 R10, R10 ;  /* 0x0000000a000a7245 */ /* 0x000fe40000201400 */
[----:B------:R-:W-:Y:S02]  /*1a30*/  I2FP.F32.S32 R11, R11 ;  /* 0x0000000b000b7245 */ /* 0x000fe40000201400 */
[----:B------:R-:W-:-:S02]  /*1a40*/  I2FP.F32.S32 R12, R12 ;  /* 0x0000000c000c7245 */ /* 0x000fc40000201400 */
[----:B------:R-:W-:Y:S02]  /*1a50*/  I2FP.F32.S32 R13, R13 ;  /* 0x0000000d000d7245 */ /* 0x000fe40000201400 */
[----:B------:R-:W-:Y:S02]  /*1a60*/  FSEL R14, R15, R14, !P0 ;  /* 0x0000000e0f0e7208 */ /* 0x000fe40004000000 */
[----:B------:R-:W-:Y:S02]  /*1a70*/  FSEL R15, R17, R16, !P1 ;  /* 0x00000010110f7208 */ /* 0x000fe40004800000 */
[----:B------:R-:W-:Y:S02]  /*1a80*/  FSEL R16, R19, R18, !P2 ;  /* 0x0000001213107208 */ /* 0x000fe40005000000 */
[----:B------:R-:W-:Y:S02]  /*1a90*/  FSEL R17, R21, R20, !P3 ;  /* 0x0000001415117208 */ /* 0x000fe40005800000 */
[----:B------:R-:W-:-:S02]  /*1aa0*/  I2FP.F32.S32 R6, R6 ;  /* 0x0000000600067245 */ /* 0x000fc40000201400 */
[----:B------:R-:W-:Y:S02]  /*1ab0*/  I2FP.F32.S32 R7, R7 ;  /* 0x0000000700077245 */ /* 0x000fe40000201400 */
[----:B------:R-:W-:Y:S02]  /*1ac0*/  I2FP.F32.S32 R8, R8 ;  /* 0x0000000800087245 */ /* 0x000fe40000201400 */
[----:B------:R-:W-:Y:S02]  /*1ad0*/  I2FP.F32.S32 R9, R9 ;  /* 0x0000000900097245 */ /* 0x000fe40000201400 */
        /* <DEDUP_REMOVED lines=10> */
[----:B------:R-:W-:Y:S02]  /*1b80*/  FSETP.GEU.AND P2, PT, R6, R9, PT ;  /* 0x000000090600720b */ /* 0x000fe40003f4e000 */
[----:B------:R-:W-:Y:S02]  /*1b90*/  FSEL R13, R13, R10, !P3 ;  /* 0x0000000a0d0d7208 */ /* 0x000fe40005800000 */
[----:B------:R-:W-:Y:S02]  /*1ba0*/  IADD3 R8, P3, PT, R4, -0x1000, RZ ;  /* 0xfffff00004087810 */ /* 0x000fe40007f7e0ff */
[----:B------:R-:W-:Y:S02]  /*1bb0*/  FSETP.GEU.AND P1, PT, R16, R17, PT ;  /* 0x000000111000720b */ /* 0x000fe40003f2e000 */
[----:B------:R-:W-:-:S02]  /*1bc0*/  FSEL R14, R15, R14, !P0 ;  /* 0x0000000e0f0e7208 */ /* 0x000fc40004000000 */
[----:B------:R-:W-:Y:S02]  /*1bd0*/  FSEL R6, R9, R6, !P2 ;  /* 0x0000000609067208 */ /* 0x000fe40005000000 */
[----:B------:R-:W-:Y:S02]  /*1be0*/  ISETP.GE.U32.AND P0, PT, R8, 0x1000, PT ;  /* 0x000010000800780c */ /* 0x000fe40003f06070 */
[----:B------:R-:W-:Y:S02]  /*1bf0*/  IADD3.X R9, PT, PT, R5, -0x1, RZ, P3, !PT ;  /* 0xffffffff05097810 */ /* 0x000fe40001ffe4ff */
[----:B------:R-:W-:Y:S02]  /*1c00*/  FSEL R17, R17, R16, !P1 ;  /* 0x0000001011117208 */ /* 0x000fe40004800000 */
[----:B------:R-:W-:Y:S02]  /*1c10*/  ISETP.GE.U32.AND.EX P0, PT, R9, RZ, PT, P0 ;  /* 0x000000ff0900720c */ /* 0x000fe40003f06100 */
[----:B------:R-:W-:-:S02]  /*1c20*/  FSETP.GEU.AND P1, PT, R14, R17, PT ;  /* 0x000000110e00720b */ /* 0x000fc40003f2e000 */
[----:B------:R-:W-:Y:S02]  /*1c30*/  FSETP.GEU.AND P2, PT, R6, R13, PT ;  /* 0x0000000d0600720b */ /* 0x000fe40003f4e000 */
[----:B------:R-:W-:Y:S02]  /*1c40*/  FSEL R12, R17, R14, !P1 ;  /* 0x0000000e110c7208 */ /* 0x000fe40004800000 */
[----:B------:R-:W-:-:S04]  /*1c50*/  FSEL R13, R13, R6, !P2 ;  /* 0x000000060d0d7208 */ /* 0x000fc80005000000 */
[----:B------:R-:W-:Y:S01]  /*1c60*/  FSETP.GEU.AND P1, PT, R12, R13, PT ;  /* 0x0000000d0c00720b */ /* 0x000fe20003f2e000 */
[----:B------:R-:W-:Y:S02]  /*1c70*/  IMAD.MOV.U32 R11, RZ, RZ, 0x1000 ;  /* 0x00001000ff0b7424 */ /* 0x000fe400078e00ff */
[----:B------:R-:W-:Y:S01]  /*1c80*/  IMAD.MOV.U32 R10, RZ, RZ, RZ ;  /* 0x000000ffff0a7224 */ /* 0x000fe200078e00ff */
[----:B------:R-:W-:Y:S01]  /*1c90*/  FSEL R12, R13, R12, !P1 ;  /* 0x0000000c0d0c7208 */ /* 0x000fe20004800000 */
[----:B------:R-:W-:Y:S08]  /*1ca0*/  @!P0 BRA `(.L_x_103) ;  /* 0x00000004007c8947 */ /* 0x000ff00003800000 */
[----:B------:R-:W0:Y:S01]  /*1cb0*/  LDC.64 R4, c[0x0][0x390] ;  /* 0x0000e400ff047b82 */ /* 0x000e220000000a00 */
[----:B------:R-:W-:Y:S02]  /*1cc0*/  IMAD.MOV.U32 R11, RZ, RZ, 0x1000 ;  /* 0x00001000ff0b7424 */ /* 0x000fe400078e00ff */
[----:B------:R-:W-:-:S07]  /*1cd0*/  IMAD.MOV.U32 R10, RZ, RZ, RZ ;  /* 0x000000ffff0a7224 */ /* 0x000fce00078e00ff */
.L_x_105:
[----:B------:R-:W-:-:S04]  /*1ce0*/  LEA R6, P0, R11, R2, 0x2 ;  /* 0x000000020b067211 */ /* 0x000fc800078010ff */
[----:B------:R-:W-:-:S05]  /*1cf0*/  LEA.HI.X R7, R11, R3, R10, 0x2, P0 ;  /* 0x000000030b077211 */ /* 0x000fca00000f140a */
        /* <DEDUP_REMOVED lines=16> */
[----:B--2---:R-:W-:-:S04]  /*1e00*/  IABS R24, R24 ;  /* 0x0000001800187213 */ /* 0x004fc80000000000 */
[----:B-1----:R-:W-:-:S04]  /*1e10*/  I2FP.F32.S32 R7, R24 ;  /* 0x0000001800077245 */ /* 0x002fc80000201400 */
[----:B------:R-:W-:Y:S02]  /*1e20*/  FSETP.GEU.AND P0, PT, R12, R7, PT ;  /* 0x000000070c00720b */ /* 0x000fe40003f0e000 */
[----:B---3--:R-:W-:Y:S02]  /*1e30*/  IABS R26, R26 ;  /* 0x0000001a001a7213 */ /* 0x008fe40000000000 */
[----:B----4-:R-:W-:Y:S02]  /*1e40*/  IABS R27, R27 ;  /* 0x0000001b001b7213 */ /* 0x010fe40000000000 */
[----:B-----5:R-:W-:Y:S02]  /*1e50*/  IABS R28, R28 ;  /* 0x0000001c001c7213 */ /* 0x020fe40000000000 */
[----:B------:R-:W-:Y:S02]  /*1e60*/  IABS R23, R23 ;  /* 0x0000001700177213 */ /* 0x000fe40000000000 */
[----:B------:R-:W-:-:S02]  /*1e70*/  FSEL R7, R7, R12, !P0 ;  /* 0x0000000c07077208 */ /* 0x000fc40004000000 */
[----:B------:R-:W-:Y:S02]  /*1e80*/  IABS R22, R22 ;  /* 0x0000001600167213 */ /* 0x000fe40000000000 */
[----:B------:R-:W-:Y:S02]  /*1e90*/  IABS R25, R25 ;  /* 0x0000001900197213 */ /* 0x000fe40000000000 */
[----:B------:R-:W-:Y:S02]  /*1ea0*/  I2FP.F32.S32 R26, R26 ;  /* 0x0000001a001a7245 */ /* 0x000fe40000201400 */
[----:B------:R-:W-:Y:S02]  /*1eb0*/  IABS R6, R13 ;  /* 0x0000000d00067213 */ /* 0x000fe40000000000 */
[----:B------:R-:W-:Y:S02]  /*1ec0*/  I2FP.F32.S32 R27, R27 ;  /* 0x0000001b001b7245 */ /* 0x000fe40000201400 */
[----:B------:R-:W-:-:S02]  /*1ed0*/  IABS R12, R15 ;  /* 0x0000000f000c7213 */ /* 0x000fc40000000000 */
[----:B------:R-:W-:Y:S02]  /*1ee0*/  I2FP.F32.S32 R28, R28 ;  /* 0x0000001c001c7245 */ /* 0x000fe40000201400 */
[----:B------:R-:W-:Y:S02]  /*1ef0*/  IABS R13, R14 ;  /* 0x0000000e000d7213 */ /* 0x000fe40000000000 */
[----:B------:R-:W-:Y:S02]  /*1f00*/  I2FP.F32.S32 R23, R23 ;  /* 0x0000001700177245 */ /* 0x000fe40000201400 */
[----:B------:R-:W-:Y:S02]  /*1f10*/  IABS R15, R16 ;  /* 0x00000010000f7213 */ /* 0x000fe40000000000 */
[----:B------:R-:W-:Y:S02]  /*1f20*/  I2FP.F32.S32 R22, R22 ;  /* 0x0000001600167245 */ /* 0x000fe40000201400 */
[----:B------:R-:W-:-:S02]  /*1f30*/  I2FP.F32.S32 R25, R25 ;  /* 0x0000001900197245 */ /* 0x000fc40000201400 */
[----:B------:R-:W-:Y:S02]  /*1f40*/  IABS R14, R17 ;  /* 0x00000011000e7213 */ /* 0x000fe40000000000 */
[----:B------:R-:W-:Y:S02]  /*1f50*/  IABS R16, R19 ;  /* 0x0000001300107213 */ /* 0x000fe40000000000 */
        /* <DEDUP_REMOVED lines=33> */
[----:B------:R-:W-:-:S02]  /*2170*/  FSETP.GEU.AND P1, PT, R6, R19, PT ;  /* 0x000000130600720b */ /* 0x000fc40003f2e000 */
[----:B------:R-:W-:Y:S02]  /*2180*/  FSEL R7, R22, R7, !P0 ;  /* 0x0000000716077208 */ /* 0x000fe40004000000 */
[----:B------:R-:W-:Y:S02]  /*2190*/  FSEL R6, R19, R6, !P1 ;  /* 0x0000000613067208 */ /* 0x000fe40004800000 */
[----:B0-----:R-:W-:Y:S02]  /*21a0*/  IADD3 R13, P2, PT, -R11, R4, RZ ;  /* 0x000000040b0d7210 */ /* 0x001fe40007f5e1ff */
[----:B------:R-:W-:Y:S02]  /*21b0*/  FSETP.GEU.AND P1, PT, R7, R6, PT ;  /* 0x000000060700720b */ /* 0x000fe40003f2e000 */
[----:B------:R-:W-:Y:S02]  /*21c0*/  ISETP.GE.U32.AND P0, PT, R13, 0x1000, PT ;  /* 0x000010000d00780c */ /* 0x000fe40003f06070 */
[----:B------:R-:W-:Y:S01]  /*21d0*/  FSEL R7, R6, R7, !P1 ;  /* 0x0000000706077208 */ /* 0x000fe20004800000 */
[----:B------:R-:W-:Y:S01]  /*21e0*/  IMAD.X R6, R5, 0x1, ~R10, P2 ;  /* 0x0000000105067824 */ /* 0x000fe200010e0e0a */
[----:B------:R-:W-:-:S04]  /*21f0*/  IABS R12, R21 ;  /* 0x00000015000c7213 */ /* 0x000fc80000000000 */
[----:B------:R-:W-:Y:S02]  /*2200*/  ISETP.GE.U32.AND.EX P0, PT, R6, RZ, PT, P0 ;  /* 0x000000ff0600720c */ /* 0x000fe40003f06100 */
[----:B------:R-:W-:-:S04]  /*2210*/  I2FP.F32.S32 R12, R12 ;  /* 0x0000000c000c7245 */ /* 0x000fc80000201400 */
[----:B------:R-:W-:-:S04]  /*2220*/  FSETP.GEU.AND P1, PT, R7, R12, PT ;  /* 0x0000000c0700720b */ /* 0x000fc80003f2e000 */
[----:B------:R-:W-:-:S03]  /*2230*/  FSEL R12, R12, R7, !P1 ;  /* 0x000000070c0c7208 */ /* 0x000fc60004800000 */
[----:B------:R-:W-:Y:S06]  /*2240*/  @!P0 BRA `(.L_x_104) ;  /* 0x0000000c00808947 */ /* 0x000fec0003800000 */
[----:B------:R-:W-:-:S05]  /*2250*/  IADD3 R11, P0, PT, R11, 0x1000, RZ ;  /* 0x000010000b0b7810 */ /* 0x000fca0007f1e0ff */
[----:B------:R-:W-:Y:S01]  /*2260*/  IMAD.X R10, RZ, RZ, R10, P0 ;  /* 0x000000ffff0a7224 */ /* 0x000fe200000e060a */
[----:B------:R-:W-:-:S04]  /*2270*/  ISETP.GT.U32.AND P0, PT, R11, R8, PT ;  /* 0x000000080b00720c */ /* 0x000fc80003f04070 */
[----:B------:R-:W-:-:S13]  /*2280*/  ISETP.GT.U32.AND.EX P0, PT, R10, R9, PT, P0 ;  /* 0x000000090a00720c */ /* 0x000fda0003f04100 */
[----:B------:R-:W-:Y:S05]  /*2290*/  @!P0 BRA `(.L_x_105) ;  /* 0xfffffff800908947 */ /* 0x000fea000383ffff */
.L_x_103:
[----:B------:R-:W-:Y:S01]  /*22a0*/  IMAD.IADD R3, R4, 0x1, -R11 ;  /* 0x0000000104037824 */ /* 0x000fe200078e0a0b */
[----:B------:R-:W-:Y:S01]  /*22b0*/  ISETP.GE.U32.AND P1, PT, R11, R4, PT ;  /* 0x000000040b00720c */ /* 0x000fe20003f26070 */
[----:B------:R-:W-:Y:S03]  /*22c0*/  BSSY.RECONVERGENT B1, `(.L_x_104) ;  /* 0x00000d8000017945 */ /* 0x000fe60003800200 */
[----:B------:R-:W-:-:S04]  /*22d0*/  ISETP.GE.AND P0, PT, R0, R3, PT ;  /* 0x000000030000720c */ /* 0x000fc80003f06270 */
[----:B------:R-:W-:-:S13]  /*22e0*/  ISETP.GE.U32.OR.EX P0, PT, R10, R5, P0, P1 ;  /* 0x000000050a00720c */ /* 0x000fda0000706510 */
[----:B------:R-:W-:Y:S05]  /*22f0*/  @P0 BRA `(.L_x_106) ;  /* 0x0000000c00500947 */ /* 0x000fea0003800000 */
[----:B------:R-:W-:Y:S01]  /*2300*/  LOP3.LUT R2, RZ, R0, RZ, 0x33, !PT ;  /* 0x00000000ff027212 */ /* 0x000fe200078e33ff */
[----:B------:R-:W-:Y:S03]  /*2310*/  BSSY.RECONVERGENT B2, `(.L_x_107) ;  /* 0x0000068000027945 */ /* 0x000fe60003800200 */
[----:B------:R-:W-:Y:S01]  /*2320*/  IADD3 R2, PT, PT, -R11, R4, R2 ;  /* 0x000000040b027210 */ /* 0x000fe20007ffe102 */
[----:B------:R-:W-:-:S03]  /*2330*/  IMAD.MOV.U32 R4, RZ, RZ, R0 ;  /* 0x000000ffff047224 */ /* 0x000fc600078e0000 */
[C---:B------:R-:W-:Y:S02]  /*2340*/  ISETP.GE.U32.AND P1, PT, R2.reuse, 0xf00, PT ;  /* 0x00000f000200780c */ /* 0x040fe40003f26070 */
[----:B------:R-:W-:-:S04]  /*2350*/  LEA.HI R5, R2, 0x1, RZ, 0x18 ;  /* 0x0000000102057811 */ /* 0x000fc800078fc0ff */
[----:B------:R-:W-:-:S04]  /*2360*/  LOP3.LUT R26, R5, 0xf, RZ, 0xc0, !PT ;  /* 0x0000000f051a7812 */ /* 0x000fc800078ec0ff */
[----:B------:R-:W-:-:S03]  /*2370*/  ISETP.NE.AND P0, PT, R26, RZ, PT ;  /* 0x000000ff1a00720c */ /* 0x000fc60003f05270 */
[----:B------:R-:W-:Y:S10]  /*2380*/  @!P1 BRA `(.L_x_108) ;  /* 0x0000000400809947 */ /* 0x000ff40003800000 */
[----:B------:R-:W0:Y:S01]  /*2390*/  LDCU.64 UR4, c[0x0][0x380] ;  /* 0x00007000ff0477ac */ /* 0x000e220008000a00 */
[----:B------:R-:W-:Y:S02]  /*23a0*/  IADD3 R3, P1, PT, R0, R11, RZ ;  /* 0x0000000b00037210 */ /* 0x000fe40007f3e0ff */
[----:B------:R-:W-:-:S03]  /*23b0*/  LOP3.LUT R7, R5, 0x1fffff0, RZ, 0xc0, !PT ;  /* 0x01fffff005077812 */ /* 0x000fc600078ec0ff */
[----:B------:R-:W-:Y:S02]  /*23c0*/  IMAD.X R4, RZ, RZ, R10, P1 ;  /* 0x000000ffff047224 */ /* 0x000fe400008e060a */
[----:B------:R-:W-:Y:S01]  /*23d0*/  IMAD.MOV R7, RZ, RZ, -R7 ;  /* 0x000000ffff077224 */ /* 0x000fe200078e0a07 */
[----:B0-----:R-:W-:-:S04]  /*23e0*/  LEA R2, P2, R3, UR4, 0x2 ;  /* 0x0000000403027c11 */ /* 0x001fc8000f8410ff */
[----:B------:R-:W-:Y:S02]  /*23f0*/  IADD3 R2, P1, PT, R2, 0x2000, RZ ;  /* 0x0000200002027810 */ /* 0x000fe40007f3e0ff */
[----:B------:R-:W-:Y:S01]  /*2400*/  LEA.HI.X R3, R3, UR5, R4, 0x2, P2 ;  /* 0x0000000503037c11 */ /* 0x000fe200090f1404 */
[----:B------:R-:W-:-:S04]  /*2410*/  IMAD.MOV.U32 R4, RZ, RZ, R0 ;  /* 0x000000ffff047224 */ /* 0x000fc800078e0000 */
[----:B------:R-:W-:-:S07]  /*2420*/  IMAD.X R3, RZ, RZ, R3, P1 ;  /* 0x000000ffff037224 */ /* 0x000fce00008e0603 */
.L_x_109:
        /* <DEDUP_REMOVED lines=77> */
[----:B------:R-:W-:Y:S02]  /*2900*/  FSETP.GEU.AND P1, PT, R12, R9, PT ;  /* 0x000000090c00720b */ /* 0x000fe40003f2e000 */
[----:B------:R-:W-:Y:S02]  /*2910*/  I2FP.F32.S32 R6, R8 ;  /* 0x0000000800067245 */ /* 0x000fe40000201400 */
[----:B------:R-:W-:Y:S02]  /*2920*/  FSEL R9, R9, R12, !P1 ;  /* 0x0000000c09097208 */ /* 0x000fe40004800000 */
[----:B------:R-:W-:-:S02]  /*2930*/  I2FP.F32.S32 R13, R13 ;  /* 0x0000000d000d7245 */ /* 0x000fc40000201400 */
[----:B------:R-:W-:-:S04]  /*2940*/  FSETP.GEU.AND P1, PT, R9, R6, PT ;  /* 0x000000060900720b */ /* 0x000fc80003f2e000 */
[----:B------:R-:W-:-:S04]  /*2950*/  FSEL R6, R6, R9, !P1 ;  /* 0x0000000906067208 */ /* 0x000fc80004800000 */
[----:B------:R-:W-:-:S04]  /*2960*/  FSETP.GEU.AND P1, PT, R6, R13, PT ;  /* 0x0000000d0600720b */ /* 0x000fc80003f2e000 */
[----:B------:R-:W-:Y:S01]  /*2970*/  FSEL R12, R13, R6, !P1 ;  /* 0x000000060d0c7208 */ /* 0x000fe20004800000 */
[----:B------:R-:W-:Y:S08]  /*2980*/  @P2 BRA `(.L_x_109) ;  /* 0xfffffff800a82947 */ /* 0x000ff0000383ffff */
.L_x_108:
[----:B------:R-:W-:Y:S05]  /*2990*/  BSYNC.RECONVERGENT B2 ;  /* 0x0000000000027941 */ /* 0x000fea0003800200 */
.L_x_107:
[----:B------:R-:W-:Y:S05]  /*29a0*/  @!P0 BRA `(.L_x_106) ;  /* 0x0000000400a48947 */ /* 0x000fea0003800000 */
[----:B------:R-:W-:Y:S01]  /*29b0*/  ISETP.GE.U32.AND P1, PT, R26, 0x8, PT ;  /* 0x000000081a00780c */ /* 0x000fe20003f26070 */
[----:B------:R-:W-:Y:S01]  /*29c0*/  BSSY.RECONVERGENT B2, `(.L_x_110) ;  /* 0x0000034000027945 */ /* 0x000fe20003800200 */
[----:B------:R-:W-:-:S04]  /*29d0*/  LOP3.LUT R17, R5, 0x7, RZ, 0xc0, !PT ;  /* 0x0000000705117812 */ /* 0x000fc800078ec0ff */
[----:B------:R-:W-:-:S07]  /*29e0*/  ISETP.NE.AND P0, PT, R17, RZ, PT ;  /* 0x000000ff1100720c */ /* 0x000fce0003f05270 */
[----:B------:R-:W-:Y:S06]  /*29f0*/  @!P1 BRA `(.L_x_111) ;  /* 0x0000000000c09947 */ /* 0x000fec0003800000 */
[----:B------:R-:W0:Y:S01]  /*2a00*/  LDCU.64 UR4, c[0x0][0x380] ;  /* 0x00007000ff0477ac */ /* 0x000e220008000a00 */
[----:B------:R-:W-:-:S05]  /*2a10*/  IADD3 R3, P1, PT, R4, R11, RZ ;  /* 0x0000000b04037210 */ /* 0x000fca0007f3e0ff */
[----:B------:R-:W-:Y:S01]  /*2a20*/  IMAD.X R6, RZ, RZ, R10, P1 ;  /* 0x000000ffff067224 */ /* 0x000fe200008e060a */
        /* <DEDUP_REMOVED lines=28> */
[----:B------:R-:W-:Y:S02]  /*2bf0*/  FSETP.GEU.AND P1, PT, R3, R2, PT ;  /* 0x000000020300720b */ /* 0x000fe40003f2e000 */
[----:B------:R-:W-:Y:S02]  /*2c00*/  IABS R6, R6 ;  /* 0x0000000600067213 */ /* 0x000fe40000000000 */
[----:B------:R-:W-:Y:S02]  /*2c10*/  FSEL R2, R2, R3, !P1 ;  /* 0x0000000302027208 */ /* 0x000fe40004800000 */
[----:B------:R-:W-:-:S04]  /*2c20*/  I2FP.F32.S32 R3, R9 ;  /* 0x0000000900037245 */ /* 0x000fc80000201400 */
[----:B------:R-:W-:-:S04]  /*2c30*/  FSETP.GEU.AND P1, PT, R2, R3, PT ;  /* 0x000000030200720b */ /* 0x000fc80003f2e000 */
[----:B------:R-:W-:Y:S02]  /*2c40*/  FSEL R2, R3, R2, !P1 ;  /* 0x0000000203027208 */ /* 0x000fe40004800000 */
[----:B------:R-:W-:Y:S02]  /*2c50*/  I2FP.F32.S32 R3, R8 ;  /* 0x0000000800037245 */ /* 0x000fe40000201400 */
        /* <DEDUP_REMOVED lines=10> */
.L_x_111:
[----:B------:R-:W-:Y:S05]  /*2d00*/  BSYNC.RECONVERGENT B2 ;  /* 0x0000000000027941 */ /* 0x000fea0003800200 */
.L_x_110:
        /* <DEDUP_REMOVED lines=32> */
.L_x_113:
[----:B------:R-:W-:Y:S05]  /*2f10*/  BSYNC.RECONVERGENT B2 ;  /* 0x0000000000027941 */ /* 0x000fea0003800200 */
.L_x_112:
[----:B------:R-:W-:Y:S05]  /*2f20*/  @!P0 BRA `(.L_x_106) ;  /* 0x0000000000448947 */ /* 0x000fea0003800000 */
[----:B------:R-:W0:Y:S01]  /*2f30*/  LDCU.64 UR4, c[0x0][0x380] ;  /* 0x00007000ff0477ac */ /* 0x000e220008000a00 */
[----:B------:R-:W-:Y:S01]  /*2f40*/  IADD3 R3, P0, PT, R4, R11, RZ ;  /* 0x0000000b04037210 */ /* 0x000fe20007f1e0ff */
[----:B------:R-:W-:-:S04]  /*2f50*/  IMAD.MOV R5, RZ, RZ, -R5 ;  /* 0x000000ffff057224 */ /* 0x000fc800078e0a05 */
[----:B------:R-:W-:Y:S01]  /*2f60*/  IMAD.X R10, RZ, RZ, R10, P0 ;  /* 0x000000ffff0a7224 */ /* 0x000fe200000e060a */
[----:B0-----:R-:W-:-:S04]  /*2f70*/  LEA R4, P1, R3, UR4, 0x2 ;  /* 0x0000000403047c11 */ /* 0x001fc8000f8210ff */
[----:B------:R-:W-:-:S09]  /*2f80*/  LEA.HI.X R3, R3, UR5, R10, 0x2, P1 ;  /* 0x0000000503037c11 */ /* 0x000fd200088f140a */
.L_x_114:
[----:B------:R-:W-:-:S06]  /*2f90*/  IMAD.MOV.U32 R2, RZ, RZ, R4 ;  /* 0x000000ffff027224 */ /* 0x000fcc00078e0004 */
[----:B------:R0:W2:Y:S01]  /*2fa0*/  LDG.E R2, desc[UR6][R2.64] ;  /* 0x0000000602027981 */ /* 0x0000a2000c1e1900 */
[----:B------:R-:W-:Y:S01]  /*2fb0*/  VIADD R5, R5, 0x1 ;  /* 0x0000000105057836 */ /* 0x000fe20000000000 */
[----:B------:R-:W-:-:S04]  /*2fc0*/  IADD3 R4, P2, PT, R4, 0x400, RZ ;  /* 0x0000040004047810 */ /* 0x000fc80007f5e0ff */
[----:B------:R-:W-:Y:S01]  /*2fd0*/  ISETP.NE.AND P1, PT, R5, RZ, PT ;  /* 0x000000ff0500720c */ /* 0x000fe20003f25270 */
[----:B0-----:R-:W-:Y:S01]  /*2fe0*/  IMAD.X R3, RZ, RZ, R3, P2 ;  /* 0x000000ffff037224 */ /* 0x001fe200010e0603 */
[----:B--2---:R-:W-:-:S04]  /*2ff0*/  IABS R7, R2 ;  /* 0x0000000200077213 */ /* 0x004fc80000000000 */
[----:B------:R-:W-:-:S04]  /*3000*/  I2FP.F32.S32 R7, R7 ;  /* 0x0000000700077245 */ /* 0x000fc80000201400 */
[----:B------:R-:W-:-:S04]  /*3010*/  FSETP.GEU.AND P0, PT, R12, R7, PT ;  /* 0x000000070c00720b */ /* 0x000fc80003f0e000 */
[----:B------:R-:W-:Y:S01]  /*3020*/  FSEL R12, R7, R12, !P0 ;  /* 0x0000000c070c7208 */ /* 0x000fe20004000000 */
[----:B------:R-:W-:Y:S08]  /*3030*/  @P1 BRA `(.L_x_114) ;  /* 0xfffffffc00d41947 */ /* 0x000ff0000383ffff */
.L_x_106:
[----:B------:R-:W-:Y:S05]  /*3040*/  BSYNC.RECONVERGENT B1 ;  /* 0x0000000000017941 */ /* 0x000fea0003800200 */
.L_x_104:
        /* <DEDUP_REMOVED lines=54> */
.L_x_102:
[----:B------:R-:W-:Y:S05]  /*33b0*/  BSYNC.RECONVERGENT B0 ;  /* 0x0000000000007941 */ /* 0x000fea0003800200 */
.L_x_87:
[----:B------:R-:W-:Y:S05]  /*33c0*/  @P2 EXIT ;  /* 0x000000000000294d */ /* 0x000fea0003800000 */
[----:B------:R-:W0:Y:S01]  /*33d0*/  LDCU UR4, c[0x0][0x39c] ;  /* 0x00007380ff0477ac */ /* 0x000e220008000800 */
[----:B------:R-:W1:Y:S01]  /*33e0*/  LDC.64 R2, c[0x0][0x388] ;  /* 0x0000e200ff027b82 */ /* 0x000e620000000a00 */
[----:B0-----:R-:W-:-:S04]  /*33f0*/  FSETP.GT.AND P0, PT, R0, UR4, PT ;  /* 0x0000000400007c0b */ /* 0x001fc8000bf04000 */
[----:B------:R-:W-:-:S05]  /*3400*/  FSEL R5, R0, UR4, P0 ;  /* 0x0000000400057c08 */ /* 0x000fca0008000000 */
[----:B-1----:R-:W-:Y:S01]  /*3410*/  STG.E desc[UR6][R2.64], R5 ;  /* 0x0000000502007986 */ /* 0x002fe2000c101906 */
[----:B------:R-:W-:Y:S05]  /*3420*/  EXIT ;  /* 0x000000000000794d */ /* 0x000fea0003800000 */
.L_x_115:
        /* <DEDUP_REMOVED lines=13> */
.L_x_307:


//--------------------- .text._ZN3cub18CUB_300001_SM_10006detail6reduce28DeviceReduceSingleTileKernelINS2_10policy_hubIfjN4cuda3__47maximumIfEEE10Policy1000EPfSB_iS8_ffNS5_3std3__410__identityEEEvT0_T1_T2_T3_T4_T6_ --------------------------
	.section	.text._ZN3cub18CUB_300001_SM_10006detail6reduce28DeviceReduceSingleTileKernelINS2_10policy_hubIfjN4cuda3__47maximumIfEEE10Policy1000EPfSB_iS8_ffNS5_3std3__410__identityEEEvT0_T1_T2_T3_T4_T6_,"ax",@progbits
	.align	128
        .global         _ZN3cub18CUB_300001_SM_10006detail6reduce28DeviceReduceSingleTileKernelINS2_10policy_hubIfjN4cuda3__47maximumIfEEE10Policy1000EPfSB_iS8_ffNS5_3std3__410__identityEEEvT0_T1_T2_T3_T4_T6_
        .type           _ZN3cub18CUB_300001_SM_10006detail6reduce28DeviceReduceSingleTileKernelINS2_10policy_hubIfjN4cuda3__47maximumIfEEE10Policy1000EPfSB_iS8_ffNS5_3std3__410__identityEEEvT0_T1_T2_T3_T4_T6_,@function
        .size           _ZN3cub18CUB_300001_SM_10006detail6reduce28DeviceReduceSingleTileKernelINS2_10policy_hubIfjN4cuda3__47maximumIfEEE10Policy1000EPfSB_iS8_ffNS5_3std3__410__identityEEEvT0_T1_T2_T3_T4_T6_,(.L_x_308 - _ZN3cub18CUB_300001_SM_10006detail6reduce28DeviceReduceSingleTileKernelINS2_10policy_hubIfjN4cuda3__47maximumIfEEE10Policy1000EPfSB_iS8_ffNS5_3std3__410__identityEEEvT0_T1_T2_T3_T4_T6_)
        .other          _ZN3cub18CUB_300001_SM_10006detail6reduce28DeviceReduceSingleTileKernelINS2_10policy_hubIfjN4cuda3__47maximumIfEEE10Policy1000EPfSB_iS8_ffNS5_3std3__410__identityEEEvT0_T1_T2_T3_T4_T6_,@"STO_CUDA_ENTRY STV_DEFAULT"
_ZN3cub18CUB_300001_SM_10006detail6reduce28DeviceReduceSingleTileKernelINS2_10policy_hubIfjN4cuda3__47maximumIfEEE10Policy1000EPfSB_iS8_ffNS5_3std3__410__identityEEEvT0_T1_T2_T3_T4_T6_:
.text._ZN3cub18CUB_300001_SM_10006detail6reduce28DeviceReduceSingleTileKernelINS2_10policy_hubIfjN4cuda3__47maximumIfEEE10Policy1000EPfSB_iS8_ffNS5_3std3__410__identityEEEvT0_T1_T2_T3_T4_T6_:
        /* <DEDUP_REMOVED lines=13> */
.L_x_116:
        /* <DEDUP_REMOVED lines=16> */
.L_x_121:
[----:B------:R-:W-:Y:S05]  /*01d0*/  BSYNC.RECONVERGENT B1 ;  /* 0x0000000000017941 */ /* 0x000fea0003800200 */
.L_x_120:
        /* <DEDUP_REMOVED lines=16> */
.L_x_126:
        /* <DEDUP_REMOVED lines=10> */
.L_x_125:
[----:B------:R-:W-:Y:S05]  /*0380*/  BSYNC.RECONVERGENT B2 ;  /* 0x0000000000027941 */ /* 0x000fea0003800200 */
.L_x_124:
        /* <DEDUP_REMOVED lines=8> */
.L_x_129:
        /* <DEDUP_REMOVED lines=59> */
.L_x_128:
[----:B------:R-:W-:Y:S05]  /*07c0*/  BSYNC.RECONVERGENT B2 ;  /* 0x0000000000027941 */ /* 0x000fea0003800200 */
.L_x_127:
        /* <DEDUP_REMOVED lines=34> */
.L_x_131:
[----:B------:R-:W-:Y:S05]  /*09f0*/  BSYNC.RECONVERGENT B2 ;  /* 0x0000000000027941 */ /* 0x000fea0003800200 */
.L_x_130:
        /* <DEDUP_REMOVED lines=16> */
.L_x_123:
[----:B------:R-:W-:Y:S05]  /*0b00*/  BSYNC.RECONVERGENT B1 ;  /* 0x0000000000017941 */ /* 0x000fea0003800200 */
.L_x_122:
        /* <DEDUP_REMOVED lines=58> */
.L_x_132:
        /* <DEDUP_REMOVED lines=71> */
.L_x_119:
        /* <DEDUP_REMOVED lines=44> */
.L_x_136:
        /* <DEDUP_REMOVED lines=44> */
.L_x_134:
        /* <DEDUP_REMOVED lines=20> */
.L_x_140:
        /* <DEDUP_REMOVED lines=9> */
.L_x_139:
[----:B------:R-:W-:Y:S05]  /*1a70*/  BSYNC.RECONVERGENT B2 ;  /* 0x0000000000027941 */ /* 0x000fea0003800200 */
.L_x_138:
        /* <DEDUP_REMOVED lines=16> */
.L_x_143:
        /* <DEDUP_REMOVED lines=62> */
.L_x_142:
[----:B------:R-:W-:Y:S05]  /*1f60*/  BSYNC.RECONVERGENT B2 ;  /* 0x0000000000027941 */ /* 0x000fea0003800200 */
.L_x_141:
        /* <DEDUP_REMOVED lines=37> */
.L_x_145:
[----:B------:R-:W-:Y:S05]  /*21c0*/  BSYNC.RECONVERGENT B2 ;  /* 0x0000000000027941 */ /* 0x000fea0003800200 */
.L_x_144:
        /* <DEDUP_REMOVED lines=16> */
.L_x_137:
[----:B------:R-:W-:Y:S05]  /*22d0*/  BSYNC.RECONVERGENT B1 ;  /* 0x0000000000017941 */ /* 0x000fea0003800200 */
.L_x_135:
        /* <DEDUP_REMOVED lines=54> */
.L_x_118:
        /* <DEDUP_REMOVED lines=12> */
.L_x_148:
[----:B------:R-:W-:Y:S05]  /*2700*/  BSYNC.RECONVERGENT B1 ;  /* 0x0000000000017941 */ /* 0x000fea0003800200 */
.L_x_147:
        /* <DEDUP_REMOVED lines=16> */
.L_x_153:
        /* <DEDUP_REMOVED lines=10> */
.L_x_152:
[----:B------:R-:W-:Y:S05]  /*28b0*/  BSYNC.RECONVERGENT B2 ;  /* 0x0000000000027941 */ /* 0x000fea0003800200 */
.L_x_151:
        /* <DEDUP_REMOVED lines=8> */
.L_x_156:
        /* <DEDUP_REMOVED lines=59> */
.L_x_155:
[----:B------:R-:W-:Y:S05]  /*2cf0*/  BSYNC.RECONVERGENT B2 ;  /* 0x0000000000027941 */ /* 0x000fea0003800200 */
.L_x_154:
        /* <DEDUP_REMOVED lines=34> */
.L_x_158:
[----:B------:R-:W-:Y:S05]  /*2f20*/  BSYNC.RECONVERGENT B2 ;  /* 0x0000000000027941 */ /* 0x000fea0003800200 */
.L_x_157:
        /* <DEDUP_REMOVED lines=16> */
.L_x_150:
[----:B------:R-:W-:Y:S05]  /*3030*/  BSYNC.RECONVERGENT B1 ;  /* 0x0000000000017941 */ /* 0x000fea0003800200 */
.L_x_149:
        /* <DEDUP_REMOVED lines=58> */
.L_x_159:
        /* <DEDUP_REMOVED lines=71> */
.L_x_146:
        /* <DEDUP_REMOVED lines=55> */
.L_x_162:
        /* <DEDUP_REMOVED lines=56> */
.L_x_160:
        /* <DEDUP_REMOVED lines=20> */
.L_x_166:
        /* <DEDUP_REMOVED lines=9> */
.L_x_165:
[----:B------:R-:W-:Y:S05]  /*4110*/  BSYNC.RECONVERGENT B2 ;  /* 0x0000000000027941 */ /* 0x000fea0003800200 */
.L_x_164:
        /* <DEDUP_REMOVED lines=16> */
.L_x_169:
        /* <DEDUP_REMOVED lines=62> */
.L_x_168:
[----:B------:R-:W-:Y:S05]  /*4600*/  BSYNC.RECONVERGENT B2 ;  /* 0x0000000000027941 */ /* 0x000fea0003800200 */
.L_x_167:
        /* <DEDUP_REMOVED lines=37> */
.L_x_171:
[----:B------:R-:W-:Y:S05]  /*4860*/  BSYNC.RECONVERGENT B2 ;  /* 0x0000000000027941 */ /* 0x000fea0003800200 */
.L_x_170:
        /* <DEDUP_REMOVED lines=16> */
.L_x_163:
[----:B------:R-:W-:Y:S05]  /*4970*/  BSYNC.RECONVERGENT B1 ;  /* 0x0000000000017941 */ /* 0x000fea0003800200 */
.L_x_161:
        /* <DEDUP_REMOVED lines=54> */
.L_x_133:
[----:B------:R-:W-:Y:S05]  /*4ce0*/  BSYNC.RECONVERGENT B0 ;  /* 0x0000000000007941 */ /* 0x000fea0003800200 */
.L_x_117:
[----:B------:R-:W-:Y:S05]  /*4cf0*/  @P0 EXIT ;  /* 0x000000000000094d */ /* 0x000fea0003800000 */
[----:B------:R-:W0:Y:S01]  /*4d00*/  LDCU UR4, c[0x0][0x398] ;  /* 0x00007300ff0477ac */ /* 0x000e220008000800 */
[----:B------:R-:W1:Y:S01]  /*4d10*/  LDC.64 R2, c[0x0][0x388] ;  /* 0x0000e200ff027b82 */ /* 0x000e620000000a00 */
[----:B0-----:R-:W-:-:S04]  /*4d20*/  FSETP.GT.AND P0, PT, R0, UR4, PT ;  /* 0x0000000400007c0b */ /* 0x001fc8000bf04000 */
[----:B------:R-:W-:-:S05]  /*4d30*/  FSEL R5, R0, UR4, P0 ;  /* 0x0000000400057c08 */ /* 0x000fca0008000000 */
[----:B-1----:R-:W-:Y:S01]  /*4d40*/  STG.E desc[UR6][R2.64], R5 ;  /* 0x0000000502007986 */ /* 0x002fe2000c101906 */
[----:B------:R-:W-:Y:S05]  /*4d50*/  EXIT ;  /* 0x000000000000794d */ /* 0x000fea0003800000 */
.L_x_172:
        /* <DEDUP_REMOVED lines=10> */
.L_x_308:


//--------------------- .text._ZN3cub18CUB_300001_SM_10006detail6reduce18DeviceReduceKernelINS2_10policy_hubIfjN4cuda3__47maximumIfEEE10Policy1000EN6thrust24THRUST_300001_SM_1000_NS10device_ptrIiEEjS8_f8AbsValueEEvT0_PT3_T1_NS0_13GridEvenShareISJ_EET2_T4_ --------------------------
	.section	.text._ZN3cub18CUB_300001_SM_10006detail6reduce18DeviceReduceKernelINS2_10policy_hubIfjN4cuda3__47maximumIfEEE10Policy1000EN6thrust24THRUST_300001_SM_1000_NS10device_ptrIiEEjS8_f8AbsValueEEvT0_PT3_T1_NS0_13GridEvenShareISJ_EET2_T4_,"ax",@progbits
	.align	128
        .global         _ZN3cub18CUB_300001_SM_10006detail6reduce18DeviceReduceKernelINS2_10policy_hubIfjN4cuda3__47maximumIfEEE10Policy1000EN6thrust24THRUST_300001_SM_1000_NS10device_ptrIiEEjS8_f8AbsValueEEvT0_PT3_T1_NS0_13GridEvenShareISJ_EET2_T4_
        .type           _ZN3cub18CUB_300001_SM_10006detail6reduce18DeviceReduceKernelINS2_10policy_hubIfjN4cuda3__47maximumIfEEE10Policy1000EN6thrust24THRUST_300001_SM_1000_NS10device_ptrIiEEjS8_f8AbsValueEEvT0_PT3_T1_NS0_13GridEvenShareISJ_EET2_T4_,@function
        .size           _ZN3cub18CUB_300001_SM_10006detail6reduce18DeviceReduceKernelINS2_10policy_hubIfjN4cuda3__47maximumIfEEE10Policy1000EN6thrust24THRUST_300001_SM_1000_NS10device_ptrIiEEjS8_f8AbsValueEEvT0_PT3_T1_NS0_13GridEvenShareISJ_EET2_T4_,(.L_x_309 - _ZN3cub18CUB_300001_SM_10006detail6reduce18DeviceReduceKernelINS2_10policy_hubIfjN4cuda3__47maximumIfEEE10Policy1000EN6thrust24THRUST_300001_SM_1000_NS10device_ptrIiEEjS8_f8AbsValueEEvT0_PT3_T1_NS0_13GridEvenShareISJ_EET2_T4_)
        .other          _ZN3cub18CUB_300001_SM_10006detail6reduce18DeviceReduceKernelINS2_10policy_hubIfjN4cuda3__47maximumIfEEE10Policy1000EN6thrust24THRUST_300001_SM_1000_NS10device_ptrIiEEjS8_f8AbsValueEEvT0_PT3_T1_NS0_13GridEvenShareISJ_EET2_T4_,@"STO_CUDA_ENTRY STV_DEFAULT"
_ZN3cub18CUB_300001_SM_10006detail6reduce18DeviceReduceKernelINS2_10policy_hubIfjN4cuda3__47maximumIfEEE10Policy1000EN6thrust24THRUST_300001_SM_1000_NS10device_ptrIiEEjS8_f8AbsValueEEvT0_PT3_T1_NS0_13GridEvenShareISJ_EET2_T4_:
.text._ZN3cub18CUB_300001_SM_10006detail6reduce18DeviceReduceKernelINS2_10policy_hubIfjN4cuda3__47maximumIfEEE10Policy1000EN6thrust24THRUST_300001_SM_1000_NS10device_ptrIiEEjS8_f8AbsValueEEvT0_PT3_T1_NS0_13GridEvenShareISJ_EET2_T4_:
[----:B------:R-:W-:Y:S01]  /*0000*/  LDC R1, c[0x0][0x37c] ;  /* 0x0000df00ff017b82 */ /* 0x000fe20000000800 */
[----:B------:R-:W0:Y:S07]  /*0010*/  S2R R3, SR_CTAID.X ;  /* 0x0000000000037919 */ /* 0x000e2e0000002500 */
[----:B------:R-:W1:Y:S01]  /*0020*/  LDC.64 R8, c[0x0][0x3a8] ;  /* 0x0000ea00ff087b82 */ /* 0x000e620000000a00 */
[----:B------:R-:W2:Y:S01]  /*0030*/  LDCU.64 UR6, c[0x0][0x358] ;  /* 0x00006b00ff0677ac */ /* 0x000ea20008000a00 */
[----:B------:R-:W-:Y:S01]  /*0040*/  BSSY.RECONVERGENT B0, `(.L_x_173) ;  /* 0x000039d000007945 */ /* 0x000fe20003800200 */
[----:B-1----:R-:W-:-:S02]  /*0050*/  IMAD.SHL.U32 R9, R9, 0x1000, RZ ;  /* 0x0000100009097824 */ /* 0x002fc400078e00ff */
[----:B0-----:R-:W-:-:S05]  /*0060*/  IMAD R0, R3, -0x1000, R8 ;  /* 0xfffff00003007824 */ /* 0x001fca00078e0208 */
[----:B------:R-:W-:-:S13]  /*0070*/  ISETP.GT.U32.AND P0, PT, R0, 0xfff, PT ;  /* 0x00000fff0000780c */ /* 0x000fda0003f04070 */
[----:B--2---:R-:W-:Y:S05]  /*0080*/  @P0 BRA `(.L_x_174) ;  /* 0x0000001800400947 */ /* 0x004fea0003800000 */
[----:B------:R-:W0:Y:S01]  /*0090*/  S2R R2, SR_TID.X ;  /* 0x0000000000027919 */ /* 0x000e220000002100 */
[----:B------:R-:W-:Y:S01]  /*00a0*/  BSSY.RECONVERGENT B1, `(.L_x_175) ;  /* 0x000000c000017945 */ /* 0x000fe20003800200 */
[----:B------:R-:W-:Y:S01]  /*00b0*/  IMAD.MOV.U32 R16, RZ, RZ, RZ ;  /* 0x000000ffff107224 */ /* 0x000fe200078e00ff */
[----:B0-----:R-:W-:Y:S01]  /*00c0*/  ISETP.GE.U32.AND P0, PT, R2, R0, PT ;  /* 0x000000000200720c */ /* 0x001fe20003f06070 */
[----:B------:R-:W-:-:S12]  /*00d0*/  IMAD.MOV.U32 R4, RZ, RZ, R2 ;  /* 0x000000ffff047224 */ /* 0x000fd800078e0002 */
[----:B------:R-:W-:Y:S05]  /*00e0*/  @P0 BRA `(.L_x_176) ;  /* 0x00000000001c0947 */ /* 0x000fea0003800000 */
[----:B------:R-:W0:Y:S01]  /*00f0*/  LDC.64 R6, c[0x0][0x380] ;  /* 0x0000e000ff067b82 */ /* 0x000e220000000a00 */
[----:B------:R-:W-:-:S04]  /*0100*/  IMAD R5, R3, 0x1000, R2 ;  /* 0x0000100003057824 */ /* 0x000fc800078e0202 */
[----:B0-----:R-:W-:-:S06]  /*0110*/  IMAD.WIDE.U32 R6, R5, 0x4, R6 ;  /* 0x0000000405067825 */ /* 0x001fcc00078e0006 */
[----:B------:R-:W2:Y:S01]  /*0120*/  LDG.E R6, desc[UR6][R6.64] ;  /* 0x0000000606067981 */ /* 0x000ea2000c1e1900 */
[----:B------:R-:W-:Y:S01]  /*0130*/  VIADD R4, R2, 0x100 ;  /* 0x0000010002047836 */ /* 0x000fe20000000000 */
[----:B--2---:R-:W-:-:S04]  /*0140*/  IABS R16, R6 ;  /* 0x0000000600107213 */ /* 0x004fc80000000000 */
[----:B------:R-:W-:-:S07]  /*0150*/  I2FP.F32.S32 R16, R16 ;  /* 0x0000001000107245 */ /* 0x000fce0000201400 */
.L_x_176:
[----:B------:R-:W-:Y:S05]  /*0160*/  BSYNC.RECONVERGENT B1 ;  /* 0x0000000000017941 */ /* 0x000fea0003800200 */
.L_x_175:
[----:B------:R-:W-:Y:S01]  /*0170*/  ISETP.GE.U32.AND P0, PT, R4, R0, PT ;  /* 0x000000000400720c */ /* 0x000fe20003f06070 */
[----:B------:R-:W-:-:S12]  /*0180*/  BSSY.RECONVERGENT B1, `(.L_x_177) ;  /* 0x00000ff000017945 */ /* 0x000fd80003800200 */
[----:B------:R-:W-:Y:S05]  /*0190*/  @P0 BRA `(.L_x_178) ;  /* 0x0000000c00f40947 */ /* 0x000fea0003800000 */
[----:B------:R-:W-:Y:S01]  /*01a0*/  LOP3.LUT R5, RZ, R4, RZ, 0x33, !PT ;  /* 0x00000004ff057212 */ /* 0x000fe200078e33ff */
[----:B------:R-:W-:Y:S04]  /*01b0*/  BSSY.RECONVERGENT B2, `(.L_x_179) ;  /* 0x0000084000027945 */ /* 0x000fe80003800200 */
[----:B------:R-:W-:-:S04]  /*01c0*/  IMAD.IADD R8, R5, 0x1, R8 ;  /* 0x0000000105087824 */ /* 0x000fc800078e0208 */
[----:B------:R-:W-:-:S05]  /*01d0*/  IMAD R8, R3, -0x1000, R8 ;  /* 0xfffff00003087824 */ /* 0x000fca00078e0208 */
[C---:B------:R-:W-:Y:S02]  /*01e0*/  ISETP.GE.U32.AND P0, PT, R8.reuse, 0xf00, PT ;  /* 0x00000f000800780c */ /* 0x040fe40003f06070 */
[----:B------:R-:W-:-:S04]  /*01f0*/  LEA.HI R5, R8, 0x1, RZ, 0x18 ;  /* 0x0000000108057811 */ /* 0x000fc800078fc0ff */
[----:B------:R-:W-:-:S07]  /*0200*/  LOP3.LUT R6, R5, 0xf, RZ, 0xc0, !PT ;  /* 0x0000000f05067812 */ /* 0x000fce00078ec0ff */
[----:B------:R-:W-:Y:S05]  /*0210*/  @!P0 BRA `(.L_x_180) ;  /* 0x0000000400f48947 */ /* 0x000fea0003800000 */
[----:B------:R-:W0:Y:S01]  /*0220*/  LDC.64 R12, c[0x0][0x380] ;  /* 0x0000e000ff0c7b82 */ /* 0x000e220000000a00 */
[----:B------:R-:W-:Y:S01]  /*0230*/  LOP3.LUT R8, R5, 0x1fffff0, RZ, 0xc0, !PT ;  /* 0x01fffff005087812 */ /* 0x000fe200078ec0ff */
[----:B------:R-:W-:Y:S01]  /*0240*/  BSSY.RECONVERGENT B3, `(.L_x_181) ;  /* 0x0000079000037945 */ /* 0x000fe20003800200 */
[----:B------:R-:W-:Y:S01]  /*0250*/  LOP3.LUT R7, R4, 0x800, RZ, 0xfc, !PT ;  /* 0x0000080004077812 */ /* 0x000fe200078efcff */
[----:B------:R-:W-:Y:S02]  /*0260*/  IMAD R4, R3, 0x1000, R4 ;  /* 0x0000100003047824 */ /* 0x000fe400078e0204 */
[----:B------:R-:W-:-:S07]  /*0270*/  IMAD.MOV R8, RZ, RZ, -R8 ;  /* 0x000000ffff087224 */ /* 0x000fce00078e0a08 */
.L_x_182:
[----:B0-----:R-:W-:-:S04]  /*0280*/  IMAD.WIDE.U32 R14, R4, 0x4, R12 ;  /* 0x00000004040e7825 */ /* 0x001fc800078e000c */
[----:B------:R-:W-:Y:S01]  /*0290*/  VIADD R21, R4, 0x100 ;  /* 0x0000010004157836 */ /* 0x000fe20000000000 */
[----:B------:R0:W2:Y:S03]  /*02a0*/  LDG.E R17, desc[UR6][R14.64] ;  /* 0x000000060e117981 */ /* 0x0000a6000c1e1900 */
[----:B------:R-:W-:-:S05]  /*02b0*/  IMAD.WIDE.U32 R20, R21, 0x4, R12 ;  /* 0x0000000415147825 */ /* 0x000fca00078e000c */
[----:B------:R1:W3:Y:S01]  /*02c0*/  LDG.E R25, desc[UR6][R20.64] ;  /* 0x0000000614197981 */ /* 0x0002e2000c1e1900 */
[C---:B------:R-:W-:Y:S02]  /*02d0*/  VIADD R23, R4.reuse, 0x200 ;  /* 0x0000020004177836 */ /* 0x040fe40000000000 */
[----:B------:R-:W-:Y:S02]  /*02e0*/  VIADD R29, R4, 0x300 ;  /* 0x00000300041d7836 */ /* 0x000fe40000000000 */
[----:B------:R-:W-:-:S05]  /*02f0*/  IMAD.WIDE.U32 R22, R23, 0x4, R12 ;  /* 0x0000000417167825 */ /* 0x000fca00078e000c */
[----:B------:R-:W4:Y:S01]  /*0300*/  LDG.E R9, desc[UR6][R22.64] ;  /* 0x0000000616097981 */ /* 0x000f22000c1e1900 */
[----:B------:R-:W-:-:S04]  /*0310*/  IMAD.WIDE.U32 R28, R29, 0x4, R12 ;  /* 0x000000041d1c7825 */ /* 0x000fc800078e000c */
[C---:B------:R-:W-:Y:S01]  /*0320*/  VIADD R19, R4.reuse, 0x400 ;  /* 0x0000040004137836 */ /* 0x040fe20000000000 */
[----:B------:R5:W4:Y:S01]  /*0330*/  LDG.E R10, desc[UR6][R28.64] ;  /* 0x000000061c0a7981 */ /* 0x000b22000c1e1900 */
[----:B------:R-:W-:Y:S02]  /*0340*/  VIADD R27, R4, 0x500 ;  /* 0x00000500041b7836 */ /* 0x000fe40000000000 */
[----:B------:R-:W-:-:S05]  /*0350*/  IMAD.WIDE.U32 R18, R19, 0x4, R12 ;  /* 0x0000000413127825 */ /* 0x000fca00078e000c */
[----:B------:R5:W4:Y:S01]  /*0360*/  LDG.E R11, desc[UR6][R18.64] ;  /* 0x00000006120b7981 */ /* 0x000b22000c1e1900 */
[----:B------:R-:W-:-:S04]  /*0370*/  IMAD.WIDE.U32 R26, R27, 0x4, R12 ;  /* 0x000000041b1a7825 */ /* 0x000fc800078e000c */
[C---:B0-----:R-:W-:Y:S01]  /*0380*/  VIADD R15, R4.reuse, 0x600 ;  /* 0x00000600040f7836 */ /* 0x041fe20000000000 */
[----:B------:R-:W4:Y:S01]  /*0390*/  LDG.E R24, desc[UR6][R26.64] ;  /* 0x000000061a187981 */ /* 0x000f22000c1e1900 */
[----:B-1----:R-:W-:Y:S02]  /*03a0*/  VIADD R21, R4, 0x700 ;  /* 0x0000070004157836 */ /* 0x002fe40000000000 */
[----:B------:R-:W-:-:S05]  /*03b0*/  IMAD.WIDE.U32 R14, R15, 0x4, R12 ;  /* 0x000000040f0e7825 */ /* 0x000fca00078e000c */
[----:B------:R0:W4:Y:S01]  /*03c0*/  LDG.E R23, desc[UR6][R14.64] ;  /* 0x000000060e177981 */ /* 0x000122000c1e1900 */
[----:B------:R-:W-:-:S04]  /*03d0*/  IMAD.WIDE.U32 R20, R21, 0x4, R12 ;  /* 0x0000000415147825 */ /* 0x000fc800078e000c */
[C---:B-----5:R-:W-:Y:S01]  /*03e0*/  VIADD R29, R4.reuse, 0x800 ;  /* 0x00000800041d7836 */ /* 0x060fe20000000000 */
[----:B------:R1:W5:Y:S01]  /*03f0*/  LDG.E R22, desc[UR6][R20.64] ;  /* 0x0000000614167981 */ /* 0x000362000c1e1900 */
[----:B------:R-:W-:Y:S02]  /*0400*/  VIADD R18, R4, 0x900 ;  /* 0x0000090004127836 */ /* 0x000fe40000000000 */
[----:B------:R-:W-:-:S05]  /*0410*/  IMAD.WIDE.U32 R28, R29, 0x4, R12 ;  /* 0x000000041d1c7825 */ /* 0x000fca00078e000c */
[----:B------:R-:W5:Y:S01]  /*0420*/  LDG.E R19, desc[UR6][R28.64] ;  /* 0x000000061c137981 */ /* 0x000f62000c1e1900 */
[----:B0-----:R-:W-:-:S04]  /*0430*/  IMAD.WIDE.U32 R14, R18, 0x4, R12 ;  /* 0x00000004120e7825 */ /* 0x001fc800078e000c */
[C---:B------:R-:W-:Y:S01]  /*0440*/  VIADD R27, R4.reuse, 0xa00 ;  /* 0x00000a00041b7836 */ /* 0x040fe20000000000 */
[----:B------:R0:W5:Y:S01]  /*0450*/  LDG.E R18, desc[UR6][R14.64] ;  /* 0x000000060e127981 */ /* 0x000162000c1e1900 */
[----:B-1----:R-:W-:Y:S02]  /*0460*/  VIADD R21, R4, 0xb00 ;  /* 0x00000b0004157836 */ /* 0x002fe40000000000 */
[----:B------:R-:W-:-:S06]  /*0470*/  IMAD.WIDE.U32 R26, R27, 0x4, R12 ;  /* 0x000000041b1a7825 */ /* 0x000fcc00078e000c */
[----:B------:R-:W5:Y:S01]  /*0480*/  LDG.E R26, desc[UR6][R26.64] ;  /* 0x000000061a1a7981 */ /* 0x000f62000c1e1900 */
[----:B------:R-:W-:-:S04]  /*0490*/  IMAD.WIDE.U32 R20, R21, 0x4, R12 ;  /* 0x0000000415147825 */ /* 0x000fc800078e000c */
[----:B0-----:R-:W-:Y:S01]  /*04a0*/  VIADD R15, R4, 0xc00 ;  /* 0x00000c00040f7836 */ /* 0x001fe20000000000 */
[----:B------:R0:W5:Y:S03]  /*04b0*/  LDG.E R28, desc[UR6][R20.64] ;  /* 0x00000006141c7981 */ /* 0x000166000c1e1900 */
[----:B------:R-:W-:-:S05]  /*04c0*/  IMAD.WIDE.U32 R14, R15, 0x4, R12 ;  /* 0x000000040f0e7825 */ /* 0x000fca00078e000c */
[----:B------:R1:W5:Y:S01]  /*04d0*/  LDG.E R27, desc[UR6][R14.64] ;  /* 0x000000060e1b7981 */ /* 0x000362000c1e1900 */
[C---:B0-----:R-:W-:Y:S02]  /*04e0*/  VIADD R21, R4.reuse, 0xd00 ;  /* 0x00000d0004157836 */ /* 0x041fe40000000000 */
[----:B-1----:R-:W-:Y:S01]  /*04f0*/  VIADD R15, R4, 0xf00 ;  /* 0x00000f00040f7836 */ /* 0x002fe20000000000 */
[----:B--2---:R-:W-:-:S04]  /*0500*/  IABS R17, R17 ;  /* 0x0000001100117213 */ /* 0x004fc80000000000 */
[----:B------:R-:W-:-:S04]  /*0510*/  I2FP.F32.S32 R17, R17 ;  /* 0x0000001100117245 */ /* 0x000fc80000201400 */
[----:B------:R-:W-:Y:S02]  /*0520*/  FSETP.GEU.AND P0, PT, R16, R17, PT ;  /* 0x000000111000720b */ /* 0x000fe40003f0e000 */
[----:B---3--:R-:W-:Y:S01]  /*0530*/  IABS R14, R25 ;  /* 0x00000019000e7213 */ /* 0x008fe20000000000 */
[----:B------:R-:W-:Y:S01]  /*0540*/  VIADD R25, R4, 0xe00 ;  /* 0x00000e0004197836 */ /* 0x000fe20000000000 */
[----:B------:R-:W-:Y:S01]  /*0550*/  FSEL R29, R17, R16, !P0 ;  /* 0x00000010111d7208 */ /* 0x000fe20004000000 */
[----:B------:R-:W-:-:S04]  /*0560*/  IMAD.WIDE.U32 R16, R21, 0x4, R12 ;  /* 0x0000000415107825 */ /* 0x000fc800078e000c */
[----:B------:R-:W-:Y:S02]  /*0570*/  IMAD.WIDE.U32 R20, R25, 0x4, R12 ;  /* 0x0000000419147825 */ /* 0x000fe400078e000c */
[----:B------:R-:W2:Y:S01]  /*0580*/  LDG.E R16, desc[UR6][R16.64] ;  /* 0x0000000610107981 */ /* 0x000ea2000c1e1900 */
[----:B------:R-:W-:-:S03]  /*0590*/  I2FP.F32.S32 R25, R14 ;  /* 0x0000000e00197245 */ /* 0x000fc60000201400 */
[----:B------:R-:W3:Y:S01]  /*05a0*/  LDG.E R20, desc[UR6][R20.64] ;  /* 0x0000000614147981 */ /* 0x000ee2000c1e1900 */
[----:B------:R-:W-:-:S06]  /*05b0*/  IMAD.WIDE.U32 R14, R15, 0x4, R12 ;  /* 0x000000040f0e7825 */ /* 0x000fcc00078e000c */
[----:B------:R-:W3:Y:S01]  /*05c0*/  LDG.E R14, desc[UR6][R14.64] ;  /* 0x000000060e0e7981 */ /* 0x000ee2000c1e1900 */
[----:B------:R-:W-:Y:S02]  /*05d0*/  FSETP.GEU.AND P0, PT, R29, R25, PT ;  /* 0x000000191d00720b */ /* 0x000fe40003f0e000 */
[----:B----4-:R-:W-:Y:S02]  /*05e0*/  IABS R9, R9 ;  /* 0x0000000900097213 */ /* 0x010fe40000000000 */
[----:B------:R-:W-:Y:S02]  /*05f0*/  FSEL R29, R25, R29, !P0 ;  /* 0x0000001d191d7208 */ /* 0x000fe40004000000 */
[----:B------:R-:W-:Y:S02]  /*0600*/  I2FP.F32.S32 R9, R9 ;  /* 0x0000000900097245 */ /* 0x000fe40000201400 */
[----:B------:R-:W-:Y:S02]  /*0610*/  IABS R10, R10 ;  /* 0x0000000a000a7213 */ /* 0x000fe40000000000 */
[----:B------:R-:W-:-:S02]  /*0620*/  FSETP.GEU.AND P0, PT, R29, R9, PT ;  /* 0x000000091d00720b */ /* 0x000fc40003f0e000 */
[----:B------:R-:W-:Y:S02]  /*0630*/  I2FP.F32.S32 R10, R10 ;  /* 0x0000000a000a7245 */ /* 0x000fe40000201400 */
        /* <DEDUP_REMOVED lines=13> */
[----:B-----5:R-:W-:Y:S02]  /*0710*/  IABS R11, R22 ;  /* 0x00000016000b7213 */ /* 0x020fe40000000000 */
        /* <DEDUP_REMOVED lines=22> */
[----:B------:R-:W-:-:S04]  /*0880*/  I2FP.F32.S32 R10, R11 ;  /* 0x0000000b000a7245 */ /* 0x000fc80000201400 */
[----:B------:R-:W-:-:S04]  /*0890*/  FSETP.GEU.AND P0, PT, R9, R10, PT ;  /* 0x0000000a0900720b */ /* 0x000fc80003f0e000 */
[----:B------:R-:W-:Y:S01]  /*08a0*/  FSEL R9, R10, R9, !P0 ;  /* 0x000000090a097208 */ /* 0x000fe20004000000 */
[----:B------:R-:W-:-:S05]  /*08b0*/  VIADD R8, R8, 0x10 ;  /* 0x0000001008087836 */ /* 0x000fca0000000000 */
[----:B------:R-:W-:Y:S01]  /*08c0*/  ISETP.NE.AND P1, PT, R8, RZ, PT ;  /* 0x000000ff0800720c */ /* 0x000fe20003f25270 */
[----:B------:R-:W-:Y:S02]  /*08d0*/  VIADD R7, R7, 0x1000 ;  /* 0x0000100007077836 */ /* 0x000fe40000000000 */
[----:B------:R-:W-:Y:S01]  /*08e0*/  VIADD R4, R4, 0x1000 ;  /* 0x0000100004047836 */ /* 0x000fe20000000000 */
[----:B--2---:R-:W-:Y:S02]  /*08f0*/  IABS R11, R16 ;  /* 0x00000010000b7213 */ /* 0x004fe40000000000 */
[----:B---3--:R-:W-:Y:S02]  /*0900*/  IABS R20, R20 ;  /* 0x0000001400147213 */ /* 0x008fe40000000000 */
[----:B------:R-:W-:-:S03]  /*0910*/  I2FP.F32.S32 R10, R11 ;  /* 0x0000000b000a7245 */ /* 0x000fc60000201400 */
[----:B------:R-:W-:Y:S01]  /*0920*/  IMAD.MOV.U32 R11, RZ, RZ, R20 ;  /* 0x000000ffff0b7224 */ /* 0x000fe200078e0014 */
[----:B------:R-:W-:Y:S02]  /*0930*/  FSETP.GEU.AND P0, PT, R9, R10, PT ;  /* 0x0000000a0900720b */ /* 0x000fe40003f0e000 */
[----:B------:R-:W-:Y:S02]  /*0940*/  IABS R16, R14 ;  /* 0x0000000e00107213 */ /* 0x000fe40000000000 */
[----:B------:R-:W-:Y:S02]  /*0950*/  I2FP.F32.S32 R14, R11 ;  /* 0x0000000b000e7245 */ /* 0x000fe40000201400 */
[----:B------:R-:W-:-:S04]  /*0960*/  FSEL R9, R10, R9, !P0 ;  /* 0x000000090a097208 */ /* 0x000fc80004000000 */
[----:B------:R-:W-:Y:S02]  /*0970*/  FSETP.GEU.AND P0, PT, R9, R14, PT ;  /* 0x0000000e0900720b */ /* 0x000fe40003f0e000 */
[----:B------:R-:W-:Y:S02]  /*0980*/  I2FP.F32.S32 R16, R16 ;  /* 0x0000001000107245 */ /* 0x000fe40000201400 */
[----:B------:R-:W-:-:S04]  /*0990*/  FSEL R9, R14, R9, !P0 ;  /* 0x000000090e097208 */ /* 0x000fc80004000000 */
[----:B------:R-:W-:-:S04]  /*09a0*/  FSETP.GEU.AND P0, PT, R9, R16, PT ;  /* 0x000000100900720b */ /* 0x000fc80003f0e000 */
[----:B------:R-:W-:Y:S01]  /*09b0*/  FSEL R16, R16, R9, !P0 ;  /* 0x0000000910107208 */ /* 0x000fe20004000000 */
[----:B------:R-:W-:Y:S08]  /*09c0*/  @P1 BRA `(.L_x_182) ;  /* 0xfffffff8002c1947 */ /* 0x000ff0000383ffff */
[----:B------:R-:W-:Y:S05]  /*09d0*/  BSYNC.RECONVERGENT B3 ;  /* 0x0000000000037941 */ /* 0x000fea0003800200 */
.L_x_181:
[----:B------:R-:W-:-:S07]  /*09e0*/  VIADD R4, R7, 0xfffff800 ;  /* 0xfffff80007047836 */ /* 0x000fce0000000000 */
.L_x_180:
[----:B------:R-:W-:Y:S05]  /*09f0*/  BSYNC.RECONVERGENT B2 ;  /* 0x0000000000027941 */ /* 0x000fea0003800200 */
.L_x_179:
[----:B------:R-:W-:-:S13]  /*0a00*/  ISETP.NE.AND P0, PT, R6, RZ, PT ;  /* 0x000000ff0600720c */ /* 0x000fda0003f05270 */
[----:B------:R-:W-:Y:S05]  /*0a10*/  @!P0 BRA `(.L_x_178) ;  /* 0x0000000400d48947 */ /* 0x000fea0003800000 */
[----:B------:R-:W-:Y:S01]  /*0a20*/  ISETP.GE.U32.AND P1, PT, R6, 0x8, PT ;  /* 0x000000080600780c */ /* 0x000fe20003f26070 */
[----:B------:R-:W-:Y:S01]  /*0a30*/  BSSY.RECONVERGENT B2, `(.L_x_183) ;  /* 0x0000040000027945 */ /* 0x000fe20003800200 */
[----:B------:R-:W-:-:S04]  /*0a40*/  LOP3.LUT R19, R5, 0x7, RZ, 0xc0, !PT ;  /* 0x0000000705137812 */ /* 0x000fc800078ec0ff */
[----:B------:R-:W-:-:S07]  /*0a50*/  ISETP.NE.AND P0, PT, R19, RZ, PT ;  /* 0x000000ff1300720c */ /* 0x000fce0003f05270 */
[----:B------:R-:W-:Y:S06]  /*0a60*/  @!P1 BRA `(.L_x_184) ;  /* 0x0000000000f09947 */ /* 0x000fec0003800000 */
[----:B------:R-:W0:Y:S01]  /*0a70*/  LDC.64 R6, c[0x0][0x380] ;  /* 0x0000e000ff067b82 */ /* 0x000e220000000a00 */
[----:B------:R-:W-:-:S04]  /*0a80*/  IMAD R13, R3, 0x1000, R4 ;  /* 0x00001000030d7824 */ /* 0x000fc800078e0204 */
[C---:B------:R-:W-:Y:S02]  /*0a90*/  VIADD R21, R13.reuse, 0x100 ;  /* 0x000001000d157836 */ /* 0x040fe40000000000 */
[C---:B------:R-:W-:Y:S02]  /*0aa0*/  VIADD R23, R13.reuse, 0x200 ;  /* 0x000002000d177836 */ /* 0x040fe40000000000 */
[----:B0-----:R-:W-:-:S05]  /*0ab0*/  IMAD.WIDE.U32 R8, R13, 0x4, R6 ;  /* 0x000000040d087825 */ /* 0x001fca00078e0006 */
[----:B------:R0:W2:Y:S01]  /*0ac0*/  LDG.E R12, desc[UR6][R8.64] ;  /* 0x00000006080c7981 */ /* 0x0000a2000c1e1900 */
[----:B------:R-:W-:-:S05]  /*0ad0*/  IMAD.WIDE.U32 R20, R21, 0x4, R6 ;  /* 0x0000000415147825 */ /* 0x000fca00078e0006 */
[----:B------:R-:W3:Y:S01]  /*0ae0*/  LDG.E R14, desc[UR6][R20.64] ;  /* 0x00000006140e7981 */ /* 0x000ee2000c1e1900 */
[----:B------:R-:W-:-:S04]  /*0af0*/  IMAD.WIDE.U32 R22, R23, 0x4, R6 ;  /* 0x0000000417167825 */ /* 0x000fc800078e0006 */
[C---:B------:R-:W-:Y:S01]  /*0b00*/  VIADD R25, R13.reuse, 0x300 ;  /* 0x000003000d197836 */ /* 0x040fe20000000000 */
[----:B------:R-:W4:Y:S01]  /*0b10*/  LDG.E R15, desc[UR6][R22.64] ;  /* 0x00000006160f7981 */ /* 0x000f22000c1e1900 */
[----:B------:R-:W-:Y:S02]  /*0b20*/  VIADD R27, R13, 0x400 ;  /* 0x000004000d1b7836 */ /* 0x000fe40000000000 */
[----:B------:R-:W-:-:S05]  /*0b30*/  IMAD.WIDE.U32 R24, R25, 0x4, R6 ;  /* 0x0000000419187825 */ /* 0x000fca00078e0006 */
[----:B------:R-:W5:Y:S01]  /*0b40*/  LDG.E R17, desc[UR6][R24.64] ;  /* 0x0000000618117981 */ /* 0x000f62000c1e1900 */
[----:B------:R-:W-:-:S04]  /*0b50*/  IMAD.WIDE.U32 R26, R27, 0x4, R6 ;  /* 0x000000041b1a7825 */ /* 0x000fc800078e0006 */
[C---:B------:R-:W-:Y:S01]  /*0b60*/  VIADD R11, R13.reuse, 0x500 ;  /* 0x000005000d0b7836 */ /* 0x040fe20000000000 */
[----:B------:R-:W5:Y:S01]  /*0b70*/  LDG.E R18, desc[UR6][R26.64] ;  /* 0x000000061a127981 */ /* 0x000f62000c1e1900 */
[----:B0-----:R-:W-:Y:S02]  /*0b80*/  VIADD R9, R13, 0x600 ;  /* 0x000006000d097836 */ /* 0x001fe40000000000 */
[----:B------:R-:W-:-:S04]  /*0b90*/  IMAD.WIDE.U32 R10, R11, 0x4, R6 ;  /* 0x000000040b0a7825 */ /* 0x000fc800078e0006 */
[--C-:B------:R-:W-:Y:S02]  /*0ba0*/  IMAD.WIDE.U32 R8, R9, 0x4, R6.reuse ;  /* 0x0000000409087825 */ /* 0x100fe400078e0006 */
[----:B------:R-:W5:Y:S02]  /*0bb0*/  LDG.E R10, desc[UR6][R10.64] ;  /* 0x000000060a0a7981 */ /* 0x000f64000c1e1900 */
[----:B------:R-:W-:Y:S02]  /*0bc0*/  VIADD R13, R13, 0x700 ;  /* 0x000007000d0d7836 */ /* 0x000fe40000000000 */
[----:B------:R-:W5:Y:S02]  /*0bd0*/  LDG.E R8, desc[UR6][R8.64] ;  /* 0x0000000608087981 */ /* 0x000f64000c1e1900 */
[----:B------:R-:W-:-:S06]  /*0be0*/  IMAD.WIDE.U32 R6, R13, 0x4, R6 ;  /* 0x000000040d067825 */ /* 0x000fcc00078e0006 */
        /* <DEDUP_REMOVED lines=10> */
[----:B------:R-:W-:Y:S02]  /*0c90*/  I2FP.F32.S32 R7, R7 ;  /* 0x0000000700077245 */ /* 0x000fe40000201400 */
[----:B------:R-:W-:Y:S02]  /*0ca0*/  FSEL R12, R12, R13, !P1 ;  /* 0x0000000d0c0c7208 */ /* 0x000fe40004800000 */
        /* <DEDUP_REMOVED lines=12> */
[----:B------:R-:W-:Y:S01]  /*0d70*/  I2FP.F32.S32 R8, R9 ;  /* 0x0000000900087245 */ /* 0x000fe20000201400 */
[----:B------:R-:W-:Y:S01]  /*0d80*/  IMAD.MOV.U32 R9, RZ, RZ, R10 ;  /* 0x000000ffff097224 */ /* 0x000fe200078e000a */
[----:B------:R-:W-:Y:S02]  /*0d90*/  IABS R10, R6 ;  /* 0x00000006000a7213 */ /* 0x000fe40000000000 */
[----:B------:R-:W-:Y:S02]  /*0da0*/  FSETP.GEU.AND P1, PT, R7, R8, PT ;  /* 0x000000080700720b */ /* 0x000fe40003f2e000 */
[----:B------:R-:W-:Y:S01]  /*0db0*/  I2FP.F32.S32 R6, R9 ;  /* 0x0000000900067245 */ /* 0x000fe20000201400 */
[----:B------:R-:W-:Y:S01]  /*0dc0*/  IMAD.MOV.U32 R9, RZ, RZ, R10 ;  /* 0x000000ffff097224 */ /* 0x000fe200078e000a */
[----:B------:R-:W-:-:S04]  /*0dd0*/  FSEL R7, R8, R7, !P1 ;  /* 0x0000000708077208 */ /* 0x000fc80004800000 */
[----:B------:R-:W-:Y:S02]  /*0de0*/  FSETP.GEU.AND P1, PT, R7, R6, PT ;  /* 0x000000060700720b */ /* 0x000fe40003f2e000 */
[----:B------:R-:W-:Y:S02]  /*0df0*/  I2FP.F32.S32 R9, R9 ;  /* 0x0000000900097245 */ /* 0x000fe40000201400 */
[----:B------:R-:W-:-:S04]  /*0e00*/  FSEL R6, R6, R7, !P1 ;  /* 0x0000000706067208 */ /* 0x000fc80004800000 */
[----:B------:R-:W-:-:S04]  /*0e10*/  FSETP.GEU.AND P1, PT, R6, R9, PT ;  /* 0x000000090600720b */ /* 0x000fc80003f2e000 */
[----:B------:R-:W-:-:S09]  /*0e20*/  FSEL R16, R9, R6, !P1 ;  /* 0x0000000609107208 */ /* 0x000fd20004800000 */
.L_x_184:
[----:B------:R-:W-:Y:S05]  /*0e30*/  BSYNC.RECONVERGENT B2 ;  /* 0x0000000000027941 */ /* 0x000fea0003800200 */
.L_x_183:
        /* <DEDUP_REMOVED lines=10> */
[----:B0-----:R-:W-:-:S04]  /*0ee0*/  IMAD.WIDE.U32 R8, R15, 0x4, R6 ;  /* 0x000000040f087825 */ /* 0x001fc800078e0006 */
[--C-:B------:R-:W-:Y:S02]  /*0ef0*/  IMAD.WIDE.U32 R10, R11, 0x4, R6.reuse ;  /* 0x000000040b0a7825 */ /* 0x100fe400078e0006 */
[----:B------:R-:W2:Y:S02]  /*0f00*/  LDG.E R8, desc[UR6][R8.64] ;  /* 0x0000000608087981 */ /* 0x000ea4000c1e1900 */
[--C-:B------:R-:W-:Y:S02]  /*0f10*/  IMAD.WIDE.U32 R12, R13, 0x4, R6.reuse ;  /* 0x000000040d0c7825 */ /* 0x100fe400078e0006 */
[----:B------:R-:W3:Y:S02]  /*0f20*/  LDG.E R10, desc[UR6][R10.64] ;  /* 0x000000060a0a7981 */ /* 0x000ee4000c1e1900 */
[----:B------:R-:W-:Y:S02]  /*0f30*/  VIADD R15, R15, 0x300 ;  /* 0x000003000f0f7836 */ /* 0x000fe40000000000 */
[----:B------:R-:W4:Y:S02]  /*0f40*/  LDG.E R12, desc[UR6][R12.64] ;  /* 0x000000060c0c7981 */ /* 0x000f24000c1e1900 */
        /* <DEDUP_REMOVED lines=19> */
.L_x_186:
[----:B------:R-:W-:Y:S05]  /*1080*/  BSYNC.RECONVERGENT B2 ;  /* 0x0000000000027941 */ /* 0x000fea0003800200 */
.L_x_185:
[----:B------:R-:W-:Y:S05]  /*1090*/  @!P0 BRA `(.L_x_178) ;  /* 0x0000000000348947 */ /* 0x000fea0003800000 */
[----:B------:R-:W0:Y:S01]  /*10a0*/  LDC.64 R6, c[0x0][0x380] ;  /* 0x0000e000ff067b82 */ /* 0x000e220000000a00 */
[----:B------:R-:W-:Y:S02]  /*10b0*/  IMAD R9, R3, 0x1000, R4 ;  /* 0x0000100003097824 */ /* 0x000fe400078e0204 */
[----:B------:R-:W-:-:S07]  /*10c0*/  IMAD.MOV R8, RZ, RZ, -R5 ;  /* 0x000000ffff087224 */ /* 0x000fce00078e0a05 */
.L_x_187:
[----:B0-----:R-:W-:-:S06]  /*10d0*/  IMAD.WIDE.U32 R4, R9, 0x4, R6 ;  /* 0x0000000409047825 */ /* 0x001fcc00078e0006 */
        /* <DEDUP_REMOVED lines=9> */
.L_x_178:
[----:B------:R-:W-:Y:S05]  /*1170*/  BSYNC.RECONVERGENT B1 ;  /* 0x0000000000017941 */ /* 0x000fea0003800200 */
.L_x_177:
[----:B------:R-:W-:Y:S01]  /*1180*/  ISETP.GE.U32.AND P0, PT, R0, 0x100, PT ;  /* 0x000001000000780c */ /* 0x000fe20003f06070 */
        /* <DEDUP_REMOVED lines=57> */
.L_x_188:
        /* <DEDUP_REMOVED lines=46> */
[----:B------:R-:W-:Y:S01]  /*1800*/  ISETP.GT.U32.AND P1, PT, R0, 0x40, PT ;  /* 0x000000400000780c */ /* 0x000fe20003f24070 */
[----:B0-----:R-:W-:-:S09]  /*1810*/  ULEA UR4, UR5, UR4, 0x18 ;  /* 0x0000000405047291 */ /* 0x001fd2000f8ec0ff */
[----:B------:R-:W0:Y:S04]  /*1820*/  LDS R5, [UR4+0xc] ;  /* 0x00000c04ff057984 */ /* 0x000e280008000800 */
[----:B------:R-:W1:Y:S04]  /*1830*/  LDS.128 R12, [UR4+0x10] ;  /* 0x00001004ff0c7984 */ /* 0x000e680008000c00 */
[----:B------:R-:W2:Y:S01]  /*1840*/  LDS.64 R6, [UR4+0x20] ;  /* 0x00002004ff067984 */ /* 0x000ea20008000a00 */
[----:B0-----:R-:W-:-:S04]  /*1850*/  FSETP.GEU.AND P3, PT, R8, R5, PT ;  /* 0x000000050800720b */ /* 0x001fc80003f6e000 */
[----:B------:R-:W-:Y:S02]  /*1860*/  @P2 FSEL R8, R5, R8, !P3 ;  /* 0x0000000805082208 */ /* 0x000fe40005800000 */
[----:B------:R-:W-:Y:S02]  /*1870*/  ISETP.GT.U32.AND P2, PT, R0, 0x60, PT ;  /* 0x000000600000780c */ /* 0x000fe40003f44070 */
[----:B-1----:R-:W-:-:S04]  /*1880*/  FSETP.GEU.AND P3, PT, R8, R12, PT ;  /* 0x0000000c0800720b */ /* 0x002fc80003f6e000 */
[----:B------:R-:W-:Y:S02]  /*1890*/  @P1 FSEL R8, R12, R8, !P3 ;  /* 0x000000080c081208 */ /* 0x000fe40005800000 */
[----:B------:R-:W-:Y:S02]  /*18a0*/  ISETP.GT.U32.AND P1, PT, R0, 0x80, PT ;  /* 0x000000800000780c */ /* 0x000fe40003f24070 */
[----:B------:R-:W-:-:S04]  /*18b0*/  FSETP.GEU.AND P3, PT, R8, R13, PT ;  /* 0x0000000d0800720b */ /* 0x000fc80003f6e000 */
        /* <DEDUP_REMOVED lines=8> */
[----:B--2---:R-:W-:-:S04]  /*1940*/  FSETP.GEU.AND P3, PT, R8, R6, PT ;  /* 0x000000060800720b */ /* 0x004fc80003f6e000 */
[----:B------:R-:W-:-:S04]  /*1950*/  @P1 FSEL R8, R6, R8, !P3 ;  /* 0x0000000806081208 */ /* 0x000fc80005800000 */
[----:B------:R-:W-:-:S04]  /*1960*/  FSETP.GEU.AND P1, PT, R8, R7, PT ;  /* 0x000000070800720b */ /* 0x000fc80003f2e000 */
[----:B------:R-:W-:Y:S01]  /*1970*/  @P2 FSEL R8, R7, R8, !P1 ;  /* 0x0000000807082208 */ /* 0x000fe20004800000 */
[----:B------:R-:W-:Y:S08]  /*1980*/  BRA `(.L_x_189) ;  /* 0x0000002000207947 */ /* 0x000ff00003800000 */
.L_x_174:
[----:B------:R-:W0:Y:S01]  /*1990*/  S2R R2, SR_TID.X ;  /* 0x0000000000027919 */ /* 0x000e220000002100 */
[----:B------:R-:W1:Y:S02]  /*19a0*/  LDCU.64 UR4, c[0x0][0x380] ;  /* 0x00007000ff0477ac */ /* 0x000e640008000a00 */
[----:B-1----:R-:W-:Y:S02]  /*19b0*/  IMAD.U32 R12, RZ, RZ, UR4 ;  /* 0x00000004ff0c7e24 */ /* 0x002fe4000f8e00ff */
[----:B------:R-:W-:Y:S02]  /*19c0*/  IMAD.U32 R13, RZ, RZ, UR5 ;  /* 0x00000005ff0d7e24 */ /* 0x000fe4000f8e00ff */
[----:B0-----:R-:W-:-:S04]  /*19d0*/  IMAD R5, R3, 0x1000, R2 ;  /* 0x0000100003057824 */ /* 0x001fc800078e0202 */
[----:B------:R-:W-:-:S05]  /*19e0*/  IMAD.WIDE.U32 R4, R5, 0x4, R12 ;  /* 0x0000000405047825 */ /* 0x000fca00078e000c */
        /* <DEDUP_REMOVED lines=17> */
[----:B---3--:R-:W-:-:S03]  /*1b00*/  IABS R25, R25 ;  /* 0x0000001900197213 */ /* 0x008fc60000000000 */
[----:B0-----:R-:W-:Y:S02]  /*1b10*/  IMAD.MOV.U32 R4, RZ, RZ, R24 ;  /* 0x000000ffff047224 */ /* 0x001fe400078e0018 */
[----:B------:R-:W-:Y:S01]  /*1b20*/  IMAD.MOV.U32 R5, RZ, RZ, R25 ;  /* 0x000000ffff057224 */ /* 0x000fe200078e0019 */
[----:B----4-:R-:W-:Y:S02]  /*1b30*/  IABS R18, R18 ;  /* 0x0000001200127213 */ /* 0x010fe40000000000 */
[----:B-----5:R-:W-:Y:S02]  /*1b40*/  IABS R19, R19 ;  /* 0x0000001300137213 */ /* 0x020fe40000000000 */
[----:B------:R-:W-:Y:S02]  /*1b50*/  I2FP.F32.S32 R4, R4 ;  /* 0x0000000400047245 */ /* 0x000fe40000201400 */
[----:B------:R-:W-:Y:S02]  /*1b60*/  IABS R20, R20 ;  /* 0x0000001400147213 */ /* 0x000fe40000000000 */
[----:B------:R-:W-:-:S02]  /*1b70*/  I2FP.F32.S32 R5, R5 ;  /* 0x0000000500057245 */ /* 0x000fc40000201400 */
[----:B------:R-:W-:Y:S02]  /*1b80*/  IABS R21, R21 ;  /* 0x0000001500157213 */ /* 0x000fe40000000000 */
[----:B------:R-:W-:Y:S02]  /*1b90*/  I2FP.F32.S32 R18, R18 ;  /* 0x0000001200127245 */ /* 0x000fe40000201400 */
[----:B------:R-:W-:Y:S02]  /*1ba0*/  I2FP.F32.S32 R19, R19 ;  /* 0x0000001300137245 */ /* 0x000fe40000201400 */
[----:B------:R-:W-:Y:S02]  /*1bb0*/  I2FP.F32.S32 R20, R20 ;  /* 0x0000001400147245 */ /* 0x000fe40000201400 */
[----:B------:R-:W-:Y:S02]  /*1bc0*/  I2FP.F32.S32 R21, R21 ;  /* 0x0000001500157245 */ /* 0x000fe40000201400 */
[----:B------:R-:W-:-:S02]  /*1bd0*/  FSETP.GEU.AND P1, PT, R4, R5, PT ;  /* 0x000000050400720b */ /* 0x000fc40003f2e000 */
[----:B------:R-:W-:Y:S02]  /*1be0*/  FSETP.GEU.AND P2, PT, R18, R19, PT ;  /* 0x000000131200720b */ /* 0x000fe40003f4e000 */
[----:B------:R-:W-:Y:S02]  /*1bf0*/  FSETP.GEU.AND P3, PT, R20, R21, PT ;  /* 0x000000151400720b */ /* 0x000fe40003f6e000 */
[----:B------:R-:W-:Y:S02]  /*1c00*/  FSEL R5, R5, R4, !P1 ;  /* 0x0000000405057208 */ /* 0x000fe40004800000 */
[----:B------:R-:W-:Y:S02]  /*1c10*/  FSEL R4, R19, R18, !P2 ;  /* 0x0000001213047208 */ /* 0x000fe40005000000 */
[----:B------:R-:W-:Y:S02]  /*1c20*/  IABS R14, R14 ;  /* 0x0000000e000e7213 */ /* 0x000fe40000000000 */
[----:B------:R-:W-:-:S02]  /*1c30*/  FSEL R19, R21, R20, !P3 ;  /* 0x0000001415137208 */ /* 0x000fc40005800000 */
[----:B------:R-:W-:Y:S02]  /*1c40*/  IABS R10, R10 ;  /* 0x0000000a000a7213 */ /* 0x000fe40000000000 */
[----:B------:R-:W-:Y:S02]  /*1c50*/  IABS R16, R16 ;  /* 0x0000001000107213 */ /* 0x000fe40000000000 */
[----:B------:R-:W-:Y:S02]  /*1c60*/  IABS R18, R6 ;  /* 0x0000000600127213 */ /* 0x000fe40000000000 */
[----:B------:R-:W-:Y:S02]  /*1c70*/  IABS R20, R7 ;  /* 0x0000000700147213 */ /* 0x000fe40000000000 */
[----:B------:R-:W-:Y:S02]  /*1c80*/  IABS R21, R15 ;  /* 0x0000000f00157213 */ /* 0x000fe40000000000 */
[----:B------:R-:W-:-:S02]  /*1c90*/  IABS R22, R22 ;  /* 0x0000001600167213 */ /* 0x000fc40000000000 */
[----:B------:R-:W-:Y:S01]  /*1ca0*/  IABS R23, R23 ;  /* 0x0000001700177213 */ /* 0x000fe20000000000 */
[----:B------:R-:W-:Y:S01]  /*1cb0*/  IMAD.MOV.U32 R7, RZ, RZ, R14 ;  /* 0x000000ffff077224 */ /* 0x000fe200078e000e */
[----:B------:R-:W-:Y:S01]  /*1cc0*/  I2FP.F32.S32 R22, R22 ;  /* 0x0000001600167245 */ /* 0x000fe20000201400 */
[----:B------:R-:W-:Y:S01]  /*1cd0*/  IMAD.MOV.U32 R6, RZ, RZ, R10 ;  /* 0x000000ffff067224 */ /* 0x000fe200078e000a */
[----:B------:R-:W-:Y:S01]  /*1ce0*/  I2FP.F32.S32 R23, R23 ;  /* 0x0000001700177245 */ /* 0x000fe20000201400 */
[----:B------:R-:W-:Y:S01]  /*1cf0*/  IMAD.MOV.U32 R14, RZ, RZ, R16 ;  /* 0x000000ffff0e7224 */ /* 0x000fe200078e0010 */
[----:B------:R-:W-:Y:S01]  /*1d00*/  IABS R11, R11 ;  /* 0x0000000b000b7213 */ /* 0x000fe20000000000 */
[----:B------:R-:W-:Y:S01]  /*1d10*/  IMAD.MOV.U32 R10, RZ, RZ, R18 ;  /* 0x000000ffff0a7224 */ /* 0x000fe200078e0012 */
[----:B------:R-:W-:Y:S01]  /*1d20*/  IABS R17, R17 ;  /* 0x0000001100117213 */ /* 0x000fe20000000000 */
[----:B------:R-:W-:Y:S02]  /*1d30*/  IMAD.MOV.U32 R15, RZ, RZ, R20 ;  /* 0x000000ffff0f7224 */ /* 0x000fe400078e0014 */
[----:B------:R-:W-:Y:S01]  /*1d40*/  IMAD.MOV.U32 R16, RZ, RZ, R21 ;  /* 0x000000ffff107224 */ /* 0x000fe200078e0015 */
[----:B------:R-:W-:-:S02]  /*1d50*/  FSETP.GEU.AND P0, PT, R22, R23, PT ;  /* 0x000000171600720b */ /* 0x000fc40003f0e000 */
[----:B------:R-:W-:Y:S02]  /*1d60*/  I2FP.F32.S32 R6, R6 ;  /* 0x0000000600067245 */ /* 0x000fe40000201400 */
[----:B------:R-:W-:Y:S02]  /*1d70*/  I2FP.F32.S32 R7, R7 ;  /* 0x0000000700077245 */ /* 0x000fe40000201400 */
[----:B------:R-:W-:Y:S02]  /*1d80*/  I2FP.F32.S32 R10, R10 ;  /* 0x0000000a000a7245 */ /* 0x000fe40000201400 */
[----:B------:R-:W-:Y:S02]  /*1d90*/  I2FP.F32.S32 R11, R11 ;  /* 0x0000000b000b7245 */ /* 0x000fe40000201400 */
[----:B------:R-:W-:Y:S02]  /*1da0*/  I2FP.F32.S32 R14, R14 ;  /* 0x0000000e000e7245 */ /* 0x000fe40000201400 */
[----:B------:R-:W-:-:S02]  /*1db0*/  I2FP.F32.S32 R15, R15 ;  /* 0x0000000f000f7245 */ /* 0x000fc40000201400 */
[----:B------:R-:W-:Y:S02]  /*1dc0*/  I2FP.F32.S32 R16, R16 ;  /* 0x0000001000107245 */ /* 0x000fe40000201400 */
[----:B------:R-:W-:Y:S02]  /*1dd0*/  I2FP.F32.S32 R17, R17 ;  /* 0x0000001100117245 */ /* 0x000fe40000201400 */
        /* <DEDUP_REMOVED lines=13> */
[----:B------:R-:W-:Y:S02]  /*1eb0*/  FSEL R17, R17, R14, !P3 ;  /* 0x0000000e11117208 */ /* 0x000fe40005800000 */
[----:B------:R-:W-:Y:S02]  /*1ec0*/  FSEL R4, R19, R4, !P1 ;  /* 0x0000000413047208 */ /* 0x000fe40004800000 */
[----:B------:R-:W-:-:S02]  /*1ed0*/  FSETP.GEU.AND P0, PT, R22, R5, PT ;  /* 0x000000051600720b */ /* 0x000fc40003f0e000 */
[----:B------:R-:W-:Y:S02]  /*1ee0*/  FSETP.GEU.AND P1, PT, R6, R17, PT ;  /* 0x000000110600720b */ /* 0x000fe40003f2e000 */
[----:B------:R-:W-:Y:S02]  /*1ef0*/  FSEL R5, R5, R22, !P0 ;  /* 0x0000001605057208 */ /* 0x000fe40004000000 */
[----:B------:R-:W-:Y:S02]  /*1f00*/  FSEL R17, R17, R6, !P1 ;  /* 0x0000000611117208 */ /* 0x000fe40004800000 */
[----:B------:R-:W-:Y:S02]  /*1f10*/  ISETP.GE.U32.AND P1, PT, R0, R9, PT ;  /* 0x000000090000720c */ /* 0x000fe40003f26070 */
[----:B------:R-:W-:-:S04]  /*1f20*/  FSETP.GEU.AND P0, PT, R5, R4, PT ;  /* 0x000000040500720b */ /* 0x000fc80003f0e000 */
[----:B------:R-:W-:-:S04]  /*1f30*/  FSEL R4, R4, R5, !P0 ;  /* 0x0000000504047208 */ /* 0x000fc80004000000 */
[----:B------:R-:W-:-:S04]  /*1f40*/  FSETP.GEU.AND P0, PT, R4, R17, PT ;  /* 0x000000110400720b */ /* 0x000fc80003f0e000 */
[----:B------:R-:W-:Y:S01]  /*1f50*/  FSEL R27, R17, R4, !P0 ;  /* 0x00000004111b7208 */ /* 0x000fe20004000000 */
[----:B------:R-:W-:Y:S08]  /*1f60*/  @!P1 BRA `(.L_x_190) ;  /* 0x0000001400d09947 */ /* 0x000ff00003800000 */
[----:B------:R-:W-:Y:S01]  /*1f70*/  IMAD R5, R3, 0x1000, R9 ;  /* 0x0000100003057824 */ /* 0x000fe200078e0209 */
[----:B------:R-:W-:Y:S01]  /*1f80*/  LOP3.LUT R0, RZ, R2, RZ, 0x33, !PT ;  /* 0x00000002ff007212 */ /* 0x000fe200078e33ff */
[----:B------:R-:W-:Y:S01]  /*1f90*/  VIADD R14, R8, 0xfffff000 ;  /* 0xfffff000080e7836 */ /* 0x000fe20000000000 */
[----:B------:R-:W-:Y:S01]  /*1fa0*/  UMOV UR4, URZ ;  /* 0x000000ff00047c82 */ /* 0x000fe20008000000 */
[----:B------:R-:W-:Y:S01]  /*1fb0*/  IMAD.MOV.U32 R4, RZ, RZ, R5 ;  /* 0x000000ffff047224 */ /* 0x000fe200078e0005 */
[----:B------:R-:W-:Y:S02]  /*1fc0*/  IADD3 R6, PT, PT, -R9, R8, R0 ;  /* 0x0000000809067210 */ /* 0x000fe40007ffe100 */
[C---:B------:R-:W-:Y:S02]  /*1fd0*/  ISETP.GT.U32.AND P0, PT, R5.reuse, R14, PT ;  /* 0x0000000e0500720c */ /* 0x040fe40003f04070 */
[----:B------:R-:W-:Y:S01]  /*1fe0*/  IADD3 R0, PT, PT, R5, 0x800, R2 ;  /* 0x0000080005007810 */ /* 0x000fe20007ffe002 */
[----:B------:R-:W-:-:S10]  /*1ff0*/  IMAD R6, R3, -0x1000, R6 ;  /* 0xfffff00003067824 */ /* 0x000fd400078e0206 */
[----:B------:R-:W-:Y:S05]  /*2000*/  @P0 BRA `(.L_x_191) ;  /* 0x0000000400840947 */ /* 0x000fea0003800000 */
[----:B------:R-:W0:Y:S08]  /*2010*/  LDC R8, c[0x0][0x3a8] ;  /* 0x0000ea00ff087b82 */ /* 0x000e300000000800 */
[----:B------:R-:W1:Y:S02]  /*2020*/  LDC.64 R12, c[0x0][0x380] ;  /* 0x0000e000ff0c7b82 */ /* 0x000e640000000a00 */
.L_x_192:
[----:B------:R-:W2:Y:S02]  /*2030*/  S2R R2, SR_TID.X ;  /* 0x0000000000027919 */ /* 0x000ea40000002100 */
[----:B--2---:R-:W-:-:S04]  /*2040*/  IMAD.IADD R11, R2, 0x1, R5 ;  /* 0x00000001020b7824 */ /* 0x004fc800078e0205 */
        /* <DEDUP_REMOVED lines=15> */
[----:B------:R-:W-:Y:S02]  /*2140*/  IABS R18, R18 ;  /* 0x0000001200127213 */ /* 0x000fe40000000000 */
[----:B------:R-:W-:Y:S02]  /*2150*/  IABS R15, R15 ;  /* 0x0000000f000f7213 */ /* 0x000fe40000000000 */
[----:B------:R-:W-:-:S02]  /*2160*/  IABS R16, R16 ;  /* 0x0000001000107213 */ /* 0x000fc40000000000 */
        /* <DEDUP_REMOVED lines=12> */
[----:B------:R-:W-:Y:S01]  /*2230*/  FSEL R27, R22, R27, !P0 ;  /* 0x0000001b161b7208 */ /* 0x000fe20004000000 */
[----:B------:R-:W2:Y:S01]  /*2240*/  LDG.E R21, desc[UR6][R10.64+0x3000] ;  /* 0x003000060a157981 */ /* 0x000ea2000c1e1900 */
[----:B------:R-:W-:Y:S02]  /*2250*/  FSEL R16, R18, R19, !P1 ;  /* 0x0000001312107208 */ /* 0x000fe40004800000 */
[----:B------:R-:W-:Y:S01]  /*2260*/  FSEL R20, R24, R17, !P3 ;  /* 0x0000001118147208 */ /* 0x000fe20005800000 */
[----:B------:R-:W3:Y:S04]  /*2270*/  LDG.E R18, desc[UR6][R10.64+0x2400] ;  /* 0x002400060a127981 */ /* 0x000ee8000c1e1900 */
[----:B------:R-:W4:Y:S04]  /*2280*/  LDG.E R22, desc[UR6][R10.64+0x2800] ;  /* 0x002800060a167981 */ /* 0x000f28000c1e1900 */
[----:B------:R-:W5:Y:S04]  /*2290*/  LDG.E R17, desc[UR6][R10.64+0x2c00] ;  /* 0x002c00060a117981 */ /* 0x000f68000c1e1900 */
[----:B------:R-:W5:Y:S04]  /*22a0*/  LDG.E R19, desc[UR6][R10.64+0x3800] ;  /* 0x003800060a137981 */ /* 0x000f68000c1e1900 */
[----:B------:R4:W5:Y:S01]  /*22b0*/  LDG.E R24, desc[UR6][R10.64+0x3c00] ;  /* 0x003c00060a187981 */ /* 0x000962000c1e1900 */
[----:B------:R-:W-:-:S02]  /*22c0*/  IABS R7, R7 ;  /* 0x0000000700077213 */ /* 0x000fc40000000000 */
[----:B------:R-:W-:-:S03]  /*22d0*/  IABS R25, R2 ;  /* 0x0000000200197213 */ /* 0x000fc60000000000 */
[----:B------:R-:W-:Y:S02]  /*22e0*/  IMAD.MOV.U32 R2, RZ, RZ, R7 ;  /* 0x000000ffff027224 */ /* 0x000fe400078e0007 */
[----:B------:R-:W-:-:S03]  /*22f0*/  IMAD.MOV.U32 R7, RZ, RZ, R25 ;  /* 0x000000ffff077224 */ /* 0x000fc600078e0019 */
[----:B------:R-:W-:Y:S02]  /*2300*/  I2FP.F32.S32 R2, R2 ;  /* 0x0000000200027245 */ /* 0x000fe40000201400 */
[----:B------:R-:W-:-:S04]  /*2310*/  I2FP.F32.S32 R7, R7 ;  /* 0x0000000700077245 */ /* 0x000fc80000201400 */
[----:B------:R-:W-:-:S04]  /*2320*/  FSETP.GEU.AND P0, PT, R2, R7, PT ;  /* 0x000000070200720b */ /* 0x000fc80003f0e000 */
[----:B------:R-:W-:Y:S02]  /*2330*/  FSEL R2, R7, R2, !P0 ;  /* 0x0000000207027208 */ /* 0x000fe40004000000 */
[----:B---3--:R-:W-:Y:S02]  /*2340*/  IABS R7, R18 ;  /* 0x0000001200077213 */ /* 0x008fe40000000000 */
[----:B--2---:R-:W-:Y:S02]  /*2350*/  IABS R18, R21 ;  /* 0x0000001500127213 */ /* 0x004fe40000000000 */
[----:B----4-:R-:W-:Y:S02]  /*2360*/  IABS R10, R22 ;  /* 0x00000016000a7213 */ /* 0x010fe40000000000 */
[----:B-----5:R-:W-:Y:S02]  /*2370*/  IABS R11, R17 ;  /* 0x00000011000b7213 */ /* 0x020fe40000000000 */
[----:B------:R-:W-:-:S02]  /*2380*/  IABS R17, R23 ;  /* 0x0000001700117213 */ /* 0x000fc40000000000 */
[----:B------:R-:W-:Y:S02]  /*2390*/  IABS R22, R19 ;  /* 0x0000001300167213 */ /* 0x000fe40000000000 */
        /* <DEDUP_REMOVED lines=9> */
[----:B------:R-:W-:Y:S02]  /*2430*/  FSEL R7, R10, R7, !P0 ;  /* 0x000000070a077208 */ /* 0x000fe40004000000 */
[----:B------:R-:W-:-:S02]  /*2440*/  FSEL R11, R18, R11, !P1 ;  /* 0x0000000b120b7208 */ /* 0x000fc40004800000 */
[----:B------:R-:W-:Y:S02]  /*2450*/  FSEL R22, R22, R17, !P2 ;  /* 0x0000001116167208 */ /* 0x000fe40005000000 */
[----:B------:R-:W-:Y:S02]  /*2460*/  FSETP.GEU.AND P0, PT, R27, R16, PT ;  /* 0x000000101b00720b */ /* 0x000fe40003f0e000 */
[----:B------:R-:W-:Y:S02]  /*2470*/  FSETP.GEU.AND P1, PT, R15, R20, PT ;  /* 0x000000140f00720b */ /* 0x000fe40003f2e000 */
[----:B------:R-:W-:Y:S02]  /*2480*/  FSETP.GEU.AND P2, PT, R2, R7, PT ;  /* 0x000000070200720b */ /* 0x000fe40003f4e000 */
[----:B------:R-:W-:Y:S02]  /*2490*/  FSETP.GEU.AND P3, PT, R11, R22, PT ;  /* 0x000000160b00720b */ /* 0x000fe40003f6e000 */
[----:B------:R-:W-:-:S02]  /*24a0*/  FSEL R16, R16, R27, !P0 ;  /* 0x0000001b10107208 */ /* 0x000fc40004000000 */
[----:B------:R-:W-:Y:S02]  /*24b0*/  FSEL R15, R20, R15, !P1 ;  /* 0x0000000f140f7208 */ /* 0x000fe40004800000 */
[----:B------:R-:W-:Y:S02]  /*24c0*/  FSEL R2, R7, R2, !P2 ;  /* 0x0000000207027208 */ /* 0x000fe40005000000 */
[----:B------:R-:W-:Y:S01]  /*24d0*/  FSEL R11, R22, R11, !P3 ;  /* 0x0000000b160b7208 */ /* 0x000fe20005800000 */
[----:B0-----:R-:W-:Y:S01]  /*24e0*/  IMAD.IADD R10, R8, 0x1, -R5 ;  /* 0x00000001080a7824 */ /* 0x001fe200078e0a05 */
[----:B------:R-:W-:Y:S02]  /*24f0*/  FSETP.GEU.AND P0, PT, R16, R15, PT ;  /* 0x0000000f1000720b */ /* 0x000fe40003f0e000 */
[----:B------:R-:W-:Y:S02]  /*2500*/  FSETP.GEU.AND P1, PT, R2, R11, PT ;  /* 0x0000000b0200720b */ /* 0x000fe40003f2e000 */
[----:B------:R-:W-:-:S02]  /*2510*/  FSEL R15, R15, R16, !P0 ;  /* 0x000000100f0f7208 */ /* 0x000fc40004000000 */
[----:B------:R-:W-:Y:S02]  /*2520*/  FSEL R2, R11, R2, !P1 ;  /* 0x000000020b027208 */ /* 0x000fe40004800000 */
[----:B------:R-:W-:Y:S02]  /*2530*/  ISETP.GE.U32.AND P1, PT, R10, R9, PT ;  /* 0x000000090a00720c */ /* 0x000fe40003f26070 */
[----:B------:R-:W-:Y:S02]  /*2540*/  IABS R27, R24 ;  /* 0x00000018001b7213 */ /* 0x000fe40000000000 */
[----:B------:R-:W-:Y:S02]  /*2550*/  FSETP.GEU.AND P0, PT, R15, R2, PT ;  /* 0x000000020f00720b */ /* 0x000fe40003f0e000 */
[----:B------:R-:W-:Y:S02]  /*2560*/  I2FP.F32.S32 R27, R27 ;  /* 0x0000001b001b7245 */ /* 0x000fe40000201400 */
[----:B------:R-:W-:-:S04]  /*2570*/  FSEL R2, R2, R15, !P0 ;  /* 0x0000000f02027208 */ /* 0x000fc80004000000 */
[----:B------:R-:W-:-:S04]  /*2580*/  FSETP.GEU.AND P0, PT, R2, R27, PT ;  /* 0x0000001b0200720b */ /* 0x000fc80003f0e000 */
[----:B------:R-:W-:Y:S01]  /*2590*/  FSEL R27, R27, R2, !P0 ;  /* 0x000000021b1b7208 */ /* 0x000fe20004000000 */
[----:B------:R-:W-:Y:S08]  /*25a0*/  @!P1 BRA `(.L_x_190) ;  /* 0x0000001000409947 */ /* 0x000ff00003800000 */
[C---:B------:R-:W-:Y:S01]  /*25b0*/  IMAD.IADD R5, R9.reuse, 0x1, R5 ;  /* 0x0000000109057824 */ /* 0x040fe200078e0205 */
[----:B------:R-:W-:Y:S01]  /*25c0*/  UIADD3 UR4, UPT, UPT, UR4, 0x1, URZ ;  /* 0x0000000104047890 */ /* 0x000fe2000fffe0ff */
[----:B------:R-:W-:Y:S02]  /*25d0*/  IMAD.IADD R4, R9, 0x1, R4 ;  /* 0x0000000109047824 */ /* 0x000fe400078e0204 */
[----:B------:R-:W-:Y:S01]  /*25e0*/  IMAD.IADD R6, R6, 0x1, -R9 ;  /* 0x0000000106067824 */ /* 0x000fe200078e0a09 */
[----:B------:R-:W-:Y:S01]  /*25f0*/  ISETP.GT.U32.AND P0, PT, R5, R14, PT ;  /* 0x0000000e0500720c */ /* 0x000fe20003f04070 */
[----:B------:R-:W-:-:S12]  /*2600*/  IMAD.IADD R0, R9, 0x1, R0 ;  /* 0x0000000109007824 */ /* 0x000fd800078e0200 */
[----:B------:R-:W-:Y:S05]  /*2610*/  @!P0 BRA `(.L_x_192) ;  /* 0xfffffff800848947 */ /* 0x000fea000383ffff */
.L_x_191:
[----:B------:R-:W0:Y:S01]  /*2620*/  S2R R9, SR_TID.X ;  /* 0x0000000000097919 */ /* 0x000e220000002100 */
[----:B------:R-:W-:Y:S01]  /*2630*/  IMAD.IADD R2, R8, 0x1, -R5 ;  /* 0x0000000108027824 */ /* 0x000fe200078e0a05 */
[----:B------:R-:W-:Y:S04]  /*2640*/  BSSY.RECONVERGENT B1, `(.L_x_190) ;  /* 0x0000106000017945 */ /* 0x000fe80003800200 */
[----:B0-----:R-:W-:-:S04]  /*2650*/  ISETP.GE.AND P0, PT, R9, R2, PT ;  /* 0x000000020900720c */ /* 0x001fc80003f06270 */
[----:B------:R-:W-:-:S13]  /*2660*/  ISETP.GE.U32.OR P0, PT, R5, R8, P0 ;  /* 0x000000080500720c */ /* 0x000fda0000706470 */
[----:B------:R-:W-:Y:S05]  /*2670*/  @P0 BRA `(.L_x_193) ;  /* 0x0000001000080947 */ /* 0x000fea0003800000 */
[----:B------:R-:W0:Y:S01]  /*2680*/  LDC R7, c[0x0][0x3ac] ;  /* 0x0000eb00ff077b82 */ /* 0x000e220000000800 */
[----:B------:R-:W-:Y:S07]  /*2690*/  BSSY.RECONVERGENT B2, `(.L_x_194) ;  /* 0x000008b000027945 */ /* 0x000fee0003800200 */
[----:B------:R-:W1:Y:S01]  /*26a0*/  LDC R2, c[0x0][0x3ac] ;  /* 0x0000eb00ff027b82 */ /* 0x000e620000000800 */
[----:B0-----:R-:W-:Y:S01]  /*26b0*/  IMAD.SHL.U32 R10, R7, 0x1000, RZ ;  /* 0x00001000070a7824 */ /* 0x001fe200078e00ff */
[----:B------:R-:W-:-:S03]  /*26c0*/  LOP3.LUT R7, RZ, R9, RZ, 0x33, !PT ;  /* 0x00000009ff077212 */ /* 0x000fc600078e33ff */
[----:B------:R-:W-:-:S05]  /*26d0*/  IMAD R10, R3, 0x1000, R10 ;  /* 0x00001000030a7824 */ /* 0x000fca00078e020a */
[----:B------:R-:W-:Y:S01]  /*26e0*/  IADD3 R8, PT, PT, -R10, R8, R7 ;  /* 0x000000080a087210 */ /* 0x000fe20007ffe107 */
[----:B-1----:R-:W-:Y:S02]  /*26f0*/  IMAD R7, R2, UR4, RZ ;  /* 0x0000000402077c24 */ /* 0x002fe4000f8e02ff */
[----:B------:R-:W-:Y:S02]  /*2700*/  IMAD.MOV.U32 R2, RZ, RZ, R9 ;  /* 0x000000ffff027224 */ /* 0x000fe400078e0009 */
[----:B------:R-:W-:-:S05]  /*2710*/  IMAD R7, R7, -0x1000, R8 ;  /* 0xfffff00007077824 */ /* 0x000fca00078e0208 */
[C---:B------:R-:W-:Y:S02]  /*2720*/  ISETP.GE.U32.AND P0, PT, R7.reuse, 0xf00, PT ;  /* 0x00000f000700780c */ /* 0x040fe40003f06070 */
[----:B------:R-:W-:-:S04]  /*2730*/  LEA.HI R7, R7, 0x1, RZ, 0x18 ;  /* 0x0000000107077811 */ /* 0x000fc800078fc0ff */
[----:B------:R-:W-:-:S07]  /*2740*/  LOP3.LUT R8, R7, 0xf, RZ, 0xc0, !PT ;  /* 0x0000000f07087812 */ /* 0x000fce00078ec0ff */
[----:B------:R-:W-:Y:S05]  /*2750*/  @!P0 BRA `(.L_x_195) ;  /* 0x0000000400f88947 */ /* 0x000fea0003800000 */
[----:B------:R-:W-:Y:S01]  /*2760*/  LEA.HI R2, R6, 0x1, RZ, 0x18 ;  /* 0x0000000106027811 */ /* 0x000fe200078fc0ff */
[----:B------:R-:W-:Y:S01]  /*2770*/  BSSY.RECONVERGENT B3, `(.L_x_196) ;  /* 0x000007b000037945 */ /* 0x000fe20003800200 */
[----:B------:R-:W-:Y:S02]  /*2780*/  LOP3.LUT R9, R9, 0x800, RZ, 0xfc, !PT ;  /* 0x0000080009097812 */ /* 0x000fe400078efcff */
[----:B------:R-:W-:-:S05]  /*2790*/  LOP3.LUT R2, R2, 0x1fffff0, RZ, 0xc0, !PT ;  /* 0x01fffff002027812 */ /* 0x000fca00078ec0ff */
[----:B------:R-:W-:-:S07]  /*27a0*/  IMAD.MOV R2, RZ, RZ, -R2 ;  /* 0x000000ffff027224 */ /* 0x000fce00078e0a02 */
.L_x_197:
[C---:B------:R-:W-:Y:S02]  /*27b0*/  VIADD R15, R0.reuse, 0xfffff800 ;  /* 0xfffff800000f7836 */ /* 0x040fe40000000000 */
[----:B------:R-:W-:Y:S02]  /*27c0*/  VIADD R23, R0, 0xfffff900 ;  /* 0xfffff90000177836 */ /* 0x000fe40000000000 */
[----:B------:R-:W-:-:S05]  /*27d0*/  IMAD.WIDE.U32 R14, R15, 0x4, R12 ;  /* 0x000000040f0e7825 */ /* 0x000fca00078e000c */
[----:B------:R0:W2:Y:S01]  /*27e0*/  LDG.E R19, desc[UR6][R14.64] ;  /* 0x000000060e137981 */ /* 0x0000a2000c1e1900 */
[----:B------:R-:W-:-:S05]  /*27f0*/  IMAD.WIDE.U32 R22, R23, 0x4, R12 ;  /* 0x0000000417167825 */ /* 0x000fca00078e000c */
[----:B------:R1:W3:Y:S01]  /*2800*/  LDG.E R25, desc[UR6][R22.64] ;  /* 0x0000000616197981 */ /* 0x0002e2000c1e1900 */
[----:B------:R-:W-:-:S04]  /*2810*/  VIADD R29, R0, 0xfffffa00 ;  /* 0xfffffa00001d7836 */ /* 0x000fc80000000000 */
[----:B------:R-:W-:-:S05]  /*2820*/  IMAD.WIDE.U32 R28, R29, 0x4, R12 ;  /* 0x000000041d1c7825 */ /* 0x000fca00078e000c */
[----:B------:R4:W5:Y:S01]  /*2830*/  LDG.E R26, desc[UR6][R28.64] ;  /* 0x000000061c1a7981 */ /* 0x000962000c1e1900 */
[C---:B------:R-:W-:Y:S02]  /*2840*/  VIADD R21, R0.reuse, 0xfffffb00 ;  /* 0xfffffb0000157836 */ /* 0x040fe40000000000 */
[----:B------:R-:W-:Y:S02]  /*2850*/  VIADD R17, R0, 0xfffffc00 ;  /* 0xfffffc0000117836 */ /* 0x000fe40000000000 */
[----:B------:R-:W-:-:S05]  /*2860*/  IMAD.WIDE.U32 R20, R21, 0x4, R12 ;  /* 0x0000000415147825 */ /* 0x000fca00078e000c */
[----:B------:R-:W5:Y:S01]  /*2870*/  LDG.E R10, desc[UR6][R20.64] ;  /* 0x00000006140a7981 */ /* 0x000f62000c1e1900 */
[----:B------:R-:W-:-:S04]  /*2880*/  IMAD.WIDE.U32 R16, R17, 0x4, R12 ;  /* 0x0000000411107825 */ /* 0x000fc800078e000c */
[C---:B0-----:R-:W-:Y:S01]  /*2890*/  VIADD R15, R0.reuse, 0xfffffd00 ;  /* 0xfffffd00000f7836 */ /* 0x041fe20000000000 */
[----:B------:R-:W5:Y:S01]  /*28a0*/  LDG.E R11, desc[UR6][R16.64] ;  /* 0x00000006100b7981 */ /* 0x000f62000c1e1900 */
[----:B-1----:R-:W-:Y:S02]  /*28b0*/  VIADD R23, R0, 0xfffffe00 ;  /* 0xfffffe0000177836 */ /* 0x002fe40000000000 */
[----:B------:R-:W-:-:S05]  /*28c0*/  IMAD.WIDE.U32 R14, R15, 0x4, R12 ;  /* 0x000000040f0e7825 */ /* 0x000fca00078e000c */
[----:B------:R0:W5:Y:S01]  /*28d0*/  LDG.E R18, desc[UR6][R14.64] ;  /* 0x000000060e127981 */ /* 0x000162000c1e1900 */
[----:B----4-:R-:W-:Y:S02]  /*28e0*/  VIADD R29, R0, 0xffffff00 ;  /* 0xffffff00001d7836 */ /* 0x010fe40000000000 */
[----:B0-----:R-:W-:-:S05]  /*28f0*/  IMAD.WIDE.U32 R14, R23, 0x4, R12 ;  /* 0x00000004170e7825 */ /* 0x001fca00078e000c */
[----:B------:R0:W4:Y:S01]  /*2900*/  LDG.E R24, desc[UR6][R14.64] ;  /* 0x000000060e187981 */ /* 0x000122000c1e1900 */
[----:B------:R-:W-:-:S05]  /*2910*/  IMAD.WIDE.U32 R28, R29, 0x4, R12 ;  /* 0x000000041d1c7825 */ /* 0x000fca00078e000c */
[----:B------:R1:W4:Y:S01]  /*2920*/  LDG.E R23, desc[UR6][R28.64] ;  /* 0x000000061c177981 */ /* 0x000322000c1e1900 */
[----:B------:R-:W-:-:S04]  /*2930*/  IMAD.WIDE.U32 R20, R0, 0x4, R12 ;  /* 0x0000000400147825 */ /* 0x000fc800078e000c */
[C---:B------:R-:W-:Y:S01]  /*2940*/  VIADD R17, R0.reuse, 0x100 ;  /* 0x0000010000117836 */ /* 0x040fe20000000000 */
[----:B------:R1:W4:Y:S01]  /*2950*/  LDG.E R22, desc[UR6][R20.64] ;  /* 0x0000000614167981 */ /* 0x000322000c1e1900 */
[----:B0-----:R-:W-:Y:S02]  /*2960*/  VIADD R15, R0, 0x200 ;  /* 0x00000200000f7836 */ /* 0x001fe40000000000 */
[----:B------:R-:W-:-:S04]  /*2970*/  IMAD.WIDE.U32 R16, R17, 0x4, R12 ;  /* 0x0000000411107825 */ /* 0x000fc800078e000c */
[----:B------:R-:W-:-:S04]  /*2980*/  IMAD.WIDE.U32 R14, R15, 0x4, R12 ;  /* 0x000000040f0e7825 */ /* 0x000fc800078e000c */
[----:B-1----:R-:W-:-:S04]  /*2990*/  VIADD R29, R0, 0x300 ;  /* 0x00000300001d7836 */ /* 0x002fc80000000000 */
[----:B------:R-:W-:Y:S01]  /*29a0*/  IMAD.WIDE.U32 R20, R29, 0x4, R12 ;  /* 0x000000041d147825 */ /* 0x000fe200078e000c */
[----:B--2---:R-:W-:-:S05]  /*29b0*/  IABS R19, R19 ;  /* 0x0000001300137213 */ /* 0x004fca0000000000 */
[----:B------:R-:W-:Y:S02]  /*29c0*/  IMAD.MOV.U32 R28, RZ, RZ, R19 ;  /* 0x000000ffff1c7224 */ /* 0x000fe400078e0013 */
[----:B------:R3:W2:Y:S03]  /*29d0*/  LDG.E R19, desc[UR6][R16.64] ;  /* 0x0000000610137981 */ /* 0x0006a6000c1e1900 */
[----:B------:R-:W-:Y:S02]  /*29e0*/  I2FP.F32.S32 R28, R28 ;  /* 0x0000001c001c7245 */ /* 0x000fe40000201400 */
[----:B---3--:R-:W-:Y:S02]  /*29f0*/  IABS R16, R25 ;  /* 0x0000001900107213 */ /* 0x008fe40000000000 */
[----:B------:R0:W3:Y:S01]  /*2a00*/  LDG.E R25, desc[UR6][R14.64] ;  /* 0x000000060e197981 */ /* 0x0000e2000c1e1900 */
[----:B------:R-:W-:Y:S01]  /*2a10*/  FSETP.GEU.AND P0, PT, R27, R28, PT ;  /* 0x0000001c1b00720b */ /* 0x000fe20003f0e000 */
[----:B------:R-:W-:-:S03]  /*2a20*/  VIADD R17, R0, 0x400 ;  /* 0x0000040000117836 */ /* 0x000fc60000000000 */
[----:B------:R-:W-:Y:S02]  /*2a30*/  FSEL R28, R28, R27, !P0 ;  /* 0x0000001b1c1c7208 */ /* 0x000fe40004000000 */
[----:B------:R-:W3:Y:S01]  /*2a40*/  LDG.E R27, desc[UR6][R20.64] ;  /* 0x00000006141b7981 */ /* 0x000ee2000c1e1900 */
[----:B0-----:R-:W-:-:S05]  /*2a50*/  IMAD.MOV.U32 R14, RZ, RZ, R16 ;  /* 0x000000ffff0e7224 */ /* 0x001fca00078e0010 */
[----:B------:R-:W-:Y:S01]  /*2a60*/  I2FP.F32.S32 R29, R14 ;  /* 0x0000000e001d7245 */ /* 0x000fe20000201400 */
[----:B------:R-:W-:-:S03]  /*2a70*/  IMAD.WIDE.U32 R14, R17, 0x4, R12 ;  /* 0x00000004110e7825 */ /* 0x000fc600078e000c */
[----:B------:R-:W-:Y:S01]  /*2a80*/  FSETP.GEU.AND P0, PT, R28, R29, PT ;  /* 0x0000001d1c00720b */ /* 0x000fe20003f0e000 */
[----:B------:R-:W-:-:S03]  /*2a90*/  VIADD R16, R0, 0x500 ;  /* 0x0000050000107836 */ /* 0x000fc60000000000 */
[----:B------:R-:W-:Y:S02]  /*2aa0*/  FSEL R28, R29, R28, !P0 ;  /* 0x0000001c1d1c7208 */ /* 0x000fe40004000000 */
[----:B------:R5:W3:Y:S01]  /*2ab0*/  LDG.E R29, desc[UR6][R14.64] ;  /* 0x000000060e1d7981 */ /* 0x000ae2000c1e1900 */
[----:B------:R-:W-:-:S06]  /*2ac0*/  IMAD.WIDE.U32 R16, R16, 0x4, R12 ;  /* 0x0000000410107825 */ /* 0x000fcc00078e000c */
[----:B------:R0:W3:Y:S01]  /*2ad0*/  LDG.E R16, desc[UR6][R16.64] ;  /* 0x0000000610107981 */ /* 0x0000e2000c1e1900 */
[----:B-----5:R-:W-:Y:S01]  /*2ae0*/  IABS R14, R26 ;  /* 0x0000001a000e7213 */ /* 0x020fe20000000000 */
[----:B------:R-:W-:-:S04]  /*2af0*/  VIADD R26, R0, 0x600 ;  /* 0x00000600001a7836 */ /* 0x000fc80000000000 */
[----:B------:R-:W-:-:S06]  /*2b00*/  IMAD.WIDE.U32 R20, R26, 0x4, R12 ;  /* 0x000000041a147825 */ /* 0x000fcc00078e000c */
[----:B------:R-:W5:Y:S01]  /*2b10*/  LDG.E R20, desc[UR6][R20.64] ;  /* 0x0000000614147981 */ /* 0x000f62000c1e1900 */
[----:B------:R-:W-:Y:S01]  /*2b20*/  VIADD R15, R0, 0x700 ;  /* 0x00000700000f7836 */ /* 0x000fe20000000000 */
[----:B------:R-:W-:-:S03]  /*2b30*/  I2FP.F32.S32 R26, R14 ;  /* 0x0000000e001a7245 */ /* 0x000fc60000201400 */
[----:B------:R-:W-:-:S06]  /*2b40*/  IMAD.WIDE.U32 R14, R15, 0x4, R12 ;  /* 0x000000040f0e7825 */ /* 0x000fcc00078e000c */
[----:B------:R4:W5:Y:S01]  /*2b50*/  LDG.E R14, desc[UR6][R14.64] ;  /* 0x000000060e0e7981 */ /* 0x000962000c1e1900 */
[----:B------:R-:W-:Y:S02]  /*2b60*/  FSETP.GEU.AND P0, PT, R28, R26, PT ;  /* 0x0000001a1c00720b */ /* 0x000fe40003f0e000 */
[----:B0-----:R-:W-:Y:S02]  /*2b70*/  IABS R17, R10 ;  /* 0x0000000a00117213 */ /* 0x001fe40000000000 */
[----:B------:R-:W-:Y:S02]  /*2b80*/  FSEL R28, R26, R28, !P0 ;  /* 0x0000001c1a1c7208 */ /* 0x000fe40004000000 */
[----:B------:R-:W-:Y:S02]  /*2b90*/  I2FP.F32.S32 R17, R17 ;  /* 0x0000001100117245 */ /* 0x000fe40000201400 */
[----:B------:R-:W-:Y:S02]  /*2ba0*/  IABS R10, R11 ;  /* 0x0000000b000a7213 */ /* 0x000fe40000000000 */
[----:B------:R-:W-:-:S02]  /*2bb0*/  FSETP.GEU.AND P0, PT, R28, R17, PT ;  /* 0x000000111c00720b */ /* 0x000fc40003f0e000 */
[----:B------:R-:W-:Y:S02]  /*2bc0*/  I2FP.F32.S32 R10, R10 ;  /* 0x0000000a000a7245 */ /* 0x000fe40000201400 */
[----:B------:R-:W-:Y:S02]  /*2bd0*/  FSEL R17, R17, R28, !P0 ;  /* 0x0000001c11117208 */ /* 0x000fe40004000000 */
[----:B------:R-:W-:Y:S02]  /*2be0*/  IABS R11, R18 ;  /* 0x00000012000b7213 */ /* 0x000fe40000000000 */
[----:B------:R-:W-:Y:S02]  /*2bf0*/  FSETP.GEU.AND P0, PT, R17, R10, PT ;  /* 0x0000000a1100720b */ /* 0x000fe40003f0e000 */
[----:B------:R-:W-:Y:S02]  /*2c00*/  I2FP.F32.S32 R11, R11 ;  /* 0x0000000b000b7245 */ /* 0x000fe40000201400 */
[----:B------:R-:W-:-:S02]  /*2c10*/  FSEL R10, R10, R17, !P0 ;  /* 0x000000110a0a7208 */ /* 0x000fc40004000000 */
[----:B----4-:R-:W-:Y:S02]  /*2c20*/  IABS R15, R24 ;  /* 0x00000018000f7213 */ /* 0x010fe40000000000 */
        /* <DEDUP_REMOVED lines=17> */
[----:B--2---:R-:W-:-:S04]  /*2d40*/  IABS R15, R19 ;  /* 0x00000013000f7213 */ /* 0x004fc80000000000 */
[----:B------:R-:W-:-:S04]  /*2d50*/  I2FP.F32.S32 R11, R15 ;  /* 0x0000000f000b7245 */ /* 0x000fc80000201400 */
[----:B------:R-:W-:Y:S02]  /*2d60*/  FSETP.GEU.AND P0, PT, R10, R11, PT ;  /* 0x0000000b0a00720b */ /* 0x000fe40003f0e000 */
[----:B---3--:R-:W-:Y:S02]  /*2d70*/  IABS R15, R25 ;  /* 0x00000019000f7213 */ /* 0x008fe40000000000 */
[----:B------:R-:W-:Y:S02]  /*2d80*/  FSEL R10, R11, R10, !P0 ;  /* 0x0000000a0b0a7208 */ /* 0x000fe40004000000 */
[----:B------:R-:W-:Y:S02]  /*2d90*/  I2FP.F32.S32 R11, R15 ;  /* 0x0000000f000b7245 */ /* 0x000fe40000201400 */
[----:B------:R-:W-:Y:S02]  /*2da0*/  IABS R15, R27 ;  /* 0x0000001b000f7213 */ /* 0x000fe40000000000 */
[----:B------:R-:W-:-:S04]  /*2db0*/  FSETP.GEU.AND P0, PT, R10, R11, PT ;  /* 0x0000000b0a00720b */ /* 0x000fc80003f0e000 */
[----:B------:R-:W-:Y:S02]  /*2dc0*/  FSEL R10, R11, R10, !P0 ;  /* 0x0000000a0b0a7208 */ /* 0x000fe40004000000 */
[----:B------:R-:W-:-:S04]  /*2dd0*/  I2FP.F32.S32 R11, R15 ;  /* 0x0000000f000b7245 */ /* 0x000fc80000201400 */
        /* <DEDUP_REMOVED lines=8> */
[----:B-----5:R-:W-:Y:S02]  /*2e60*/  IABS R20, R20 ;  /* 0x0000001400147213 */ /* 0x020fe40000000000 */
[----:B------:R-:W-:-:S03]  /*2e70*/  FSETP.GEU.AND P0, PT, R10, R11, PT ;  /* 0x0000000b0a00720b */ /* 0x000fc60003f0e000 */
[----:B------:R-:W-:Y:S01]  /*2e80*/  IMAD.MOV.U32 R15, RZ, RZ, R20 ;  /* 0x000000ffff0f7224 */ /* 0x000fe200078e0014 */
[----:B------:R-:W-:-:S04]  /*2e90*/  FSEL R10, R11, R10, !P0 ;  /* 0x0000000a0b0a7208 */ /* 0x000fc80004000000 */
[----:B------:R-:W-:Y:S02]  /*2ea0*/  I2FP.F32.S32 R15, R15 ;  /* 0x0000000f000f7245 */ /* 0x000fe40000201400 */
[----:B------:R-:W-:Y:S02]  /*2eb0*/  IABS R27, R14 ;  /* 0x0000000e001b7213 */ /* 0x000fe40000000000 */
[----:B------:R-:W-:Y:S02]  /*2ec0*/  FSETP.GEU.AND P0, PT, R10, R15, PT ;  /* 0x0000000f0a00720b */ /* 0x000fe40003f0e000 */
[----:B------:R-:W-:Y:S02]  /*2ed0*/  I2FP.F32.S32 R27, R27 ;  /* 0x0000001b001b7245 */ /* 0x000fe40000201400 */
[----:B------:R-:W-:-:S04]  /*2ee0*/  FSEL R10, R15, R10, !P0 ;  /* 0x0000000a0f0a7208 */ /* 0x000fc80004000000 */
[----:B------:R-:W-:-:S04]  /*2ef0*/  FSETP.GEU.AND P0, PT, R10, R27, PT ;  /* 0x0000001b0a00720b */ /* 0x000fc80003f0e000 */
[----:B------:R-:W-:Y:S01]  /*2f00*/  FSEL R27, R27, R10, !P0 ;  /* 0x0000000a1b1b7208 */ /* 0x000fe20004000000 */
[----:B------:R-:W-:Y:S08]  /*2f10*/  @P1 BRA `(.L_x_197) ;  /* 0xfffffff800241947 */ /* 0x000ff0000383ffff */
[----:B------:R-:W-:Y:S05]  /*2f20*/  BSYNC.RECONVERGENT B3 ;  /* 0x0000000000037941 */ /* 0x000fea0003800200 */
.L_x_196:
[----:B------:R-:W-:-:S07]  /*2f30*/  VIADD R2, R9, 0xfffff800 ;  /* 0xfffff80009027836 */ /* 0x000fce0000000000 */
.L_x_195:
[----:B------:R-:W-:Y:S05]  /*2f40*/  BSYNC.RECONVERGENT B2 ;  /* 0x0000000000027941 */ /* 0x000fea0003800200 */
.L_x_194:
[----:B------:R-:W-:-:S13]  /*2f50*/  ISETP.NE.AND P0, PT, R8, RZ, PT ;  /* 0x000000ff0800720c */ /* 0x000fda0003f05270 */
[----:B------:R-:W-:Y:S05]  /*2f60*/  @!P0 BRA `(.L_x_193) ;  /* 0x0000000400cc8947 */ /* 0x000fea0003800000 */
[----:B------:R-:W-:Y:S01]  /*2f70*/  ISETP.GE.U32.AND P1, PT, R8, 0x8, PT ;  /* 0x000000080800780c */ /* 0x000fe20003f26070 */
[----:B------:R-:W-:Y:S01]  /*2f80*/  BSSY.RECONVERGENT B2, `(.L_x_198) ;  /* 0x000003d000027945 */ /* 0x000fe20003800200 */
[----:B------:R-:W-:-:S04]  /*2f90*/  LOP3.LUT R22, R7, 0x7, RZ, 0xc0, !PT ;  /* 0x0000000707167812 */ /* 0x000fc800078ec0ff */
[----:B------:R-:W-:-:S07]  /*2fa0*/  ISETP.NE.AND P0, PT, R22, RZ, PT ;  /* 0x000000ff1600720c */ /* 0x000fce0003f05270 */
[----:B------:R-:W-:Y:S06]  /*2fb0*/  @!P1 BRA `(.L_x_199) ;  /* 0x0000000000e49947 */ /* 0x000fec0003800000 */
[----:B------:R-:W-:-:S04]  /*2fc0*/  IMAD.IADD R15, R2, 0x1, R5 ;  /* 0x00000001020f7824 */ /* 0x000fc800078e0205 */
[----:B------:R-:W-:-:S04]  /*2fd0*/  IMAD.WIDE.U32 R8, R15, 0x4, R12 ;  /* 0x000000040f087825 */ /* 0x000fc800078e000c */
[C---:B------:R-:W-:Y:S01]  /*2fe0*/  VIADD R11, R15.reuse, 0x100 ;  /* 0x000001000f0b7836 */ /* 0x040fe20000000000 */
[----:B------:R0:W2:Y:S01]  /*2ff0*/  LDG.E R0, desc[UR6][R8.64] ;  /* 0x0000000608007981 */ /* 0x0000a2000c1e1900 */
[----:B------:R-:W-:Y:S02]  /*3000*/  VIADD R25, R15, 0x200 ;  /* 0x000002000f197836 */ /* 0x000fe40000000000 */
[----:B------:R-:W-:-:S05]  /*3010*/  IMAD.WIDE.U32 R10, R11, 0x4, R12 ;  /* 0x000000040b0a7825 */ /* 0x000fca00078e000c */
[----:B------:R1:W3:Y:S01]  /*3020*/  LDG.E R18, desc[UR6][R10.64] ;  /* 0x000000060a127981 */ /* 0x0002e2000c1e1900 */
[----:B------:R-:W-:-:S04]  /*3030*/  IMAD.WIDE.U32 R24, R25, 0x4, R12 ;  /* 0x0000000419187825 */ /* 0x000fc800078e000c */
[C---:B------:R-:W-:Y:S01]  /*3040*/  VIADD R21, R15.reuse, 0x300 ;  /* 0x000003000f157836 */ /* 0x040fe20000000000 */
[----:B------:R-:W4:Y:S01]  /*3050*/  LDG.E R19, desc[UR6][R24.64] ;  /* 0x0000000618137981 */ /* 0x000f22000c1e1900 */
[----:B------:R-:W-:Y:S02]  /*3060*/  VIADD R17, R15, 0x400 ;  /* 0x000004000f117836 */ /* 0x000fe40000000000 */
[----:B------:R-:W-:-:S06]  /*3070*/  IMAD.WIDE.U32 R20, R21, 0x4, R12 ;  /* 0x0000000415147825 */ /* 0x000fcc00078e000c */
[----:B------:R-:W5:Y:S01]  /*3080*/  LDG.E R20, desc[UR6][R20.64] ;  /* 0x0000000614147981 */ /* 0x000f62000c1e1900 */
[----:B------:R-:W-:-:S04]  /*3090*/  IMAD.WIDE.U32 R16, R17, 0x4, R12 ;  /* 0x0000000411107825 */ /* 0x000fc800078e000c */
[C---:B0-----:R-:W-:Y:S02]  /*30a0*/  VIADD R9, R15.reuse, 0x500 ;  /* 0x000005000f097836 */ /* 0x041fe40000000000 */
[----:B------:R-:W5:Y:S01]  /*30b0*/  LDG.E R16, desc[UR6][R16.64] ;  /* 0x0000000610107981 */ /* 0x000f62000c1e1900 */
[----:B-1----:R-:W-:Y:S02]  /*30c0*/  VIADD R11, R15, 0x600 ;  /* 0x000006000f0b7836 */ /* 0x002fe40000000000 */
[----:B------:R-:W-:-:S04]  /*30d0*/  IMAD.WIDE.U32 R8, R9, 0x4, R12 ;  /* 0x0000000409087825 */ /* 0x000fc800078e000c */
[--C-:B------:R-:W-:Y:S02]  /*30e0*/  IMAD.WIDE.U32 R10, R11, 0x4, R12.reuse ;  /* 0x000000040b0a7825 */ /* 0x100fe400078e000c */
[----:B------:R3:W5:Y:S02]  /*30f0*/  LDG.E R8, desc[UR6][R8.64] ;  /* 0x0000000608087981 */ /* 0x000764000c1e1900 */
[----:B------:R-:W-:Y:S02]  /*3100*/  VIADD R15, R15, 0x700 ;  /* 0x000007000f0f7836 */ /* 0x000fe40000000000 */
[----:B------:R4:W5:Y:S02]  /*3110*/  LDG.E R10, desc[UR6][R10.64] ;  /* 0x000000060a0a7981 */ /* 0x000964000c1e1900 */
[----:B------:R-:W-:-:S06]  /*3120*/  IMAD.WIDE.U32 R14, R15, 0x4, R12 ;  /* 0x000000040f0e7825 */ /* 0x000fcc00078e000c */
[----:B------:R-:W5:Y:S01]  /*3130*/  LDG.E R14, desc[UR6][R14.64] ;  /* 0x000000060e0e7981 */ /* 0x000f62000c1e1900 */
        /* <DEDUP_REMOVED lines=28> */
[----:B------:R-:W-:-:S04]  /*3300*/  FSEL R0, R9, R0, !P1 ;  /* 0x0000000009007208 */ /* 0x000fc80004800000 */
[----:B------:R-:W-:-:S04]  /*3310*/  FSETP.GEU.AND P1, PT, R0, R11, PT ;  /* 0x0000000b0000720b */ /* 0x000fc80003f2e000 */
[----:B------:R-:W-:-:S04]  /*3320*/  FSEL R0, R11, R0, !P1 ;  /* 0x000000000b007208 */ /* 0x000fc80004800000 */
[----:B------:R-:W-:-:S04]  /*3330*/  FSETP.GEU.AND P1, PT, R0, R27, PT ;  /* 0x0000001b0000720b */ /* 0x000fc80003f2e000 */
[----:B------:R-:W-:-:S09]  /*3340*/  FSEL R27, R27, R0, !P1 ;  /* 0x000000001b1b7208 */ /* 0x000fd20004800000 */
.L_x_199:
[----:B------:R-:W-:Y:S05]  /*3350*/  BSYNC.RECONVERGENT B2 ;  /* 0x0000000000027941 */ /* 0x000fea0003800200 */
.L_x_198:
[----:B------:R-:W-:Y:S05]  /*3360*/  @!P0 BRA `(.L_x_193) ;  /* 0x0000000000cc8947 */ /* 0x000fea0003800000 */
[----:B------:R-:W-:Y:S01]  /*3370*/  ISETP.GE.U32.AND P1, PT, R22, 0x4, PT ;  /* 0x000000041600780c */ /* 0x000fe20003f26070 */
[----:B------:R-:W-:Y:S01]  /*3380*/  BSSY.RECONVERGENT B2, `(.L_x_200) ;  /* 0x0000021000027945 */ /* 0x000fe20003800200 */
[----:B------:R-:W-:-:S11]  /*3390*/  LOP3.LUT P0, RZ, R7, 0x3, RZ, 0xc0, !PT ;  /* 0x0000000307ff7812 */ /* 0x000fd6000780c0ff */
[----:B------:R-:W-:Y:S05]  /*33a0*/  @!P1 BRA `(.L_x_201) ;  /* 0x0000000000789947 */ /* 0x000fea0003800000 */
[----:B------:R-:W-:-:S04]  /*33b0*/  IMAD.IADD R5, R2, 0x1, R5 ;  /* 0x0000000102057824 */ /* 0x000fc800078e0205 */
[----:B------:R-:W-:-:S04]  /*33c0*/  IMAD.WIDE.U32 R8, R5, 0x4, R12 ;  /* 0x0000000405087825 */ /* 0x000fc800078e000c */
[C---:B------:R-:W-:Y:S02]  /*33d0*/  VIADD R11, R5.reuse, 0x100 ;  /* 0x00000100050b7836 */ /* 0x040fe40000000000 */
[----:B------:R-:W2:Y:S01]  /*33e0*/  LDG.E R8, desc[UR6][R8.64] ;  /* 0x0000000608087981 */ /* 0x000ea2000c1e1900 */
[----:B------:R-:W-:Y:S02]  /*33f0*/  VIADD R15, R5, 0x200 ;  /* 0x00000200050f7836 */ /* 0x000fe40000000000 */
[----:B------:R-:W-:-:S04]  /*3400*/  IMAD.WIDE.U32 R10, R11, 0x4, R12 ;  /* 0x000000040b0a7825 */ /* 0x000fc800078e000c */
[----:B------:R-:W-:Y:S02]  /*3410*/  VIADD R17, R5, 0x300 ;  /* 0x0000030005117836 */ /* 0x000fe40000000000 */
[----:B------:R-:W3:Y:S01]  /*3420*/  LDG.E R10, desc[UR6][R10.64] ;  /* 0x000000060a0a7981 */ /* 0x000ee2000c1e1900 */
[----:B------:R-:W-:-:S04]  /*3430*/  IMAD.WIDE.U32 R14, R15, 0x4, R12 ;  /* 0x000000040f0e7825 */ /* 0x000fc800078e000c */
[----:B------:R-:W-:Y:S02]  /*3440*/  IMAD.WIDE.U32 R16, R17, 0x4, R12 ;  /* 0x0000000411107825 */ /* 0x000fe400078e000c */
[----:B------:R-:W4:Y:S04]  /*3450*/  LDG.E R14, desc[UR6][R14.64] ;  /* 0x000000060e0e7981 */ /* 0x000f28000c1e1900 */
[----:B------:R-:W5:Y:S01]  /*3460*/  LDG.E R16, desc[UR6][R16.64] ;  /* 0x0000000610107981 */ /* 0x000f62000c1e1900 */
[----:B------:R-:W-:Y:S01]  /*3470*/  VIADD R2, R2, 0x400 ;  /* 0x0000040002027836 */ /* 0x000fe20000000000 */
[----:B--2---:R-:W-:-:S04]  /*3480*/  IABS R0, R8 ;  /* 0x0000000800007213 */ /* 0x004fc80000000000 */
[----:B------:R-:W-:-:S04]  /*3490*/  I2FP.F32.S32 R0, R0 ;  /* 0x0000000000007245 */ /* 0x000fc80000201400 */
[----:B------:R-:W-:Y:S02]  /*34a0*/  FSETP.GEU.AND P1, PT, R27, R0, PT ;  /* 0x000000001b00720b */ /* 0x000fe40003f2e000 */
[----:B---3--:R-:W-:Y:S02]  /*34b0*/  IABS R5, R10 ;  /* 0x0000000a00057213 */ /* 0x008fe40000000000 */
[----:B------:R-:W-:Y:S02]  /*34c0*/  FSEL R0, R0, R27, !P1 ;  /* 0x0000001b00007208 */ /* 0x000fe40004800000 */
[----:B------:R-:W-:Y:S02]  /*34d0*/  I2FP.F32.S32 R5, R5 ;  /* 0x0000000500057245 */ /* 0x000fe40000201400 */
[----:B----4-:R-:W-:Y:S02]  /*34e0*/  IABS R7, R14 ;  /* 0x0000000e00077213 */ /* 0x010fe40000000000 */
[----:B------:R-:W-:-:S02]  /*34f0*/  FSETP.GEU.AND P1, PT, R0, R5, PT ;  /* 0x000000050000720b */ /* 0x000fc40003f2e000 */
[----:B-----5:R-:W-:Y:S02]  /*3500*/  IABS R16, R16 ;  /* 0x0000001000107213 */ /* 0x020fe40000000000 */
        /* <DEDUP_REMOVED lines=8> */
.L_x_201:
[----:B------:R-:W-:Y:S05]  /*3590*/  BSYNC.RECONVERGENT B2 ;  /* 0x0000000000027941 */ /* 0x000fea0003800200 */
.L_x_200:
[----:B------:R-:W-:Y:S05]  /*35a0*/  @!P0 BRA `(.L_x_193) ;  /* 0x00000000003c8947 */ /* 0x000fea0003800000 */
[----:B------:R-:W-:Y:S01]  /*35b0*/  LOP3.LUT R0, R6, 0xffff, RZ, 0xc0, !PT ;  /* 0x0000ffff06007812 */ /* 0x000fe200078ec0ff */
[----:B------:R-:W-:-:S03]  /*35c0*/  IMAD.IADD R7, R2, 0x1, R4 ;  /* 0x0000000102077824 */ /* 0x000fc600078e0204 */
[----:B------:R-:W-:-:S04]  /*35d0*/  LEA.HI R0, R0, 0x1, RZ, 0x18 ;  /* 0x0000000100007811 */ /* 0x000fc800078fc0ff */
[----:B------:R-:W-:-:S05]  /*35e0*/  LOP3.LUT R0, R0, 0x3, RZ, 0xc0, !PT ;  /* 0x0000000300007812 */ /* 0x000fca00078ec0ff */
[----:B------:R-:W-:-:S07]  /*35f0*/  IMAD.MOV R0, RZ, RZ, -R0 ;  /* 0x000000ffff007224 */ /* 0x000fce00078e0a00 */
.L_x_202:
[----:B------:R-:W-:-:S06]  /*3600*/  IMAD.WIDE.U32 R4, R7, 0x4, R12 ;  /* 0x0000000407047825 */ /* 0x000fcc00078e000c */
        /* <DEDUP_REMOVED lines=9> */
.L_x_193:
[----:B------:R-:W-:Y:S05]  /*36a0*/  BSYNC.RECONVERGENT B1 ;  /* 0x0000000000017941 */ /* 0x000fea0003800200 */
.L_x_190:
        /* <DEDUP_REMOVED lines=54> */
.L_x_189:
[----:B------:R-:W-:Y:S05]  /*3a10*/  BSYNC.RECONVERGENT B0 ;  /* 0x0000000000007941 */ /* 0x000fea0003800200 */
.L_x_173:
[----:B------:R-:W-:Y:S05]  /*3a20*/  @P0 EXIT ;  /* 0x000000000000094d */ /* 0x000fea0003800000 */
[----:B------:R-:W0:Y:S02]  /*3a30*/  LDC.64 R4, c[0x0][0x388] ;  /* 0x0000e200ff047b82 */ /* 0x000e240000000a00 */
[----:B0-----:R-:W-:-:S05]  /*3a40*/  IMAD.WIDE.U32 R2, R3, 0x4, R4 ;  /* 0x0000000403027825 */ /* 0x001fca00078e0004 */
[----:B------:R-:W-:Y:S01]  /*3a50*/  STG.E desc[UR6][R2.64], R8 ;  /* 0x0000000802007986 */ /* 0x000fe2000c101906 */
[----:B------:R-:W-:Y:S05]  /*3a60*/  EXIT ;  /* 0x000000000000794d */ /* 0x000fea0003800000 */
.L_x_203:
        /* <DEDUP_REMOVED lines=9> */
.L_x_309:


//--------------------- .text._ZN3cub18CUB_300001_SM_10006detail6reduce28DeviceReduceSingleTileKernelINS2_10policy_hubIfjN4cuda3__47maximumIfEEE10Policy1000EN6thrust24THRUST_300001_SM_1000_NS10device_ptrIiEEPfjS8_ff8AbsValueEEvT0_T1_T2_T3_T4_T6_ --------------------------
	.section	.text._ZN3cub18CUB_300001_SM_10006detail6reduce28DeviceReduceSingleTileKernelINS2_10policy_hubIfjN4cuda3__47maximumIfEEE10Policy1000EN6thrust24THRUST_300001_SM_1000_NS10device_ptrIiEEPfjS8_ff8AbsValueEEvT0_T1_T2_T3_T4_T6_,"ax",@progbits
	.align	128
        .global         _ZN3cub18CUB_300001_SM_10006detail6reduce28DeviceReduceSingleTileKernelINS2_10policy_hubIfjN4cuda3__47maximumIfEEE10Policy1000EN6thrust24THRUST_300001_SM_1000_NS10device_ptrIiEEPfjS8_ff8AbsValueEEvT0_T1_T2_T3_T4_T6_
        .type           _ZN3cub18CUB_300001_SM_10006detail6reduce28DeviceReduceSingleTileKernelINS2_10policy_hubIfjN4cuda3__47maximumIfEEE10Policy1000EN6thrust24THRUST_300001_SM_1000_NS10device_ptrIiEEPfjS8_ff8AbsValueEEvT0_T1_T2_T3_T4_T6_,@function
        .size           _ZN3cub18CUB_300001_SM_10006detail6reduce28DeviceReduceSingleTileKernelINS2_10policy_hubIfjN4cuda3__47maximumIfEEE10Policy1000EN6thrust24THRUST_300001_SM_1000_NS10device_ptrIiEEPfjS8_ff8AbsValueEEvT0_T1_T2_T3_T4_T6_,(.L_x_310 - _ZN3cub18CUB_300001_SM_10006detail6reduce28DeviceReduceSingleTileKernelINS2_10policy_hubIfjN4cuda3__47maximumIfEEE10Policy1000EN6thrust24THRUST_300001_SM_1000_NS10device_ptrIiEEPfjS8_ff8AbsValueEEvT0_T1_T2_T3_T4_T6_)
        .other          _ZN3cub18CUB_300001_SM_10006detail6reduce28DeviceReduceSingleTileKernelINS2_10policy_hubIfjN4cuda3__47maximumIfEEE10Policy1000EN6thrust24THRUST_300001_SM_1000_NS10device_ptrIiEEPfjS8_ff8AbsValueEEvT0_T1_T2_T3_T4_T6_,@"STO_CUDA_ENTRY STV_DEFAULT"
_ZN3cub18CUB_300001_SM_10006detail6reduce28DeviceReduceSingleTileKernelINS2_10policy_hubIfjN4cuda3__47maximumIfEEE10Policy1000EN6thrust24THRUST_300001_SM_1000_NS10device_ptrIiEEPfjS8_ff8AbsValueEEvT0_T1_T2_T3_T4_T6_:
.text._ZN3cub18CUB_300001_SM_10006detail6reduce28DeviceReduceSingleTileKernelINS2_10policy_hubIfjN4cuda3__47maximumIfEEE10Policy1000EN6thrust24THRUST_300001_SM_1000_NS10device_ptrIiEEPfjS8_ff8AbsValueEEvT0_T1_T2_T3_T4_T6_:
        /* <DEDUP_REMOVED lines=13> */
.L_x_204:
[----:B------:R-:W-:Y:S01]  /*00d0*/  ISETP.GT.U32.AND P0, PT, R4, 0xfff, PT ;  /* 0x00000fff0400780c */ /* 0x000fe20003f04070 */
[----:B------:R-:W-:-:S12]  /*00e0*/  BSSY.RECONVERGENT B0, `(.L_x_205) ;  /* 0x000034b000007945 */ /* 0x000fd80003800200 */
        /* <DEDUP_REMOVED lines=13> */
.L_x_208:
[----:B------:R-:W-:Y:S05]  /*01c0*/  BSYNC.RECONVERGENT B1 ;  /* 0x0000000000017941 */ /* 0x000fea0003800200 */
.L_x_207:
        /* <DEDUP_REMOVED lines=17> */
.L_x_213:
        /* <DEDUP_REMOVED lines=73> */
[----:B------:R-:W-:Y:S02]  /*0770*/  I2FP.F32.S32 R13, R12 ;  /* 0x0000000c000d7245 */ /* 0x000fe40000201400 */
[----:B------:R-:W-:Y:S02]  /*0780*/  IABS R12, R9 ;  /* 0x00000009000c7213 */ /* 0x000fe40000000000 */
[----:B------:R-:W-:Y:S02]  /*0790*/  FSETP.GEU.AND P1, PT, R0, R13, PT ;  /* 0x0000000d0000720b */ /* 0x000fe40003f2e000 */
[----:B------:R-:W-:Y:S02]  /*07a0*/  I2FP.F32.S32 R9, R10 ;  /* 0x0000000a00097245 */ /* 0x000fe40000201400 */
[----:B------:R-:W-:-:S04]  /*07b0*/  FSEL R0, R13, R0, !P1 ;  /* 0x000000000d007208 */ /* 0x000fc80004800000 */
        /* <DEDUP_REMOVED lines=9> */
.L_x_212:
[----:B------:R-:W-:Y:S05]  /*0850*/  BSYNC.RECONVERGENT B2 ;  /* 0x0000000000027941 */ /* 0x000fea0003800200 */
.L_x_211:
[----:B------:R-:W-:Y:S05]  /*0860*/  @!P0 BRA `(.L_x_210) ;  /* 0x0000000400888947 */ /* 0x000fea0003800000 */
[----:B------:R-:W-:Y:S01]  /*0870*/  ISETP.GE.U32.AND P1, PT, R23, 0x8, PT ;  /* 0x000000081700780c */ /* 0x000fe20003f26070 */
[----:B------:R-:W-:Y:S01]  /*0880*/  BSSY.RECONVERGENT B2, `(.L_x_214) ;  /* 0x0000031000027945 */ /* 0x000fe20003800200 */
[----:B------:R-:W-:-:S04]  /*0890*/  LOP3.LUT R17, R6, 0x7, RZ, 0xc0, !PT ;  /* 0x0000000706117812 */ /* 0x000fc800078ec0ff */
[----:B------:R-:W-:-:S07]  /*08a0*/  ISETP.NE.AND P0, PT, R17, RZ, PT ;  /* 0x000000ff1100720c */ /* 0x000fce0003f05270 */
[----:B------:R-:W-:Y:S06]  /*08b0*/  @!P1 BRA `(.L_x_215) ;  /* 0x0000000000b49947 */ /* 0x000fec0003800000 */
        /* <DEDUP_REMOVED lines=31> */
[----:B------:R-:W-:-:S04]  /*0ab0*/  FSEL R0, R11, R0, !P1 ;  /* 0x000000000b007208 */ /* 0x000fc80004800000 */
        /* <DEDUP_REMOVED lines=13> */
.L_x_215:
[----:B------:R-:W-:Y:S05]  /*0b90*/  BSYNC.RECONVERGENT B2 ;  /* 0x0000000000027941 */ /* 0x000fea0003800200 */
.L_x_214:
        /* <DEDUP_REMOVED lines=30> */
.L_x_217:
[----:B------:R-:W-:Y:S05]  /*0d80*/  BSYNC.RECONVERGENT B2 ;  /* 0x0000000000027941 */ /* 0x000fea0003800200 */
.L_x_216:
[----:B------:R-:W-:Y:S05]  /*0d90*/  @!P0 BRA `(.L_x_210) ;  /* 0x00000000003c8947 */ /* 0x000fea0003800000 */
[----:B------:R-:W0:Y:S01]  /*0da0*/  LDC.64 R2, c[0x0][0x380] ;  /* 0x0000e000ff027b82 */ /* 0x000e220000000a00 */
[----:B------:R-:W-:Y:S02]  /*0db0*/  IMAD.MOV R6, RZ, RZ, -R6 ;  /* 0x000000ffff067224 */ /* 0x000fe400078e0a06 */
[----:B0-----:R-:W-:-:S04]  /*0dc0*/  IMAD.WIDE.U32 R2, R7, 0x4, R2 ;  /* 0x0000000407027825 */ /* 0x001fc800078e0002 */
[----:B------:R-:W-:-:S07]  /*0dd0*/  IMAD.MOV.U32 R8, RZ, RZ, R2 ;  /* 0x000000ffff087224 */ /* 0x000fce00078e0002 */
.L_x_218:
        /* <DEDUP_REMOVED lines=11> */
.L_x_210:
[----:B------:R-:W-:Y:S05]  /*0e90*/  BSYNC.RECONVERGENT B1 ;  /* 0x0000000000017941 */ /* 0x000fea0003800200 */
.L_x_209:
        /* <DEDUP_REMOVED lines=58> */
.L_x_219:
        /* <DEDUP_REMOVED lines=71> */
.L_x_206:
[----:B------:R-:W0:Y:S01]  /*16b0*/  S2R R0, SR_TID.X ;  /* 0x0000000000007919 */ /* 0x000e220000002100 */
[----:B------:R-:W1:Y:S02]  /*16c0*/  LDCU.64 UR4, c[0x0][0x380] ;  /* 0x00007000ff0477ac */ /* 0x000e640008000a00 */
[----:B-1----:R-:W-:Y:S02]  /*16d0*/  IMAD.U32 R14, RZ, RZ, UR4 ;  /* 0x00000004ff0e7e24 */ /* 0x002fe4000f8e00ff */
[----:B------:R-:W-:Y:S02]  /*16e0*/  IMAD.U32 R15, RZ, RZ, UR5 ;  /* 0x00000005ff0f7e24 */ /* 0x000fe4000f8e00ff */
        /* <DEDUP_REMOVED lines=17> */
[----:B------:R-:W-:Y:S01]  /*1800*/  VIADD R24, R4, 0xfffff000 ;  /* 0xfffff00004187836 */ /* 0x000fe20000000000 */
[----:B------:R-:W-:Y:S01]  /*1810*/  UMOV UR4, 0x1000 ;  /* 0x0000100000047882 */ /* 0x000fe20000000000 */
[----:B--2---:R-:W-:-:S02]  /*1820*/  IABS R13, R13 ;  /* 0x0000000d000d7213 */ /* 0x004fc40000000000 */
[----:B---3--:R-:W-:Y:S02]  /*1830*/  IABS R16, R16 ;  /* 0x0000001000107213 */ /* 0x008fe40000000000 */
[----:B----4-:R-:W-:Y:S02]  /*1840*/  IABS R17, R17 ;  /* 0x0000001100117213 */ /* 0x010fe40000000000 */
[----:B-----5:R-:W-:Y:S02]  /*1850*/  IABS R18, R18 ;  /* 0x0000001200127213 */ /* 0x020fe40000000000 */
[----:B0-----:R-:W-:Y:S02]  /*1860*/  I2FP.F32.S32 R2, R13 ;  /* 0x0000000d00027245 */ /* 0x001fe40000201400 */
[----:B------:R-:W-:Y:S02]  /*1870*/  IABS R19, R19 ;  /* 0x0000001300137213 */ /* 0x000fe40000000000 */
[----:B------:R-:W-:-:S02]  /*1880*/  I2FP.F32.S32 R3, R16 ;  /* 0x0000001000037245 */ /* 0x000fc40000201400 */
[----:B------:R-:W-:Y:S02]  /*1890*/  IABS R20, R20 ;  /* 0x0000001400147213 */ /* 0x000fe40000000000 */
[----:B------:R-:W-:Y:S02]  /*18a0*/  I2FP.F32.S32 R13, R17 ;  /* 0x00000011000d7245 */ /* 0x000fe40000201400 */
[----:B------:R-:W-:Y:S02]  /*18b0*/  IABS R21, R21 ;  /* 0x0000001500157213 */ /* 0x000fe40000000000 */
[----:B------:R-:W-:Y:S02]  /*18c0*/  I2FP.F32.S32 R16, R18 ;  /* 0x0000001200107245 */ /* 0x000fe40000201400 */
[----:B------:R-:W-:Y:S02]  /*18d0*/  IABS R22, R22 ;  /* 0x0000001600167213 */ /* 0x000fe40000000000 */
        /* <DEDUP_REMOVED lines=10> */
[----:B------:R-:W-:Y:S02]  /*1980*/  IABS R9, R9 ;  /* 0x0000000900097213 */ /* 0x000fe40000000000 */
[----:B------:R-:W-:Y:S02]  /*1990*/  FSEL R13, R18, R17, !P2 ;  /* 0x00000011120d7208 */ /* 0x000fe40005000000 */
[----:B------:R-:W-:-:S02]  /*19a0*/  FSEL R16, R20, R19, !P3 ;  /* 0x0000001314107208 */ /* 0x000fc40005800000 */
[----:B------:R-:W-:Y:S02]  /*19b0*/  IABS R7, R7 ;  /* 0x0000000700077213 */ /* 0x000fe40000000000 */
[----:B------:R-:W-:Y:S02]  /*19c0*/  IABS R11, R11 ;  /* 0x0000000b000b7213 */ /* 0x000fe40000000000 */
[----:B------:R-:W-:Y:S02]  /*19d0*/  IABS R17, R5 ;  /* 0x0000000500117213 */ /* 0x000fe40000000000 */
[----:B------:R-:W-:Y:S02]  /*19e0*/  IABS R18, R6 ;  /* 0x0000000600127213 */ /* 0x000fe40000000000 */
[----:B------:R-:W-:Y:S01]  /*19f0*/  IABS R19, R10 ;  /* 0x0000000a00137213 */ /* 0x000fe20000000000 */
[----:B------:R-:W-:Y:S02]  /*1a00*/  IMAD.MOV.U32 R6, RZ, RZ, R9 ;  /* 0x000000ffff067224 */ /* 0x000fe400078e0009 */
[----:B------:R-:W-:-:S02]  /*1a10*/  IMAD.MOV.U32 R5, RZ, RZ, R7 ;  /* 0x000000ffff057224 */ /* 0x000fc400078e0007 */
[----:B------:R-:W-:Y:S01]  /*1a20*/  IMAD.MOV.U32 R9, RZ, RZ, R11 ;  /* 0x000000ffff097224 */ /* 0x000fe200078e000b */
[----:B------:R-:W-:Y:S01]  /*1a30*/  IABS R8, R8 ;  /* 0x0000000800087213 */ /* 0x000fe20000000000 */
[----:B------:R-:W-:Y:S01]  /*1a40*/  IMAD.MOV.U32 R7, RZ, RZ, R17 ;  /* 0x000000ffff077224 */ /* 0x000fe200078e0011 */
[----:B------:R-:W-:Y:S01]  /*1a50*/  IABS R12, R12 ;  /* 0x0000000c000c7213 */ /* 0x000fe20000000000 */
[----:B------:R-:W-:Y:S02]  /*1a60*/  IMAD.MOV.U32 R10, RZ, RZ, R18 ;  /* 0x000000ffff0a7224 */ /* 0x000fe400078e0012 */
[----:B------:R-:W-:Y:S01]  /*1a70*/  IMAD.MOV.U32 R11, RZ, RZ, R19 ;  /* 0x000000ffff0b7224 */ /* 0x000fe200078e0013 */
[----:B------:R-:W-:Y:S02]  /*1a80*/  I2FP.F32.S32 R5, R5 ;  /* 0x0000000500057245 */ /* 0x000fe40000201400 */
        /* <DEDUP_REMOVED lines=13> */
[----:B------:R-:W-:-:S02]  /*1b60*/  FSEL R9, R10, R9, !P2 ;  /* 0x000000090a097208 */ /* 0x000fc40005000000 */
[----:B------:R-:W-:Y:S02]  /*1b70*/  FSEL R12, R12, R11, !P3 ;  /* 0x0000000b0c0c7208 */ /* 0x000fe40005800000 */
        /* <DEDUP_REMOVED lines=8> */
[----:B------:R-:W-:Y:S02]  /*1c00*/  FSEL R2, R3, R2, !P0 ;  /* 0x0000000203027208 */ /* 0x000fe40004000000 */
[----:B------:R-:W-:Y:S02]  /*1c10*/  FSEL R5, R12, R5, !P1 ;  /* 0x000000050c057208 */ /* 0x000fe40004800000 */
[----:B------:R-:W-:-:S02]  /*1c20*/  ISETP.GE.U32.AND P1, PT, R24, 0x1000, PT ;  /* 0x000010001800780c */ /* 0x000fc40003f26070 */
[----:B------:R-:W-:-:S04]  /*1c30*/  FSETP.GEU.AND P0, PT, R2, R13, PT ;  /* 0x0000000d0200720b */ /* 0x000fc80003f0e000 */
[----:B------:R-:W-:-:S04]  /*1c40*/  FSEL R2, R13, R2, !P0 ;  /* 0x000000020d027208 */ /* 0x000fc80004000000 */
[----:B------:R-:W-:-:S04]  /*1c50*/  FSETP.GEU.AND P0, PT, R2, R5, PT ;  /* 0x000000050200720b */ /* 0x000fc80003f0e000 */
[----:B------:R-:W-:Y:S01]  /*1c60*/  FSEL R9, R5, R2, !P0 ;  /* 0x0000000205097208 */ /* 0x000fe20004000000 */
[----:B------:R-:W-:Y:S08]  /*1c70*/  @!P1 BRA `(.L_x_221) ;  /* 0x00000004006c9947 */ /* 0x000ff00003800000 */
[----:B------:R-:W0:Y:S01]  /*1c80*/  LDC R4, c[0x0][0x390] ;  /* 0x0000e400ff047b82 */ /* 0x000e220000000800 */
[----:B------:R-:W-:-:S07]  /*1c90*/  UMOV UR4, 0x1000 ;  /* 0x0000100000047882 */ /* 0x000fce0000000000 */
[----:B------:R-:W1:Y:S02]  /*1ca0*/  LDC.64 R14, c[0x0][0x380] ;  /* 0x0000e000ff0e7b82 */ /* 0x000e640000000a00 */
.L_x_223:
[----:B------:R-:W-:-:S04]  /*1cb0*/  VIADD R3, R0, UR4 ;  /* 0x0000000400037c36 */ /* 0x000fc80008000000 */
        /* <DEDUP_REMOVED lines=18> */
[----:B-1----:R-:W-:Y:S02]  /*1de0*/  I2FP.F32.S32 R2, R21 ;  /* 0x0000001500027245 */ /* 0x002fe40000201400 */
[----:B---3--:R-:W-:Y:S02]  /*1df0*/  IABS R23, R23 ;  /* 0x0000001700177213 */ /* 0x008fe40000000000 */
[----:B------:R-:W-:Y:S02]  /*1e00*/  FSETP.GEU.AND P0, PT, R9, R2, PT ;  /* 0x000000020900720b */ /* 0x000fe40003f0e000 */
[----:B----4-:R-:W-:Y:S02]  /*1e10*/  IABS R22, R22 ;  /* 0x0000001600167213 */ /* 0x010fe40000000000 */
[----:B-----5:R-:W-:Y:S02]  /*1e20*/  IABS R17, R17 ;  /* 0x0000001100117213 */ /* 0x020fe40000000000 */
[----:B------:R-:W-:-:S02]  /*1e30*/  FSEL R2, R2, R9, !P0 ;  /* 0x0000000902027208 */ /* 0x000fc40004000000 */
[----:B------:R-:W-:Y:S02]  /*1e40*/  IABS R18, R18 ;  /* 0x0000001200127213 */ /* 0x000fe40000000000 */
[----:B------:R-:W-:Y:S02]  /*1e50*/  I2FP.F32.S32 R23, R23 ;  /* 0x0000001700177245 */ /* 0x000fe40000201400 */
[----:B------:R-:W-:Y:S02]  /*1e60*/  IABS R19, R19 ;  /* 0x0000001300137213 */ /* 0x000fe40000000000 */
[----:B------:R-:W-:Y:S02]  /*1e70*/  I2FP.F32.S32 R22, R22 ;  /* 0x0000001600167245 */ /* 0x000fe40000201400 */
        /* <DEDUP_REMOVED lines=8> */
[----:B------:R-:W-:Y:S02]  /*1f00*/  IABS R7, R7 ;  /* 0x0000000700077213 */ /* 0x000fe40000000000 */
[----:B------:R-:W-:Y:S02]  /*1f10*/  IABS R8, R8 ;  /* 0x0000000800087213 */ /* 0x000fe40000000000 */
[----:B------:R-:W-:Y:S02]  /*1f20*/  IABS R10, R11 ;  /* 0x0000000b000a7213 */ /* 0x000fe40000000000 */
[----:B------:R-:W-:Y:S02]  /*1f30*/  FSETP.GEU.AND P1, PT, R23, R22, PT ;  /* 0x000000161700720b */ /* 0x000fe40003f2e000 */
[----:B------:R-:W-:Y:S02]  /*1f40*/  IABS R11, R12 ;  /* 0x0000000c000b7213 */ /* 0x000fe40000000000 */
[----:B------:R-:W-:-:S02]  /*1f50*/  FSETP.GEU.AND P2, PT, R17, R18, PT ;  /* 0x000000121100720b */ /* 0x000fc40003f4e000 */
[----:B------:R-:W-:Y:S02]  /*1f60*/  IABS R12, R13 ;  /* 0x0000000d000c7213 */ /* 0x000fe40000000000 */
[----:B------:R-:W-:Y:S02]  /*1f70*/  I2FP.F32.S32 R5, R5 ;  /* 0x0000000500057245 */ /* 0x000fe40000201400 */
[----:B------:R-:W-:Y:S02]  /*1f80*/  I2FP.F32.S32 R6, R6 ;  /* 0x0000000600067245 */ /* 0x000fe40000201400 */
[----:B------:R-:W-:Y:S02]  /*1f90*/  I2FP.F32.S32 R7, R7 ;  /* 0x0000000700077245 */ /* 0x000fe40000201400 */
[----:B------:R-:W-:Y:S02]  /*1fa0*/  I2FP.F32.S32 R8, R8 ;  /* 0x0000000800087245 */ /* 0x000fe40000201400 */
[----:B------:R-:W-:-:S02]  /*1fb0*/  FSETP.GEU.AND P3, PT, R19, R20, PT ;  /* 0x000000141300720b */ /* 0x000fc40003f6e000 */
[----:B------:R-:W-:Y:S02]  /*1fc0*/  I2FP.F32.S32 R9, R9 ;  /* 0x0000000900097245 */ /* 0x000fe40000201400 */
[----:B------:R-:W-:Y:S02]  /*1fd0*/  I2FP.F32.S32 R10, R10 ;  /* 0x0000000a000a7245 */ /* 0x000fe40000201400 */
[----:B------:R-:W-:Y:S02]  /*1fe0*/  I2FP.F32.S32 R11, R11 ;  /* 0x0000000b000b7245 */ /* 0x000fe40000201400 */
[----:B------:R-:W-:Y:S02]  /*1ff0*/  I2FP.F32.S32 R12, R12 ;  /* 0x0000000c000c7245 */ /* 0x000fe40000201400 */
[----:B------:R-:W-:Y:S02]  /*2000*/  FSEL R23, R22, R23, !P1 ;  /* 0x0000001716177208 */ /* 0x000fe40004800000 */
[----:B------:R-:W-:-:S02]  /*2010*/  FSEL R3, R18, R17, !P2 ;  /* 0x0000001112037208 */ /* 0x000fc40005000000 */
[----:B------:R-:W-:Y:S02]  /*2020*/  FSETP.GEU.AND P0, PT, R5, R6, PT ;  /* 0x000000060500720b */ /* 0x000fe40003f0e000 */
[----:B------:R-:W-:Y:S02]  /*2030*/  FSETP.GEU.AND P1, PT, R7, R8, PT ;  /* 0x000000080700720b */ /* 0x000fe40003f2e000 */
        /* <DEDUP_REMOVED lines=16> */
[----:B------:R-:W-:Y:S01]  /*2140*/  FSEL R2, R3, R2, !P0 ;  /* 0x0000000203027208 */ /* 0x000fe20004000000 */
[----:B0-----:R-:W-:Y:S01]  /*2150*/  VIADD R3, R4, -UR4 ;  /* 0x8000000404037c36 */ /* 0x001fe20008000000 */
[----:B------:R-:W-:-:S04]  /*2160*/  FSETP.GEU.AND P1, PT, R5, R12, PT ;  /* 0x0000000c0500720b */ /* 0x000fc80003f2e000 */
[----:B------:R-:W-:Y:S02]  /*2170*/  FSEL R5, R12, R5, !P1 ;  /* 0x000000050c057208 */ /* 0x000fe40004800000 */
[----:B------:R-:W-:Y:S02]  /*2180*/  ISETP.GE.U32.AND P1, PT, R3, 0x1000, PT ;  /* 0x000010000300780c */ /* 0x000fe40003f26070 */
[----:B------:R-:W-:Y:S02]  /*2190*/  IABS R9, R16 ;  /* 0x0000001000097213 */ /* 0x000fe40000000000 */
[----:B------:R-:W-:Y:S02]  /*21a0*/  FSETP.GEU.AND P0, PT, R2, R5, PT ;  /* 0x000000050200720b */ /* 0x000fe40003f0e000 */
[----:B------:R-:W-:Y:S02]  /*21b0*/  I2FP.F32.S32 R9, R9 ;  /* 0x0000000900097245 */ /* 0x000fe40000201400 */
[----:B------:R-:W-:-:S04]  /*21c0*/  FSEL R2, R5, R2, !P0 ;  /* 0x0000000205027208 */ /* 0x000fc80004000000 */
[----:B------:R-:W-:-:S04]  /*21d0*/  FSETP.GEU.AND P0, PT, R2, R9, PT ;  /* 0x000000090200720b */ /* 0x000fc80003f0e000 */
[----:B------:R-:W-:Y:S01]  /*21e0*/  FSEL R9, R9, R2, !P0 ;  /* 0x0000000209097208 */ /* 0x000fe20004000000 */
[----:B------:R-:W-:Y:S08]  /*21f0*/  @!P1 BRA `(.L_x_222) ;  /* 0x0000001000109947 */ /* 0x000ff00003800000 */
[----:B------:R-:W-:-:S06]  /*2200*/  UIADD3 UR4, UPT, UPT, UR4, 0x1000, URZ ;  /* 0x0000100004047890 */ /* 0x000fcc000fffe0ff */
[----:B------:R-:W-:-:S13]  /*2210*/  ISETP.LT.U32.AND P0, PT, R24, UR4, PT ;  /* 0x0000000418007c0c */ /* 0x000fda000bf01070 */
[----:B------:R-:W-:Y:S05]  /*2220*/  @!P0 BRA `(.L_x_223) ;  /* 0xfffffff800a08947 */ /* 0x000fea000383ffff */
.L_x_221:
[----:B------:R-:W-:Y:S01]  /*2230*/  VIADD R3, R4, -UR4 ;  /* 0x8000000404037c36 */ /* 0x000fe20008000000 */
[----:B------:R-:W-:Y:S04]  /*2240*/  BSSY.RECONVERGENT B1, `(.L_x_222) ;  /* 0x00000ff000017945 */ /* 0x000fe80003800200 */
[----:B------:R-:W-:-:S04]  /*2250*/  ISETP.GE.AND P0, PT, R0, R3, PT ;  /* 0x000000030000720c */ /* 0x000fc80003f06270 */
[----:B------:R-:W-:-:S13]  /*2260*/  ISETP.LE.U32.OR P0, PT, R4, UR4, P0 ;  /* 0x0000000404007c0c */ /* 0x000fda0008703470 */
[----:B------:R-:W-:Y:S05]  /*2270*/  @P0 BRA `(.L_x_224) ;  /* 0x0000000c00ec0947 */ /* 0x000fea0003800000 */
[----:B------:R-:W-:Y:S01]  /*2280*/  LOP3.LUT R3, RZ, R0, RZ, 0x33, !PT ;  /* 0x00000000ff037212 */ /* 0x000fe200078e33ff */
[----:B------:R-:W-:Y:S01]  /*2290*/  BSSY.RECONVERGENT B2, `(.L_x_225) ;  /* 0x0000083000027945 */ /* 0x000fe20003800200 */
[----:B------:R-:W-:Y:S02]  /*22a0*/  IMAD.MOV.U32 R5, RZ, RZ, R0 ;  /* 0x000000ffff057224 */ /* 0x000fe400078e0000 */
[----:B------:R-:W-:-:S04]  /*22b0*/  IADD3 R3, PT, PT, R4, -UR4, R3 ;  /* 0x8000000404037c10 */ /* 0x000fc8000fffe003 */
[C---:B------:R-:W-:Y:S02]  /*22c0*/  ISETP.GE.U32.AND P0, PT, R3.reuse, 0xf00, PT ;  /* 0x00000f000300780c */ /* 0x040fe40003f06070 */
[----:B------:R-:W-:-:S04]  /*22d0*/  LEA.HI R3, R3, 0x1, RZ, 0x18 ;  /* 0x0000000103037811 */ /* 0x000fc800078fc0ff */
[----:B------:R-:W-:-:S07]  /*22e0*/  LOP3.LUT R4, R3, 0xf, RZ, 0xc0, !PT ;  /* 0x0000000f03047812 */ /* 0x000fce00078ec0ff */
[----:B------:R-:W-:Y:S05]  /*22f0*/  @!P0 BRA `(.L_x_226) ;  /* 0x0000000400f08947 */ /* 0x000fea0003800000 */
[----:B------:R-:W-:Y:S01]  /*2300*/  LOP3.LUT R6, R3, 0x1fffff0, RZ, 0xc0, !PT ;  /* 0x01fffff003067812 */ /* 0x000fe200078ec0ff */
[----:B------:R-:W-:Y:S01]  /*2310*/  BSSY.RECONVERGENT B3, `(.L_x_227) ;  /* 0x0000079000037945 */ /* 0x000fe20003800200 */
[C---:B------:R-:W-:Y:S01]  /*2320*/  LOP3.LUT R5, R0.reuse, 0x800, RZ, 0xfc, !PT ;  /* 0x0000080000057812 */ /* 0x040fe200078efcff */
[----:B------:R-:W-:Y:S02]  /*2330*/  VIADD R2, R0, UR4 ;  /* 0x0000000400027c36 */ /* 0x000fe40008000000 */
[----:B------:R-:W-:-:S07]  /*2340*/  IMAD.MOV R6, RZ, RZ, -R6 ;  /* 0x000000ffff067224 */ /* 0x000fce00078e0a06 */
.L_x_228:
        /* <DEDUP_REMOVED lines=8> */
[----:B------:R4:W5:Y:S01]  /*23d0*/  LDG.E R10, desc[UR6][R18.64] ;  /* 0x00000006120a7981 */ /* 0x000962000c1e1900 */
[----:B------:R-:W-:Y:S02]  /*23e0*/  VIADD R29, R2, 0x400 ;  /* 0x00000400021d7836 */ /* 0x000fe40000000000 */
[----:B------:R-:W-:-:S05]  /*23f0*/  IMAD.WIDE.U32 R20, R21, 0x4, R14 ;  /* 0x0000000415147825 */ /* 0x000fca00078e000e */
[----:B------:R4:W5:Y:S01]  /*2400*/  LDG.E R11, desc[UR6][R20.64] ;  /* 0x00000006140b7981 */ /* 0x000962000c1e1900 */
[----:B------:R-:W-:-:S04]  /*2410*/  IMAD.WIDE.U32 R28, R29, 0x4, R14 ;  /* 0x000000041d1c7825 */ /* 0x000fc800078e000e */
[C---:B------:R-:W-:Y:S02]  /*2420*/  VIADD R23, R2.reuse, 0x500 ;  /* 0x0000050002177836 */ /* 0x040fe40000000000 */
[----:B------:R-:W5:Y:S01]  /*2430*/  LDG.E R28, desc[UR6][R28.64] ;  /* 0x000000061c1c7981 */ /* 0x000f62000c1e1900 */
[----:B0-----:R-:W-:Y:S02]  /*2440*/  VIADD R13, R2, 0x600 ;  /* 0x00000600020d7836 */ /* 0x001fe40000000000 */
[----:B------:R-:W-:-:S05]  /*2450*/  IMAD.WIDE.U32 R22, R23, 0x4, R14 ;  /* 0x0000000417167825 */ /* 0x000fca00078e000e */
[----:B------:R0:W5:Y:S01]  /*2460*/  LDG.E R27, desc[UR6][R22.64] ;  /* 0x00000006161b7981 */ /* 0x000162000c1e1900 */
[----:B------:R-:W-:-:S04]  /*2470*/  IMAD.WIDE.U32 R12, R13, 0x4, R14 ;  /* 0x000000040d0c7825 */ /* 0x000fc800078e000e */
[C---:B-1----:R-:W-:Y:S01]  /*2480*/  VIADD R17, R2.reuse, 0x700 ;  /* 0x0000070002117836 */ /* 0x042fe20000000000 */
[----:B------:R-:W5:Y:S01]  /*2490*/  LDG.E R26, desc[UR6][R12.64] ;  /* 0x000000060c1a7981 */ /* 0x000f62000c1e1900 */
[----:B----4-:R-:W-:Y:S02]  /*24a0*/  VIADD R19, R2, 0x800 ;  /* 0x0000080002137836 */ /* 0x010fe40000000000 */
[----:B------:R-:W-:-:S05]  /*24b0*/  IMAD.WIDE.U32 R16, R17, 0x4, R14 ;  /* 0x0000000411107825 */ /* 0x000fca00078e000e */
[----:B------:R-:W4:Y:S01]  /*24c0*/  LDG.E R25, desc[UR6][R16.64] ;  /* 0x0000000610197981 */ /* 0x000f22000c1e1900 */
[----:B------:R-:W-:-:S04]  /*24d0*/  IMAD.WIDE.U32 R18, R19, 0x4, R14 ;  /* 0x0000000413127825 */ /* 0x000fc800078e000e */
[C---:B------:R-:W-:Y:S01]  /*24e0*/  VIADD R21, R2.reuse, 0x900 ;  /* 0x0000090002157836 */ /* 0x040fe20000000000 */
[----:B------:R1:W4:Y:S01]  /*24f0*/  LDG.E R24, desc[UR6][R18.64] ;  /* 0x0000000612187981 */ /* 0x000322000c1e1900 */
[----:B0-----:R-:W-:Y:S02]  /*2500*/  VIADD R23, R2, 0xa00 ;  /* 0x00000a0002177836 */ /* 0x001fe40000000000 */
[----:B------:R-:W-:-:S05]  /*2510*/  IMAD.WIDE.U32 R20, R21, 0x4, R14 ;  /* 0x0000000415147825 */ /* 0x000fca00078e000e */
[----:B------:R-:W4:Y:S01]  /*2520*/  LDG.E R13, desc[UR6][R20.64] ;  /* 0x00000006140d7981 */ /* 0x000f22000c1e1900 */
[----:B------:R-:W-:-:S04]  /*2530*/  IMAD.WIDE.U32 R22, R23, 0x4, R14 ;  /* 0x0000000417167825 */ /* 0x000fc800078e000e */
[C---:B------:R-:W-:Y:S01]  /*2540*/  VIADD R29, R2.reuse, 0xb00 ;  /* 0x00000b00021d7836 */ /* 0x040fe20000000000 */
[----:B------:R-:W4:Y:S01]  /*2550*/  LDG.E R12, desc[UR6][R22.64] ;  /* 0x00000006160c7981 */ /* 0x000f22000c1e1900 */
[----:B-1----:R-:W-:Y:S02]  /*2560*/  VIADD R19, R2, 0xc00 ;  /* 0x00000c0002137836 */ /* 0x002fe40000000000 */
[----:B------:R-:W-:-:S05]  /*2570*/  IMAD.WIDE.U32 R16, R29, 0x4, R14 ;  /* 0x000000041d107825 */ /* 0x000fca00078e000e */
[----:B------:R0:W4:Y:S02]  /*2580*/  LDG.E R29, desc[UR6][R16.64] ;  /* 0x00000006101d7981 */ /* 0x000124000c1e1900 */
[----:B0-----:R-:W-:-:S04]  /*2590*/  IMAD.WIDE.U32 R16, R19, 0x4, R14 ;  /* 0x0000000413107825 */ /* 0x001fc800078e000e */
[C---:B------:R-:W-:Y:S02]  /*25a0*/  VIADD R19, R2.reuse, 0xd00 ;  /* 0x00000d0002137836 */ /* 0x040fe40000000000 */
[----:B------:R-:W4:Y:S01]  /*25b0*/  LDG.E R16, desc[UR6][R16.64] ;  /* 0x0000000610107981 */ /* 0x000f22000c1e1900 */
[----:B------:R-:W-:Y:S02]  /*25c0*/  VIADD R21, R2, 0xe00 ;  /* 0x00000e0002157836 */ /* 0x000fe40000000000 */
[----:B------:R-:W-:-:S04]  /*25d0*/  IMAD.WIDE.U32 R18, R19, 0x4, R14 ;  /* 0x0000000413127825 */ /* 0x000fc800078e000e */
[----:B------:R-:W-:Y:S02]  /*25e0*/  VIADD R23, R2, 0xf00 ;  /* 0x00000f0002177836 */ /* 0x000fe40000000000 */
[----:B------:R-:W4:Y:S01]  /*25f0*/  LDG.E R18, desc[UR6][R18.64] ;  /* 0x0000000612127981 */ /* 0x000f22000c1e1900 */
[----:B------:R-:W-:-:S04]  /*2600*/  IMAD.WIDE.U32 R20, R21, 0x4, R14 ;  /* 0x0000000415147825 */ /* 0x000fc800078e000e */
[----:B------:R-:W-:Y:S02]  /*2610*/  IMAD.WIDE.U32 R22, R23, 0x4, R14 ;  /* 0x0000000417167825 */ /* 0x000fe400078e000e */
[----:B------:R-:W4:Y:S04]  /*2620*/  LDG.E R20, desc[UR6][R20.64] ;  /* 0x0000000614147981 */ /* 0x000f28000c1e1900 */
[----:B------:R-:W4:Y:S01]  /*2630*/  LDG.E R22, desc[UR6][R22.64] ;  /* 0x0000000616167981 */ /* 0x000f22000c1e1900 */
[----:B------:R-:W-:Y:S02]  /*2640*/  VIADD R6, R6, 0x10 ;  /* 0x0000001006067836 */ /* 0x000fe40000000000 */
[----:B------:R-:W-:Y:S02]  /*2650*/  VIADD R5, R5, 0x1000 ;  /* 0x0000100005057836 */ /* 0x000fe40000000000 */
[----:B------:R-:W-:Y:S01]  /*2660*/  VIADD R2, R2, 0x1000 ;  /* 0x0000100002027836 */ /* 0x000fe20000000000 */
[----:B------:R-:W-:-:S02]  /*2670*/  ISETP.NE.AND P1, PT, R6, RZ, PT ;  /* 0x000000ff0600720c */ /* 0x000fc40003f25270 */
[----:B--2---:R-:W-:-:S04]  /*2680*/  IABS R7, R7 ;  /* 0x0000000700077213 */ /* 0x004fc80000000000 */
[----:B------:R-:W-:Y:S02]  /*2690*/  I2FP.F32.S32 R7, R7 ;  /* 0x0000000700077245 */ /* 0x000fe40000201400 */
[----:B---3--:R-:W-:Y:S02]  /*26a0*/  IABS R8, R8 ;  /* 0x0000000800087213 */ /* 0x008fe40000000000 */
[----:B------:R-:W-:Y:S02]  /*26b0*/  FSETP.GEU.AND P0, PT, R9, R7, PT ;  /* 0x000000070900720b */ /* 0x000fe40003f0e000 */
[----:B------:R-:W-:Y:S02]  /*26c0*/  I2FP.F32.S32 R8, R8 ;  /* 0x0000000800087245 */ /* 0x000fe40000201400 */
[----:B------:R-:W-:Y:S02]  /*26d0*/  FSEL R7, R7, R9, !P0 ;  /* 0x0000000907077208 */ /* 0x000fe40004000000 */
[----:B-----5:R-:W-:-:S02]  /*26e0*/  IABS R9, R10 ;  /* 0x0000000a00097213 */ /* 0x020fc40000000000 */
        /* <DEDUP_REMOVED lines=49> */
[----:B------:R-:W-:-:S04]  /*2a00*/  I2FP.F32.S32 R8, R9 ;  /* 0x0000000900087245 */ /* 0x000fc80000201400 */
        /* <DEDUP_REMOVED lines=9> */
[----:B------:R-:W-:Y:S05]  /*2aa0*/  BSYNC.RECONVERGENT B3 ;  /* 0x0000000000037941 */ /* 0x000fea0003800200 */
.L_x_227:
[----:B------:R-:W-:-:S07]  /*2ab0*/  VIADD R5, R5, 0xfffff800 ;  /* 0xfffff80005057836 */ /* 0x000fce0000000000 */
.L_x_226:
[----:B------:R-:W-:Y:S05]  /*2ac0*/  BSYNC.RECONVERGENT B2 ;  /* 0x0000000000027941 */ /* 0x000fea0003800200 */
.L_x_225:
[----:B------:R-:W-:-:S13]  /*2ad0*/  ISETP.NE.AND P0, PT, R4, RZ, PT ;  /* 0x000000ff0400720c */ /* 0x000fda0003f05270 */
[----:B------:R-:W-:Y:S05]  /*2ae0*/  @!P0 BRA `(.L_x_224) ;  /* 0x0000000400d08947 */ /* 0x000fea0003800000 */
[----:B------:R-:W-:Y:S01]  /*2af0*/  ISETP.GE.U32.AND P1, PT, R4, 0x8, PT ;  /* 0x000000080400780c */ /* 0x000fe20003f26070 */
[----:B------:R-:W-:Y:S01]  /*2b00*/  BSSY.RECONVERGENT B2, `(.L_x_229) ;  /* 0x000003f000027945 */ /* 0x000fe20003800200 */
[----:B------:R-:W-:-:S04]  /*2b10*/  LOP3.LUT R20, R3, 0x7, RZ, 0xc0, !PT ;  /* 0x0000000703147812 */ /* 0x000fc800078ec0ff */
[----:B------:R-:W-:-:S07]  /*2b20*/  ISETP.NE.AND P0, PT, R20, RZ, PT ;  /* 0x000000ff1400720c */ /* 0x000fce0003f05270 */
[----:B------:R-:W-:Y:S06]  /*2b30*/  @!P1 BRA `(.L_x_230) ;  /* 0x0000000000ec9947 */ /* 0x000fec0003800000 */
[----:B------:R-:W-:-:S04]  /*2b40*/  VIADD R7, R5, UR4 ;  /* 0x0000000405077c36 */ /* 0x000fc80008000000 */
[----:B------:R-:W-:-:S04]  /*2b50*/  IMAD.WIDE.U32 R10, R7, 0x4, R14 ;  /* 0x00000004070a7825 */ /* 0x000fc800078e000e */
[C---:B------:R-:W-:Y:S01]  /*2b60*/  VIADD R13, R7.reuse, 0x100 ;  /* 0x00000100070d7836 */ /* 0x040fe20000000000 */
[----:B------:R-:W2:Y:S01]  /*2b70*/  LDG.E R2, desc[UR6][R10.64] ;  /* 0x000000060a027981 */ /* 0x000ea2000c1e1900 */
[----:B------:R-:W-:Y:S02]  /*2b80*/  VIADD R17, R7, 0x200 ;  /* 0x0000020007117836 */ /* 0x000fe40000000000 */
[----:B------:R-:W-:-:S05]  /*2b90*/  IMAD.WIDE.U32 R12, R13, 0x4, R14 ;  /* 0x000000040d0c7825 */ /* 0x000fca00078e000e */
[----:B------:R0:W3:Y:S01]  /*2ba0*/  LDG.E R4, desc[UR6][R12.64] ;  /* 0x000000060c047981 */ /* 0x0000e2000c1e1900 */
[----:B------:R-:W-:-:S04]  /*2bb0*/  IMAD.WIDE.U32 R16, R17, 0x4, R14 ;  /* 0x0000000411107825 */ /* 0x000fc800078e000e */
[C---:B------:R-:W-:Y:S01]  /*2bc0*/  VIADD R19, R7.reuse, 0x300 ;  /* 0x0000030007137836 */ /* 0x040fe20000000000 */
[----:B------:R1:W4:Y:S01]  /*2bd0*/  LDG.E R6, desc[UR6][R16.64] ;  /* 0x0000000610067981 */ /* 0x000322000c1e1900 */
        /* <DEDUP_REMOVED lines=8> */
[--C-:B------:R-:W-:Y:S01]  /*2c60*/  IMAD.WIDE.U32 R12, R13, 0x4, R14.reuse ;  /* 0x000000040d0c7825 */ /* 0x100fe200078e000e */
[----:B------:R-:W5:Y:S03]  /*2c70*/  LDG.E R11, desc[UR6][R24.64] ;  /* 0x00000006180b7981 */ /* 0x000f66000c1e1900 */
[----:B-1----:R-:W-:Y:S02]  /*2c80*/  VIADD R17, R7, 0x700 ;  /* 0x0000070007117836 */ /* 0x002fe40000000000 */
[----:B------:R-:W5:Y:S02]  /*2c90*/  LDG.E R12, desc[UR6][R12.64] ;  /* 0x000000060c0c7981 */ /* 0x000f64000c1e1900 */
[----:B------:R-:W-:-:S05]  /*2ca0*/  IMAD.WIDE.U32 R16, R17, 0x4, R14 ;  /* 0x0000000411107825 */ /* 0x000fca00078e000e */
        /* <DEDUP_REMOVED lines=25> */
[----:B------:R-:W-:Y:S01]  /*2e40*/  I2FP.F32.S32 R9, R4 ;  /* 0x0000000400097245 */ /* 0x000fe20000201400 */
[----:B------:R-:W-:-:S03]  /*2e50*/  IMAD.MOV.U32 R4, RZ, RZ, R12 ;  /* 0x000000ffff047224 */ /* 0x000fc600078e000c */
        /* <DEDUP_REMOVED lines=9> */
.L_x_230:
[----:B------:R-:W-:Y:S05]  /*2ef0*/  BSYNC.RECONVERGENT B2 ;  /* 0x0000000000027941 */ /* 0x000fea0003800200 */
.L_x_229:
        /* <DEDUP_REMOVED lines=8> */
[C---:B------:R-:W-:Y:S02]  /*2f80*/  VIADD R11, R17.reuse, 0x100 ;  /* 0x00000100110b7836 */ /* 0x040fe40000000000 */
[----:B------:R-:W2:Y:S01]  /*2f90*/  LDG.E R6, desc[UR6][R6.64] ;  /* 0x0000000606067981 */ /* 0x000ea2000c1e1900 */
[----:B------:R-:W-:Y:S02]  /*2fa0*/  VIADD R13, R17, 0x200 ;  /* 0x00000200110d7836 */ /* 0x000fe40000000000 */
[----:B------:R-:W-:-:S04]  /*2fb0*/  IMAD.WIDE.U32 R10, R11, 0x4, R14 ;  /* 0x000000040b0a7825 */ /* 0x000fc800078e000e */
[--C-:B------:R-:W-:Y:S02]  /*2fc0*/  IMAD.WIDE.U32 R12, R13, 0x4, R14.reuse ;  /* 0x000000040d0c7825 */ /* 0x100fe400078e000e */
[----:B------:R-:W3:Y:S02]  /*2fd0*/  LDG.E R10, desc[UR6][R10.64] ;  /* 0x000000060a0a7981 */ /* 0x000ee4000c1e1900 */
[----:B------:R-:W-:Y:S02]  /*2fe0*/  VIADD R17, R17, 0x300 ;  /* 0x0000030011117836 */ /* 0x000fe40000000000 */
[----:B------:R-:W4:Y:S02]  /*2ff0*/  LDG.E R12, desc[UR6][R12.64] ;  /* 0x000000060c0c7981 */ /* 0x000f24000c1e1900 */
[----:B------:R-:W-:-:S06]  /*3000*/  IMAD.WIDE.U32 R16, R17, 0x4, R14 ;  /* 0x0000000411107825 */ /* 0x000fcc00078e000e */
[----:B------:R-:W5:Y:S01]  /*3010*/  LDG.E R16, desc[UR6][R16.64] ;  /* 0x0000000610107981 */ /* 0x000f62000c1e1900 */
[----:B------:R-:W-:Y:S01]  /*3020*/  VIADD R5, R5, 0x400 ;  /* 0x0000040005057836 */ /* 0x000fe20000000000 */
[----:B--2---:R-:W-:-:S04]  /*3030*/  IABS R2, R6 ;  /* 0x0000000600027213 */ /* 0x004fc80000000000 */
[----:B------:R-:W-:-:S04]  /*3040*/  I2FP.F32.S32 R2, R2 ;  /* 0x0000000200027245 */ /* 0x000fc80000201400 */
[----:B------:R-:W-:Y:S02]  /*3050*/  FSETP.GEU.AND P1, PT, R9, R2, PT ;  /* 0x000000020900720b */ /* 0x000fe40003f2e000 */
[----:B---3--:R-:W-:Y:S02]  /*3060*/  IABS R4, R10 ;  /* 0x0000000a00047213 */ /* 0x008fe40000000000 */
[----:B------:R-:W-:Y:S02]  /*3070*/  FSEL R2, R2, R9, !P1 ;  /* 0x0000000902027208 */ /* 0x000fe40004800000 */
[----:B----4-:R-:W-:Y:S02]  /*3080*/  IABS R6, R12 ;  /* 0x0000000c00067213 */ /* 0x010fe40000000000 */
[----:B------:R-:W-:-:S03]  /*3090*/  I2FP.F32.S32 R7, R4 ;  /* 0x0000000400077245 */ /* 0x000fc60000201400 */
[----:B------:R-:W-:Y:S01]  /*30a0*/  IMAD.MOV.U32 R4, RZ, RZ, R6 ;  /* 0x000000ffff047224 */ /* 0x000fe200078e0006 */
[----:B------:R-:W-:Y:S02]  /*30b0*/  FSETP.GEU.AND P1, PT, R2, R7, PT ;  /* 0x000000070200720b */ /* 0x000fe40003f2e000 */
        /* <DEDUP_REMOVED lines=9> */
.L_x_232:
[----:B------:R-:W-:Y:S05]  /*3150*/  BSYNC.RECONVERGENT B2 ;  /* 0x0000000000027941 */ /* 0x000fea0003800200 */
.L_x_231:
[----:B------:R-:W-:Y:S05]  /*3160*/  @!P0 BRA `(.L_x_224) ;  /* 0x0000000000308947 */ /* 0x000fea0003800000 */
[----:B------:R-:W-:Y:S02]  /*3170*/  VIADD R5, R5, UR4 ;  /* 0x0000000405057c36 */ /* 0x000fe40008000000 */
[----:B------:R-:W-:-:S07]  /*3180*/  IMAD.MOV R4, RZ, RZ, -R3 ;  /* 0x000000ffff047224 */ /* 0x000fce00078e0a03 */
.L_x_233:
        /* <DEDUP_REMOVED lines=10> */
.L_x_224:
[----:B------:R-:W-:Y:S05]  /*3230*/  BSYNC.RECONVERGENT B1 ;  /* 0x0000000000017941 */ /* 0x000fea0003800200 */
.L_x_222:
        /* <DEDUP_REMOVED lines=53> */
.L_x_220:
[----:B------:R-:W-:Y:S05]  /*3590*/  BSYNC.RECONVERGENT B0 ;  /* 0x0000000000007941 */ /* 0x000fea0003800200 */
.L_x_205:
[----:B------:R-:W-:Y:S05]  /*35a0*/  @P0 EXIT ;  /* 0x000000000000094d */ /* 0x000fea0003800000 */
[----:B------:R-:W0:Y:S01]  /*35b0*/  LDCU UR4, c[0x0][0x398] ;  /* 0x00007300ff0477ac */ /* 0x000e220008000800 */
[----:B------:R-:W1:Y:S01]  /*35c0*/  LDC.64 R2, c[0x0][0x388] ;  /* 0x0000e200ff027b82 */ /* 0x000e620000000a00 */
[----:B0-----:R-:W-:-:S04]  /*35d0*/  FSETP.GT.AND P0, PT, R0, UR4, PT ;  /* 0x0000000400007c0b */ /* 0x001fc8000bf04000 */
[----:B------:R-:W-:-:S05]  /*35e0*/  FSEL R5, R0, UR4, P0 ;  /* 0x0000000400057c08 */ /* 0x000fca0008000000 */
[----:B-1----:R-:W-:Y:S01]  /*35f0*/  STG.E desc[UR6][R2.64], R5 ;  /* 0x0000000502007986 */ /* 0x002fe2000c101906 */
[----:B------:R-:W-:Y:S05]  /*3600*/  EXIT ;  /* 0x000000000000794d */ /* 0x000fea0003800000 */
.L_x_234:
        /* <DEDUP_REMOVED lines=15> */
.L_x_310:


//--------------------- .text._ZN3cub18CUB_300001_SM_10006detail11EmptyKernelIvEEvv --------------------------
	.section	.text._ZN3cub18CUB_300001_SM_10006detail11EmptyKernelIvEEvv,"ax",@progbits
	.align	128
        .global         _ZN3cub18CUB_300001_SM_10006detail11EmptyKernelIvEEvv
        .type           _ZN3cub18CUB_300001_SM_10006detail11EmptyKernelIvEEvv,@function
        .size           _ZN3cub18CUB_300001_SM_10006detail11EmptyKernelIvEEvv,(.L_x_311 - _ZN3cub18CUB_300001_SM_10006detail11EmptyKernelIvEEvv)
        .other          _ZN3cub18CUB_300001_SM_10006detail11EmptyKernelIvEEvv,@"STO_CUDA_ENTRY STV_DEFAULT"
_ZN3cub18CUB_300001_SM_10006detail11EmptyKernelIvEEvv:
.text._ZN3cub18CUB_300001_SM_10006detail11EmptyKernelIvEEvv:
[----:B------:R-:W-:Y:S01]  /*0000*/  LDC R1, c[0x0][0x37c] ;  /* 0x0000df00ff017b82 */ /* 0x000fe20000000800 */
[----:B------:R-:W-:Y:S05]  /*0010*/  EXIT ;  /* 0x000000000000794d */ /* 0x000fea0003800000 */
.L_x_235:
        /* <DEDUP_REMOVED lines=14> */
.L_x_311:


//--------------------- .text._Z21vecMat_int8_blockRow2PiPKaS1_ii --------------------------
	.section	.text._Z21vecMat_int8_blockRow2PiPKaS1_ii,"ax",@progbits
	.align	128
        .global         _Z21vecMat_int8_blockRow2PiPKaS1_ii
        .type           _Z21vecMat_int8_blockRow2PiPKaS1_ii,@function
        .size           _Z21vecMat_int8_blockRow2PiPKaS1_ii,(.L_x_312 - _Z21vecMat_int8_blockRow2PiPKaS1_ii)
        .other          _Z21vecMat_int8_blockRow2PiPKaS1_ii,@"STO_CUDA_ENTRY STV_DEFAULT"
_Z21vecMat_int8_blockRow2PiPKaS1_ii:
.text._Z21vecMat_int8_blockRow2PiPKaS1_ii:
[----:B------:R-:W-:Y:S08]  /*0000*/  LDC R1, c[0x0][0x37c] ;  /* 0x0000df00ff017b82 */ /* 0x000ff00000000800 */
[----:B------:R-:W0:Y:S08]  /*0010*/  S2UR UR6, SR_CTAID.X ;  /* 0x00000000000679c3 */ /* 0x000e300000002500 */
[----:B------:R-:W0:Y:S02]  /*0020*/  LDC R0, c[0x0][0x39c] ;  /* 0x0000e700ff007b82 */ /* 0x000e240000000800 */
[----:B0-----:R-:W-:-:S13]  /*0030*/  ISETP.LE.AND P0, PT, R0, UR6, PT ;  /* 0x0000000600007c0c */ /* 0x001fda000bf03270 */
[----:B------:R-:W-:Y:S05]  /*0040*/  @P0 EXIT ;  /* 0x000000000000094d */ /* 0x000fea0003800000 */
[----:B------:R-:W0:Y:S01]  /*0050*/  LDC R5, c[0x0][0x364] ;  /* 0x0000d900ff057b82 */ /* 0x000e220000000800 */
[----:B------:R-:W1:Y:S01]  /*0060*/  S2R R12, SR_TID.X ;  /* 0x00000000000c7919 */ /* 0x000e620000002100 */
[----:B------:R-:W2:Y:S01]  /*0070*/  LDCU.64 UR8, c[0x0][0x358] ;  /* 0x00006b00ff0877ac */ /* 0x000ea20008000a00 */
[----:B------:R-:W-:Y:S01]  /*0080*/  BSSY.RECONVERGENT B0, `(.L_x_236) ;  /* 0x0000036000007945 */ /* 0x000fe20003800200 */
[----:B------:R-:W-:-:S04]  /*0090*/  HFMA2 R13, -RZ, RZ, 0, 0 ;  /* 0x00000000ff0d7431 */ /* 0x000fc800000001ff */
[----:B------:R-:W3:Y:S08]  /*00a0*/  LDC R8, c[0x0][0x398] ;  /* 0x0000e600ff087b82 */ /* 0x000ef00000000800 */
[----:B------:R-:W4:Y:S01]  /*00b0*/  S2UR UR4, SR_CTAID.Y ;  /* 0x00000000000479c3 */ /* 0x000f220000002600 */
[----:B0-----:R-:W-:-:S07]  /*00c0*/  IMAD.SHL.U32 R5, R5, 0x10, RZ ;  /* 0x0000001005057824 */ /* 0x001fce00078e00ff */
[----:B------:R-:W4:Y:S01]  /*00d0*/  LDC R17, c[0x0][0x360] ;  /* 0x0000d800ff117b82 */ /* 0x000f220000000800 */
[-C--:B------:R-:W-:Y:S02]  /*00e0*/  IABS R7, R5.reuse ;  /* 0x0000000500077213 */ /* 0x080fe40000000000 */
[----:B------:R-:W-:Y:S02]  /*00f0*/  IABS R10, R5 ;  /* 0x00000005000a7213 */ /* 0x000fe40000000000 */
[----:B------:R-:W0:Y:S01]  /*0100*/  I2F.RP R0, R7 ;  /* 0x0000000700007306 */ /* 0x000e220000209400 */
[----:B---3--:R-:W-:Y:S02]  /*0110*/  IABS R6, R8 ;  /* 0x0000000800067213 */ /* 0x008fe40000000000 */
[----:B-1----:R-:W-:-:S05]  /*0120*/  SHF.R.U32.HI R14, RZ, 0x5, R12 ;  /* 0x00000005ff0e7819 */ /* 0x002fca000001160c */
[----:B0-----:R-:W0:Y:S01]  /*0130*/  MUFU.RCP R0, R0 ;  /* 0x0000000000007308 */ /* 0x001e220000001000 */
[----:B----4-:R-:W-:Y:S02]  /*0140*/  IMAD R14, R17, UR4, R14 ;  /* 0x00000004110e7c24 */ /* 0x010fe4000f8e020e */
[----:B0-----:R-:W-:Y:S01]  /*0150*/  VIADD R2, R0, 0xffffffe ;  /* 0x0ffffffe00027836 */ /* 0x001fe20000000000 */
[----:B------:R-:W-:-:S04]  /*0160*/  IADD3 R0, PT, PT, RZ, -R10, RZ ;  /* 0x8000000aff007210 */ /* 0x000fc80007ffe0ff */
[----:B------:R0:W1:Y:S02]  /*0170*/  F2I.FTZ.U32.TRUNC.NTZ R3, R2 ;  /* 0x0000000200037305 */ /* 0x000064000021f000 */
[----:B0-----:R-:W-:Y:S01]  /*0180*/  IMAD.MOV.U32 R2, RZ, RZ, RZ ;  /* 0x000000ffff027224 */ /* 0x001fe200078e00ff */
[----:B-1----:R-:W-:-:S05]  /*0190*/  IADD3 R4, PT, PT, RZ, -R3, RZ ;  /* 0x80000003ff047210 */ /* 0x002fca0007ffe0ff */
[----:B------:R-:W-:Y:S02]  /*01a0*/  IMAD R9, R4, R7, RZ ;  /* 0x0000000704097224 */ /* 0x000fe400078e02ff */
[----:B------:R-:W-:Y:S02]  /*01b0*/  IMAD.MOV.U32 R4, RZ, RZ, R6 ;  /* 0x000000ffff047224 */ /* 0x000fe400078e0006 */
[----:B------:R-:W-:-:S06]  /*01c0*/  IMAD.HI.U32 R3, R3, R9, R2 ;  /* 0x0000000903037227 */ /* 0x000fcc00078e0002 */
[----:B------:R-:W-:-:S04]  /*01d0*/  IMAD.HI.U32 R3, R3, R4, RZ ;  /* 0x0000000403037227 */ /* 0x000fc800078e00ff */
[----:B------:R-:W-:-:S05]  /*01e0*/  IMAD R0, R3, R0, R4 ;  /* 0x0000000003007224 */ /* 0x000fca00078e0204 */
[----:B------:R-:W-:-:S13]  /*01f0*/  ISETP.GT.U32.AND P2, PT, R7, R0, PT ;  /* 0x000000000700720c */ /* 0x000fda0003f44070 */
[----:B------:R-:W-:Y:S02]  /*0200*/  @!P2 IMAD.IADD R0, R0, 0x1, -R7 ;  /* 0x000000010000a824 */ /* 0x000fe400078e0a07 */
[----:B------:R-:W-:Y:S01]  /*0210*/  @!P2 VIADD R3, R3, 0x1 ;  /* 0x000000010303a836 */ /* 0x000fe20000000000 */
[C---:B------:R-:W-:Y:S02]  /*0220*/  ISETP.NE.AND P2, PT, R5.reuse, RZ, PT ;  /* 0x000000ff0500720c */ /* 0x040fe40003f45270 */
[----:B------:R-:W-:Y:S02]  /*0230*/  ISETP.GE.U32.AND P0, PT, R0, R7, PT ;  /* 0x000000070000720c */ /* 0x000fe40003f06070 */
[----:B------:R-:W-:-:S04]  /*0240*/  LOP3.LUT R0, R5, R8, RZ, 0x3c, !PT ;  /* 0x0000000805007212 */ /* 0x000fc800078e3cff */
[----:B------:R-:W-:-:S07]  /*0250*/  ISETP.GE.AND P1, PT, R0, RZ, PT ;  /* 0x000000ff0000720c */ /* 0x000fce0003f26270 */
[----:B------:R-:W-:-:S05]  /*0260*/  @P0 IADD3 R3, PT, PT, R3, 0x1, RZ ;  /* 0x0000000103030810 */ /* 0x000fca0007ffe0ff */
[----:B------:R-:W-:Y:S02]  /*0270*/  IMAD.MOV.U32 R7, RZ, RZ, R3 ;  /* 0x000000ffff077224 */ /* 0x000fe400078e0003 */
[----:B------:R-:W0:Y:S02]  /*0280*/  LDC.64 R2, c[0x0][0x388] ;  /* 0x0000e200ff027b82 */ /* 0x000e240000000a00 */
[----:B------:R-:W-:Y:S01]  /*0290*/  @!P1 IMAD.MOV R7, RZ, RZ, -R7 ;  /* 0x000000ffff079224 */ /* 0x000fe200078e0a07 */
[----:B------:R-:W-:-:S05]  /*02a0*/  @!P2 LOP3.LUT R7, RZ, R5, RZ, 0x33, !PT ;  /* 0x00000005ff07a212 */ /* 0x000fca00078e33ff */
[C---:B------:R-:W-:Y:S02]  /*02b0*/  IMAD R15, R7.reuse, UR4, R7 ;  /* 0x00000004070f7c24 */ /* 0x040fe4000f8e0207 */
[----:B------:R-:W-:-:S05]  /*02c0*/  IMAD R0, R7, UR4, R12 ;  /* 0x0000000407007c24 */ /* 0x000fca000f8e020c */
[CC--:B------:R-:W-:Y:S02]  /*02d0*/  ISETP.GE.AND P0, PT, R0.reuse, R15.reuse, PT ;  /* 0x0000000f0000720c */ /* 0x0c0fe40003f06270 */
[----:B------:R-:W-:Y:S01]  /*02e0*/  ISETP.GE.AND P1, PT, R0, R15, PT ;  /* 0x0000000f0000720c */ /* 0x000fe20003f26270 */
[----:B0-----:R-:W-:-:S10]  /*02f0*/  IMAD.WIDE.U32 R2, R8, UR6, R2 ;  /* 0x0000000608027c25 */ /* 0x001fd4000f8e0002 */
[----:B--2---:R-:W-:Y:S05]  /*0300*/  @P0 BRA `(.L_x_237) ;  /* 0x0000000000340947 */ /* 0x004fea0003800000 */
[----:B------:R-:W0:Y:S01]  /*0310*/  S2R R9, SR_CgaCtaId ;  /* 0x0000000000097919 */ /* 0x000e220000008800 */
[----:B------:R-:W1:Y:S01]  /*0320*/  LDC.64 R10, c[0x0][0x390] ;  /* 0x0000e400ff0a7b82 */ /* 0x000e620000000a00 */
[----:B------:R-:W-:Y:S01]  /*0330*/  MOV R4, 0x400 ;  /* 0x0000040000047802 */ /* 0x000fe20000000f00 */
[----:B------:R-:W-:-:S04]  /*0340*/  IMAD.MOV.U32 R16, RZ, RZ, R0 ;  /* 0x000000ffff107224 */ /* 0x000fc800078e0000 */
[----:B------:R-:W-:-:S05]  /*0350*/  VIADD R4, R4, 0x80 ;  /* 0x0000008004047836 */ /* 0x000fca0000000000 */
[----:B0-----:R-:W-:-:S07]  /*0360*/  LEA R9, R9, R4, 0x18 ;  /* 0x0000000409097211 */ /* 0x001fce00078ec0ff */
.L_x_238:
[----:B01----:R-:W-:-:S06]  /*0370*/  IMAD.WIDE R4, R16, 0x10, R10 ;  /* 0x0000001010047825 */ /* 0x003fcc00078e020a */
[----:B------:R-:W2:Y:S01]  /*0380*/  LDG.E.128.CONSTANT R4, desc[UR8][R4.64] ;  /* 0x0000000804047981 */ /* 0x000ea2000c1e9d00 */
[----:B------:R-:W-:Y:S01]  /*0390*/  LEA R18, R16, R9, 0x4 ;  /* 0x0000000910127211 */ /* 0x000fe200078e20ff */
[----:B------:R-:W-:-:S05]  /*03a0*/  IMAD.IADD R16, R17, 0x1, R16 ;  /* 0x0000000111107824 */ /* 0x000fca00078e0210 */
[----:B------:R-:W-:Y:S01]  /*03b0*/  ISETP.GE.AND P0, PT, R16, R15, PT ;  /* 0x0000000f1000720c */ /* 0x000fe20003f06270 */
[----:B--2---:R0:W-:-:S12]  /*03c0*/  STS.128 [R18], R4 ;  /* 0x0000000412007388 */ /* 0x0041d80000000c00 */
[----:B------:R-:W-:Y:S05]  /*03d0*/  @!P0 BRA `(.L_x_238) ;  /* 0xfffffffc00e48947 */ /* 0x000fea000383ffff */
.L_x_237:
[----:B------:R-:W-:Y:S05]  /*03e0*/  BSYNC.RECONVERGENT B0 ;  /* 0x0000000000007941 */ /* 0x000fea0003800200 */
.L_x_236:
[----:B------:R-:W-:Y:S06]  /*03f0*/  BAR.SYNC.DEFER_BLOCKING 0x0 ;  /* 0x0000000000007b1d */ /* 0x000fec0000010000 */
[----:B------:R-:W-:Y:S04]  /*0400*/  BSSY.RECONVERGENT B0, `(.L_x_239) ;  /* 0x0000017000007945 */ /* 0x000fe80003800200 */
[----:B------:R-:W-:Y:S05]  /*0410*/  @P1 BRA `(.L_x_240) ;  /* 0x0000000000541947 */ /* 0x000fea0003800000 */
[----:B0-----:R-:W0:Y:S01]  /*0420*/  S2R R5, SR_CgaCtaId ;  /* 0x0000000000057919 */ /* 0x001e220000008800 */
[----:B------:R-:W-:Y:S02]  /*0430*/  MOV R4, 0x400 ;  /* 0x0000040000047802 */ /* 0x000fe40000000f00 */
[----:B------:R-:W-:Y:S02]  /*0440*/  SHF.R.S32.HI R8, RZ, 0x1f, R8 ;  /* 0x0000001fff087819 */ /* 0x000fe40000011408 */
[----:B------:R-:W-:Y:S01]  /*0450*/  MOV R13, RZ ;  /* 0x000000ff000d7202 */ /* 0x000fe20000000f00 */
[----:B------:R-:W-:Y:S02]  /*0460*/  VIADD R4, R4, 0x80 ;  /* 0x0000008004047836 */ /* 0x000fe40000000000 */
[----:B------:R-:W-:-:S04]  /*0470*/  IMAD R19, R8, UR6, RZ ;  /* 0x0000000608137c24 */ /* 0x000fc8000f8e02ff */
[----:B------:R-:W-:Y:S01]  /*0480*/  IMAD.IADD R19, R3, 0x1, R19 ;  /* 0x0000000103137824 */ /* 0x000fe200078e0213 */
[----:B0-----:R-:W-:-:S07]  /*0490*/  LEA R21, R5, R4, 0x18 ;  /* 0x0000000405157211 */ /* 0x001fce00078ec0ff */
.L_x_241:
[----:B------:R-:W-:Y:S01]  /*04a0*/  MOV R5, R19 ;  /* 0x0000001300057202 */ /* 0x000fe20000000f00 */
[----:B------:R-:W-:-:S04]  /*04b0*/  IMAD.MOV.U32 R4, RZ, RZ, R2 ;  /* 0x000000ffff047224 */ /* 0x000fc800078e0002 */
[----:B------:R-:W-:-:S06]  /*04c0*/  IMAD.WIDE R4, R0, 0x10, R4 ;  /* 0x0000001000047825 */ /* 0x000fcc00078e0204 */
[----:B------:R-:W2:Y:S01]  /*04d0*/  LDG.E.128.CONSTANT R4, desc[UR8][R4.64] ;  /* 0x0000000804047981 */ /* 0x000ea2000c1e9d00 */
[----:B------:R-:W-:Y:S02]  /*04e0*/  IMAD R8, R0, 0x10, R21 ;  /* 0x0000001000087824 */ /* 0x000fe400078e0215 */
[----:B------:R-:W-:-:S04]  /*04f0*/  IMAD.IADD R0, R17, 0x1, R0 ;  /* 0x0000000111007824 */ /* 0x000fc800078e0200 */
[----:B------:R-:W2:Y:S01]  /*0500*/  LDS.128 R8, [R8] ;  /* 0x0000000008087984 */ /* 0x000ea20000000c00 */
[----:B------:R-:W-:Y:S01]  /*0510*/  ISETP.GE.AND P0, PT, R0, R15, PT ;  /* 0x0000000f0000720c */ /* 0x000fe20003f06270 */
[----:B--2---:R-:W-:-:S04]  /*0520*/  IDP.4A.S8.S8 R16, R4, R8, R13 ;  /* 0x0000000804107226 */ /* 0x004fc8000000060d */
[----:B------:R-:W-:-:S04]  /*0530*/  IDP.4A.S8.S8 R9, R5, R9, R16 ;  /* 0x0000000905097226 */ /* 0x000fc80000000610 */
[----:B------:R-:W-:-:S04]  /*0540*/  IDP.4A.S8.S8 R6, R6, R10, R9 ;  /* 0x0000000a06067226 */ /* 0x000fc80000000609 */
[----:B------:R-:W-:Y:S01]  /*0550*/  IDP.4A.S8.S8 R13, R7, R11, R6 ;  /* 0x0000000b070d7226 */ /* 0x000fe20000000606 */
[----:B------:R-:W-:Y:S06]  /*0560*/  @!P0 BRA `(.L_x_241) ;  /* 0xfffffffc00cc8947 */ /* 0x000fec000383ffff */
.L_x_240:
[----:B------:R-:W-:Y:S05]  /*0570*/  BSYNC.RECONVERGENT B0 ;  /* 0x0000000000007941 */ /* 0x000fea0003800200 */
.L_x_239:
[----:B------:R-:W1:Y:S01]  /*0580*/  SHFL.DOWN PT, R0, R13, 0x10, 0x1f ;  /* 0x0a001f000d007f89 */ /* 0x000e6200000e0000 */
[----:B------:R-:W-:Y:S02]  /*0590*/  ISETP.NE.AND P1, PT, R14, RZ, PT ;  /* 0x000000ff0e00720c */ /* 0x000fe40003f25270 */
[----:B-1----:R-:W-:-:S05]  /*05a0*/  IADD3 R2, PT, PT, R0, R13, RZ ;  /* 0x0000000d00027210 */ /* 0x002fca0007ffe0ff */
[----:B------:R-:W1:Y:S02]  /*05b0*/  SHFL.DOWN PT, R3, R2, 0x8, 0x1f ;  /* 0x09001f0002037f89 */ /* 0x000e6400000e0000 */
[----:B-1----:R-:W-:-:S05]  /*05c0*/  IMAD.IADD R3, R2, 0x1, R3 ;  /* 0x0000000102037824 */ /* 0x002fca00078e0203 */
[----:B------:R-:W0:Y:S02]  /*05d0*/  SHFL.DOWN PT, R0, R3, 0x4, 0x1f ;  /* 0x08801f0003007f89 */ /* 0x000e2400000e0000 */
[----:B0-----:R-:W-:Y:S01]  /*05e0*/  IMAD.IADD R4, R3, 0x1, R0 ;  /* 0x0000000103047824 */ /* 0x001fe200078e0200 */
[----:B------:R-:W-:-:S04]  /*05f0*/  LOP3.LUT R0, R12, 0x1f, RZ, 0xc0, !PT ;  /* 0x0000001f0c007812 */ /* 0x000fc800078ec0ff */
[----:B------:R-:W0:Y:S01]  /*0600*/  SHFL.DOWN PT, R5, R4, 0x2, 0x1f ;  /* 0x08401f0004057f89 */ /* 0x000e2200000e0000 */
[----:B------:R-:W-:-:S13]  /*0610*/  ISETP.NE.AND P0, PT, R0, RZ, PT ;  /* 0x000000ff0000720c */ /* 0x000fda0003f05270 */
[----:B------:R-:W1:Y:S01]  /*0620*/  @!P0 S2R R8, SR_CgaCtaId ;  /* 0x0000000000088919 */ /* 0x000e620000008800 */
[----:B------:R-:W-:Y:S02]  /*0630*/  @!P0 MOV R7, 0x400 ;  /* 0x0000040000078802 */ /* 0x000fe40000000f00 */
[----:B0-----:R-:W-:-:S05]  /*0640*/  IADD3 R5, PT, PT, R4, R5, RZ ;  /* 0x0000000504057210 */ /* 0x001fca0007ffe0ff */
[----:B------:R-:W0:Y:S01]  /*0650*/  SHFL.DOWN PT, R6, R5, 0x1, 0x1f ;  /* 0x08201f0005067f89 */ /* 0x000e2200000e0000 */
[----:B-1----:R-:W-:-:S05]  /*0660*/  @!P0 LEA R7, R8, R7, 0x18 ;  /* 0x0000000708078211 */ /* 0x002fca00078ec0ff */
[----:B------:R-:W-:Y:S02]  /*0670*/  @!P0 IMAD R7, R14, 0x4, R7 ;  /* 0x000000040e078824 */ /* 0x000fe400078e0207 */
[----:B0-----:R-:W-:-:S05]  /*0680*/  IMAD.IADD R6, R5, 0x1, R6 ;  /* 0x0000000105067824 */ /* 0x001fca00078e0206 */
[----:B------:R0:W-:Y:S01]  /*0690*/  @!P0 STS [R7], R6 ;  /* 0x0000000607008388 */ /* 0x0001e20000000800 */
[----:B------:R-:W-:Y:S06]  /*06a0*/  BAR.SYNC.DEFER_BLOCKING 0x0 ;  /* 0x0000000000007b1d */ /* 0x000fec0000010000 */
[----:B------:R-:W-:Y:S05]  /*06b0*/  @P1 EXIT ;  /* 0x000000000000194d */ /* 0x000fea0003800000 */
[----:B------:R-:W-:-:S04]  /*06c0*/  SHF.R.U32.HI R17, RZ, 0x5, R17 ;  /* 0x00000005ff117819 */ /* 0x000fc80000011611 */
[----:B------:R-:W-:-:S13]  /*06d0*/  ISETP.GE.U32.AND P1, PT, R12, R17, PT ;  /* 0x000000110c00720c */ /* 0x000fda0003f26070 */
[----:B------:R-:W1:Y:S01]  /*06e0*/  @!P1 S2R R3, SR_CgaCtaId ;  /* 0x0000000000039919 */ /* 0x000e620000008800 */
[----:B------:R-:W-:-:S04]  /*06f0*/  @!P1 MOV R2, 0x400 ;  /* 0x0000040000029802 */ /* 0x000fc80000000f00 */
[----:B-1----:R-:W-:Y:S01]  /*0700*/  @!P1 LEA R3, R3, R2, 0x18 ;  /* 0x0000000203039211 */ /* 0x002fe200078ec0ff */
[----:B------:R-:W-:-:S04]  /*0710*/  HFMA2 R2, -RZ, RZ, 0, 0 ;  /* 0x00000000ff027431 */ /* 0x000fc800000001ff */
[----:B------:R-:W-:-:S05]  /*0720*/  @!P1 IMAD R0, R0, 0x4, R3 ;  /* 0x0000000400009824 */ /* 0x000fca00078e0203 */
[----:B------:R-:W1:Y:S04]  /*0730*/  @!P1 LDS R2, [R0] ;  /* 0x0000000000029984 */ /* 0x000e680000000800 */
[----:B-1----:R-:W1:Y:S02]  /*0740*/  SHFL.DOWN PT, R3, R2, 0x10, 0x1f ;  /* 0x0a001f0002037f89 */ /* 0x002e6400000e0000 */
[----:B-1----:R-:W-:-:S05]  /*0750*/  IMAD.IADD R3, R3, 0x1, R2 ;  /* 0x0000000103037824 */ /* 0x002fca00078e0202 */
[----:B------:R-:W1:Y:S02]  /*0760*/  SHFL.DOWN PT, R4, R3, 0x8, 0x1f ;  /* 0x09001f0003047f89 */ /* 0x000e6400000e0000 */
[----:B-1----:R-:W-:-:S05]  /*0770*/  IADD3 R4, PT, PT, R3, R4, RZ ;  /* 0x0000000403047210 */ /* 0x002fca0007ffe0ff */
[----:B------:R-:W1:Y:S02]  /*0780*/  SHFL.DOWN PT, R5, R4, 0x4, 0x1f ;  /* 0x08801f0004057f89 */ /* 0x000e6400000e0000 */
[----:B-1----:R-:W-:-:S05]  /*0790*/  IMAD.IADD R5, R4, 0x1, R5 ;  /* 0x0000000104057824 */ /* 0x002fca00078e0205 */
[----:B0-----:R-:W0:Y:S02]  /*07a0*/  SHFL.DOWN PT, R6, R5, 0x2, 0x1f ;  /* 0x08401f0005067f89 */ /* 0x001e2400000e0000 */
[----:B0-----:R-:W-:-:S05]  /*07b0*/  IMAD.IADD R6, R5, 0x1, R6 ;  /* 0x0000000105067824 */ /* 0x001fca00078e0206 */
[----:B------:R0:W1:Y:S01]  /*07c0*/  SHFL.DOWN PT, R7, R6, 0x1, 0x1f ;  /* 0x08201f0006077f89 */ /* 0x00006200000e0000 */
[----:B------:R-:W-:Y:S05]  /*07d0*/  @P0 EXIT ;  /* 0x000000000000094d */ /* 0x000fea0003800000 */
[----:B------:R-:W2:Y:S01]  /*07e0*/  LDCU.64 UR4, c[0x0][0x380] ;  /* 0x00007000ff0477ac */ /* 0x000ea20008000a00 */
[----:B-1----:R-:W-:Y:S01]  /*07f0*/  IADD3 R7, PT, PT, R6, R7, RZ ;  /* 0x0000000706077210 */ /* 0x002fe20007ffe0ff */
[----:B--2---:R-:W-:-:S04]  /*0800*/  ULEA UR4, UP0, UR6, UR4, 0x2 ;  /* 0x0000000406047291 */ /* 0x004fc8000f8010ff */
[----:B------:R-:W-:Y:S02]  /*0810*/  ULEA.HI.X UR5, UR6, UR5, URZ, 0x2, UP0 ;  /* 0x0000000506057291 */ /* 0x000fe400080f14ff */
[----:B------:R-:W-:-:S04]  /*0820*/  MOV R2, UR4 ;  /* 0x0000000400027c02 */ /* 0x000fc80008000f00 */
[----:B------:R-:W-:-:S05]  /*0830*/  IMAD.U32 R3, RZ, RZ, UR5 ;  /* 0x00000005ff037e24 */ /* 0x000fca000f8e00ff */
[----:B------:R-:W-:Y:S01]  /*0840*/  STG.E desc[UR8][R2.64], R7 ;  /* 0x0000000702007986 */ /* 0x000fe2000c101908 */
[----:B------:R-:W-:Y:S05]  /*0850*/  EXIT ;  /* 0x000000000000794d */ /* 0x000fea0003800000 */
.L_x_242:
        /* <DEDUP_REMOVED lines=10> */
.L_x_312:


//--------------------- .text._Z20vecMat_int8_blockRowPiPKaS1_ii --------------------------
	.section	.text._Z20vecMat_int8_blockRowPiPKaS1_ii,"ax",@progbits
	.align	128
        .global         _Z20vecMat_int8_blockRowPiPKaS1_ii
        .type           _Z20vecMat_int8_blockRowPiPKaS1_ii,@function
        .size           _Z20vecMat_int8_blockRowPiPKaS1_ii,(.L_x_313 - _Z20vecMat_int8_blockRowPiPKaS1_ii)
        .other          _Z20vecMat_int8_blockRowPiPKaS1_ii,@"STO_CUDA_ENTRY STV_DEFAULT"
_Z20vecMat_int8_blockRowPiPKaS1_ii:
.text._Z20vecMat_int8_blockRowPiPKaS1_ii:
        /* <DEDUP_REMOVED lines=9> */
[----:B0-----:R-:W-:-:S04]  /*0090*/  SHF.R.S32.HI R3, RZ, 0x1f, R0 ;  /* 0x0000001fff037819 */ /* 0x001fc80000011400 */
[----:B------:R-:W-:-:S04]  /*00a0*/  LEA.HI R3, R3, R0, RZ, 0x4 ;  /* 0x0000000003037211 */ /* 0x000fc800078f20ff */
[----:B------:R-:W-:Y:S02]  /*00b0*/  SHF.R.S32.HI R3, RZ, 0x4, R3 ;  /* 0x00000004ff037819 */ /* 0x000fe40000011403 */
[C---:B-1----:R-:W-:Y:S02]  /*00c0*/  LOP3.LUT R20, R2.reuse, 0x1f, RZ, 0xc0, !PT ;  /* 0x0000001f02147812 */ /* 0x042fe400078ec0ff */
[----:B------:R-:W-:-:S13]  /*00d0*/  ISETP.GE.AND P0, PT, R2, R3, PT ;  /* 0x000000030200720c */ /* 0x000fda0003f06270 */
[----:B--2---:R-:W-:Y:S05]  /*00e0*/  @P0 BRA `(.L_x_244) ;  /* 0x00000004004c0947 */ /* 0x004fea0003800000 */
[----:B------:R-:W0:Y:S01]  /*00f0*/  LDC R24, c[0x0][0x360] ;  /* 0x0000d800ff187b82 */ /* 0x000e220000000800 */
[----:B------:R-:W-:Y:S01]  /*0100*/  BSSY.RECONVERGENT B1, `(.L_x_245) ;  /* 0x0000030000017945 */ /* 0x000fe20003800200 */
[----:B------:R-:W-:Y:S01]  /*0110*/  IMAD.MOV.U32 R21, RZ, RZ, R2 ;  /* 0x000000ffff157224 */ /* 0x000fe200078e0002 */
[----:B0-----:R-:W0:Y:S01]  /*0120*/  I2F.U32.RP R9, R24 ;  /* 0x0000001800097306 */ /* 0x001e220000209000 */
[----:B------:R-:W-:Y:S02]  /*0130*/  IADD3 R6, PT, PT, R2, R24, RZ ;  /* 0x0000001802067210 */ /* 0x000fe40007ffe0ff */
[----:B------:R-:W-:Y:S02]  /*0140*/  ISETP.NE.U32.AND P3, PT, R24, RZ, PT ;  /* 0x000000ff1800720c */ /* 0x000fe40003f65070 */
[----:B------:R-:W-:Y:S02]  /*0150*/  ISETP.GE.U32.AND P1, PT, R6, R3, PT ;  /* 0x000000030600720c */ /* 0x000fe40003f26070 */
[----:B------:R-:W-:-:S02]  /*0160*/  VIMNMX.U32 R7, PT, PT, R3, R6, !PT ;  /* 0x0000000603077248 */ /* 0x000fc40007fe0000 */
[----:B------:R-:W-:-:S04]  /*0170*/  SEL R8, RZ, 0x1, P1 ;  /* 0x00000001ff087807 */ /* 0x000fc80000800000 */
[----:B------:R-:W-:Y:S01]  /*0180*/  IADD3 R7, PT, PT, R7, -R6, -R8 ;  /* 0x8000000607077210 */ /* 0x000fe20007ffe808 */
[----:B0-----:R-:W0:Y:S02]  /*0190*/  MUFU.RCP R9, R9 ;  /* 0x0000000900097308 */ /* 0x001e240000001000 */
[----:B0-----:R-:W-:-:S06]  /*01a0*/  VIADD R4, R9, 0xffffffe ;  /* 0x0ffffffe09047836 */ /* 0x001fcc0000000000 */
[----:B------:R0:W1:Y:S02]  /*01b0*/  F2I.FTZ.U32.TRUNC.NTZ R5, R4 ;  /* 0x0000000400057305 */ /* 0x000064000021f000 */
[----:B0-----:R-:W-:Y:S02]  /*01c0*/  IMAD.MOV.U32 R4, RZ, RZ, RZ ;  /* 0x000000ffff047224 */ /* 0x001fe400078e00ff */
[----:B-1----:R-:W-:-:S04]  /*01d0*/  IMAD.MOV R11, RZ, RZ, -R5 ;  /* 0x000000ffff0b7224 */ /* 0x002fc800078e0a05 */
[----:B------:R-:W-:-:S04]  /*01e0*/  IMAD R11, R11, R24, RZ ;  /* 0x000000180b0b7224 */ /* 0x000fc800078e02ff */
[----:B------:R-:W-:-:S06]  /*01f0*/  IMAD.HI.U32 R10, R5, R11, R4 ;  /* 0x0000000b050a7227 */ /* 0x000fcc00078e0004 */
[----:B------:R-:W-:-:S04]  /*0200*/  IMAD.HI.U32 R5, R10, R7, RZ ;  /* 0x000000070a057227 */ /* 0x000fc800078e00ff */
[----:B------:R-:W-:-:S04]  /*0210*/  IMAD.MOV R4, RZ, RZ, -R5 ;  /* 0x000000ffff047224 */ /* 0x000fc800078e0a05 */
[----:B------:R-:W-:-:S05]  /*0220*/  IMAD R7, R24, R4, R7 ;  /* 0x0000000418077224 */ /* 0x000fca00078e0207 */
[----:B------:R-:W-:-:S13]  /*0230*/  ISETP.GE.U32.AND P1, PT, R7, R24, PT ;  /* 0x000000180700720c */ /* 0x000fda0003f26070 */
[----:B------:R-:W-:Y:S01]  /*0240*/  @P1 IADD3 R7, PT, PT, R7, -R24, RZ ;  /* 0x8000001807071210 */ /* 0x000fe20007ffe0ff */
[----:B------:R-:W-:-:S03]  /*0250*/  @P1 VIADD R5, R5, 0x1 ;  /* 0x0000000105051836 */ /* 0x000fc60000000000 */
[----:B------:R-:W-:-:S13]  /*0260*/  ISETP.GE.U32.AND P2, PT, R7, R24, PT ;  /* 0x000000180700720c */ /* 0x000fda0003f46070 */
[----:B------:R-:W-:Y:S01]  /*0270*/  @P2 VIADD R5, R5, 0x1 ;  /* 0x0000000105052836 */ /* 0x000fe20000000000 */
[----:B------:R-:W-:-:S04]  /*0280*/  @!P3 LOP3.LUT R5, RZ, R24, RZ, 0x33, !PT ;  /* 0x00000018ff05b212 */ /* 0x000fc800078e33ff */
[----:B------:R-:W-:-:S04]  /*0290*/  IADD3 R5, PT, PT, R8, R5, RZ ;  /* 0x0000000508057210 */ /* 0x000fc80007ffe0ff */
[C---:B------:R-:W-:Y:S02]  /*02a0*/  LOP3.LUT R4, R5.reuse, 0x3, RZ, 0xc0, !PT ;  /* 0x0000000305047812 */ /* 0x040fe400078ec0ff */
[----:B------:R-:W-:Y:S02]  /*02b0*/  ISETP.GE.U32.AND P2, PT, R5, 0x3, PT ;  /* 0x000000030500780c */ /* 0x000fe40003f46070 */
[----:B------:R-:W-:-:S13]  /*02c0*/  ISETP.NE.AND P1, PT, R4, 0x3, PT ;  /* 0x000000030400780c */ /* 0x000fda0003f25270 */
[----:B------:R-:W-:Y:S05]  /*02d0*/  @!P1 BRA `(.L_x_246) ;  /* 0x0000000000489947 */ /* 0x000fea0003800000 */
[----:B------:R-:W0:Y:S01]  /*02e0*/  S2UR UR5, SR_CgaCtaId ;  /* 0x00000000000579c3 */ /* 0x000e220000008800 */
[----:B------:R-:W-:Y:S01]  /*02f0*/  UMOV UR4, 0x400 ;  /* 0x0000040000047882 */ /* 0x000fe20000000000 */
[----:B------:R-:W-:Y:S01]  /*0300*/  VIADD R5, R5, 0x1 ;  /* 0x0000000105057836 */ /* 0x000fe20000000000 */
[----:B------:R-:W-:-:S04]  /*0310*/  UIADD3 UR4, UPT, UPT, UR4, 0x80, URZ ;  /* 0x0000008004047890 */ /* 0x000fc8000fffe0ff */
[----:B------:R-:W-:Y:S01]  /*0320*/  LOP3.LUT R5, R5, 0x3, RZ, 0xc0, !PT ;  /* 0x0000000305057812 */ /* 0x000fe200078ec0ff */
[----:B------:R-:W1:Y:S03]  /*0330*/  LDC.64 R8, c[0x0][0x390] ;  /* 0x0000e400ff087b82 */ /* 0x000e660000000a00 */
[C---:B------:R-:W-:Y:S01]  /*0340*/  IADD3 R10, PT, PT, -R5.reuse, RZ, RZ ;  /* 0x000000ff050a7210 */ /* 0x040fe20007ffe1ff */
[----:B------:R-:W-:Y:S01]  /*0350*/  IMAD R21, R5, R24, R2 ;  /* 0x0000001805157224 */ /* 0x000fe200078e0202 */
[----:B0-----:R-:W-:-:S06]  /*0360*/  ULEA UR4, UR5, UR4, 0x18 ;  /* 0x0000000405047291 */ /* 0x001fcc000f8ec0ff */
[C---:B------:R-:W-:Y:S01]  /*0370*/  LEA R11, R2.reuse, UR4, 0x4 ;  /* 0x00000004020b7c11 */ /* 0x040fe2000f8e20ff */
[----:B-1----:R-:W-:-:S07]  /*0380*/  IMAD.WIDE.U32 R8, R2, 0x10, R8 ;  /* 0x0000001002087825 */ /* 0x002fce00078e0008 */
.L_x_247:
[----:B------:R0:W2:Y:S01]  /*0390*/  LDG.E.128.CONSTANT R4, desc[UR8][R8.64] ;  /* 0x0000000808047981 */ /* 0x0000a2000c1e9d00 */
[----:B------:R-:W-:-:S05]  /*03a0*/  VIADD R10, R10, 0x1 ;  /* 0x000000010a0a7836 */ /* 0x000fca0000000000 */
[----:B------:R-:W-:Y:S01]  /*03b0*/  ISETP.NE.AND P1, PT, R10, RZ, PT ;  /* 0x000000ff0a00720c */ /* 0x000fe20003f25270 */
[C---:B0-----:R-:W-:Y:S01]  /*03c0*/  IMAD.WIDE.U32 R8, R24.reuse, 0x10, R8 ;  /* 0x0000001018087825 */ /* 0x041fe200078e0008 */
[----:B--2---:R0:W-:Y:S03]  /*03d0*/  STS.128 [R11], R4 ;  /* 0x000000040b007388 */ /* 0x0041e60000000c00 */
[----:B0-----:R-:W-:-:S08]  /*03e0*/  IMAD R11, R24, 0x10, R11 ;  /* 0x00000010180b7824 */ /* 0x001fd000078e020b */
[----:B------:R-:W-:Y:S05]  /*03f0*/  @P1 BRA `(.L_x_247) ;  /* 0xfffffffc00e41947 */ /* 0x000fea000383ffff */
.L_x_246:
[----:B------:R-:W-:Y:S05]  /*0400*/  BSYNC.RECONVERGENT B1 ;  /* 0x0000000000017941 */ /* 0x000fea0003800200 */
.L_x_245:
[----:B------:R-:W-:Y:S05]  /*0410*/  @!P2 BRA `(.L_x_244) ;  /* 0x000000000080a947 */ /* 0x000fea0003800000 */
[----:B------:R-:W0:Y:S01]  /*0420*/  S2UR UR5, SR_CgaCtaId ;  /* 0x00000000000579c3 */ /* 0x000e220000008800 */
[----:B------:R-:W-:Y:S01]  /*0430*/  UMOV UR4, 0x400 ;  /* 0x0000040000047882 */ /* 0x000fe20000000000 */
[C---:B------:R-:W-:Y:S01]  /*0440*/  LEA R25, R24.reuse, R21, 0x1 ;  /* 0x0000001518197211 */ /* 0x040fe200078e08ff */
[----:B------:R-:W-:Y:S01]  /*0450*/  UIADD3 UR4, UPT, UPT, UR4, 0x80, URZ ;  /* 0x0000008004047890 */ /* 0x000fe2000fffe0ff */
[----:B------:R-:W-:Y:S02]  /*0460*/  IMAD R26, R24, 0x3, R21 ;  /* 0x00000003181a7824 */ /* 0x000fe400078e0215 */
[----:B------:R-:W-:Y:S02]  /*0470*/  IMAD.IADD R27, R21, 0x1, R24 ;  /* 0x00000001151b7824 */ /* 0x000fe400078e0218 */
[----:B------:R-:W1:Y:S01]  /*0480*/  LDC.64 R22, c[0x0][0x390] ;  /* 0x0000e400ff167b82 */ /* 0x000e620000000a00 */
[----:B0-----:R-:W-:-:S06]  /*0490*/  ULEA UR4, UR5, UR4, 0x18 ;  /* 0x0000000405047291 */ /* 0x001fcc000f8ec0ff */
[----:B------:R-:W-:-:S07]  /*04a0*/  LEA R28, R21, UR4, 0x4 ;  /* 0x00000004151c7c11 */ /* 0x000fce000f8e20ff */
.L_x_248:
[----:B-1----:R-:W-:-:S04]  /*04b0*/  IMAD.WIDE.U32 R4, R21, 0x10, R22 ;  /* 0x0000001015047825 */ /* 0x002fc800078e0016 */
[--C-:B--2---:R-:W-:Y:S02]  /*04c0*/  IMAD.WIDE.U32 R8, R27, 0x10, R22.reuse ;  /* 0x000000101b087825 */ /* 0x104fe400078e0016 */
[----:B------:R-:W2:Y:S02]  /*04d0*/  LDG.E.128.CONSTANT R4, desc[UR8][R4.64] ;  /* 0x0000000804047981 */ /* 0x000ea4000c1e9d00 */
[--C-:B------:R-:W-:Y:S02]  /*04e0*/  IMAD.WIDE.U32 R12, R25, 0x10, R22.reuse ;  /* 0x00000010190c7825 */ /* 0x100fe400078e0016 */
[----:B------:R-:W3:Y:S02]  /*04f0*/  LDG.E.128.CONSTANT R8, desc[UR8][R8.64] ;  /* 0x0000000808087981 */ /* 0x000ee4000c1e9d00 */
[----:B------:R-:W-:Y:S02]  /*0500*/  IMAD.WIDE.U32 R16, R26, 0x10, R22 ;  /* 0x000000101a107825 */ /* 0x000fe400078e0016 */
[----:B------:R-:W4:Y:S04]  /*0510*/  LDG.E.128.CONSTANT R12, desc[UR8][R12.64] ;  /* 0x000000080c0c7981 */ /* 0x000f28000c1e9d00 */
[----:B------:R-:W5:Y:S01]  /*0520*/  LDG.E.128.CONSTANT R16, desc[UR8][R16.64] ;  /* 0x0000000810107981 */ /* 0x000f62000c1e9d00 */
[C-C-:B------:R-:W-:Y:S01]  /*0530*/  IMAD R29, R24.reuse, 0x10, R28.reuse ;  /* 0x00000010181d7824 */ /* 0x140fe200078e021c */
[C---:B------:R-:W-:Y:S01]  /*0540*/  LEA R30, R24.reuse, R28, 0x5 ;  /* 0x0000001c181e7211 */ /* 0x040fe200078e28ff */
[C---:B------:R-:W-:Y:S01]  /*0550*/  IMAD R31, R24.reuse, 0x30, R28 ;  /* 0x00000030181f7824 */ /* 0x040fe200078e021c */
[C---:B------:R-:W-:Y:S01]  /*0560*/  IADD3 R21, PT, PT, R24.reuse, R21, R24 ;  /* 0x0000001518157210 */ /* 0x040fe20007ffe018 */
[C---:B------:R-:W-:Y:S01]  /*0570*/  IMAD R25, R24.reuse, 0x4, R25 ;  /* 0x0000000418197824 */ /* 0x040fe200078e0219 */
[C---:B------:R-:W-:Y:S01]  /*0580*/  LEA R27, R24.reuse, R27, 0x2 ;  /* 0x0000001b181b7211 */ /* 0x040fe200078e10ff */
[C---:B------:R-:W-:Y:S01]  /*0590*/  IMAD R26, R24.reuse, 0x4, R26 ;  /* 0x00000004181a7824 */ /* 0x040fe200078e021a */
[----:B------:R-:W-:-:S04]  /*05a0*/  IADD3 R21, PT, PT, R24, R21, R24 ;  /* 0x0000001518157210 */ /* 0x000fc80007ffe018 */
[----:B------:R-:W-:Y:S01]  /*05b0*/  ISETP.GE.AND P1, PT, R21, R3, PT ;  /* 0x000000031500720c */ /* 0x000fe20003f26270 */
[----:B--2---:R0:W-:Y:S04]  /*05c0*/  STS.128 [R28], R4 ;  /* 0x000000041c007388 */ /* 0x0041e80000000c00 */
[----:B---3--:R2:W-:Y:S04]  /*05d0*/  STS.128 [R29], R8 ;  /* 0x000000081d007388 */ /* 0x0085e80000000c00 */
[----:B----4-:R2:W-:Y:S04]  /*05e0*/  STS.128 [R30], R12 ;  /* 0x0000000c1e007388 */ /* 0x0105e80000000c00 */
[----:B-----5:R2:W-:Y:S01]  /*05f0*/  STS.128 [R31], R16 ;  /* 0x000000101f007388 */ /* 0x0205e20000000c00 */
[----:B0-----:R-:W-:Y:S01]  /*0600*/  IMAD R28, R24, 0x40, R28 ;  /* 0x00000040181c7824 */ /* 0x001fe200078e021c */
[----:B------:R-:W-:Y:S06]  /*0610*/  @!P1 BRA `(.L_x_248) ;  /* 0xfffffffc00a49947 */ /* 0x000fec000383ffff */
.L_x_244:
[----:B------:R-:W-:Y:S05]  /*0620*/  BSYNC.RECONVERGENT B0 ;  /* 0x0000000000007941 */ /* 0x000fea0003800200 */
.L_x_243:
[----:B------:R-:W-:Y:S01]  /*0630*/  BAR.SYNC.DEFER_BLOCKING 0x0 ;  /* 0x0000000000007b1d */ /* 0x000fe20000010000 */
[----:B------:R-:W-:-:S05]  /*0640*/  IMAD.MOV.U32 R25, RZ, RZ, RZ ;  /* 0x000000ffff197224 */ /* 0x000fca00078e00ff */
[----:B------:R-:W-:Y:S04]  /*0650*/  BSSY.RECONVERGENT B0, `(.L_x_249) ;  /* 0x0000077000007945 */ /* 0x000fe80003800200 */
[----:B------:R-:W-:Y:S05]  /*0660*/  @P0 BRA `(.L_x_250) ;  /* 0x0000000400d40947 */ /* 0x000fea0003800000 */
[----:B--2---:R-:W0:Y:S01]  /*0670*/  LDC R16, c[0x0][0x360] ;  /* 0x0000d800ff107b82 */ /* 0x004e220000000800 */
[----:B------:R-:W-:Y:S01]  /*0680*/  IMAD.WIDE.U32 R28, R0, UR6, RZ ;  /* 0x00000006001c7c25 */ /* 0x000fe2000f8e00ff */
[----:B------:R-:W-:Y:S03]  /*0690*/  BSSY.RECONVERGENT B1, `(.L_x_251) ;  /* 0x0000059000017945 */ /* 0x000fe60003800200 */
[----:B------:R-:W-:Y:S02]  /*06a0*/  IMAD.MOV.U32 R25, RZ, RZ, RZ ;  /* 0x000000ffff197224 */ /* 0x000fe400078e00ff */
[----:B------:R-:W-:Y:S01]  /*06b0*/  IMAD.MOV.U32 R22, RZ, RZ, R2 ;  /* 0x000000ffff167224 */ /* 0x000fe200078e0002 */
[----:B0-----:R-:W0:Y:S01]  /*06c0*/  I2F.U32.RP R8, R16 ;  /* 0x0000001000087306 */ /* 0x001e220000209000 */
[----:B------:R-:W-:Y:S01]  /*06d0*/  IMAD.IADD R24, R2, 0x1, R16 ;  /* 0x0000000102187824 */ /* 0x000fe200078e0210 */
[----:B------:R-:W-:-:S04]  /*06e0*/  ISETP.NE.U32.AND P2, PT, R16, RZ, PT ;  /* 0x000000ff1000720c */ /* 0x000fc80003f45070 */
[----:B------:R-:W-:Y:S02]  /*06f0*/  ISETP.GE.U32.AND P0, PT, R24, R3, PT ;  /* 0x000000031800720c */ /* 0x000fe40003f06070 */
[----:B------:R-:W-:Y:S02]  /*0700*/  VIMNMX.U32 R7, PT, PT, R3, R24, !PT ;  /* 0x0000001803077248 */ /* 0x000fe40007fe0000 */
[----:B------:R-:W-:-:S04]  /*0710*/  SEL R6, RZ, 0x1, P0 ;  /* 0x00000001ff067807 */ /* 0x000fc80000000000 */
[----:B------:R-:W-:Y:S01]  /*0720*/  IADD3 R7, PT, PT, R7, -R24, -R6 ;  /* 0x8000001807077210 */ /* 0x000fe20007ffe806 */
[----:B0-----:R-:W0:Y:S02]  /*0730*/  MUFU.RCP R8, R8 ;  /* 0x0000000800087308 */ /* 0x001e240000001000 */
[----:B0-----:R-:W-:-:S06]  /*0740*/  IADD3 R4, PT, PT, R8, 0xffffffe, RZ ;  /* 0x0ffffffe08047810 */ /* 0x001fcc0007ffe0ff */
[----:B------:R0:W1:Y:S02]  /*0750*/  F2I.FTZ.U32.TRUNC.NTZ R5, R4 ;  /* 0x0000000400057305 */ /* 0x000064000021f000 */
[----:B0-----:R-:W-:Y:S02]  /*0760*/  HFMA2 R4, -RZ, RZ, 0, 0 ;  /* 0x00000000ff047431 */ /* 0x001fe400000001ff */
[----:B-1----:R-:W-:-:S04]  /*0770*/  IMAD.MOV R9, RZ, RZ, -R5 ;  /* 0x000000ffff097224 */ /* 0x002fc800078e0a05 */
[----:B------:R-:W-:-:S04]  /*0780*/  IMAD R9, R9, R16, RZ ;  /* 0x0000001009097224 */ /* 0x000fc800078e02ff */
[----:B------:R-:W-:-:S06]  /*0790*/  IMAD.HI.U32 R8, R5, R9, R4 ;  /* 0x0000000905087227 */ /* 0x000fcc00078e0004 */
[----:B------:R-:W-:-:S04]  /*07a0*/  IMAD.HI.U32 R5, R8, R7, RZ ;  /* 0x0000000708057227 */ /* 0x000fc800078e00ff */
[----:B------:R-:W-:-:S04]  /*07b0*/  IMAD.MOV R4, RZ, RZ, -R5 ;  /* 0x000000ffff047224 */ /* 0x000fc800078e0a05 */
[----:B------:R-:W-:-:S05]  /*07c0*/  IMAD R7, R16, R4, R7 ;  /* 0x0000000410077224 */ /* 0x000fca00078e0207 */
[----:B------:R-:W-:-:S13]  /*07d0*/  ISETP.GE.U32.AND P0, PT, R7, R16, PT ;  /* 0x000000100700720c */ /* 0x000fda0003f06070 */
[----:B------:R-:W-:Y:S01]  /*07e0*/  @P0 IMAD.IADD R7, R7, 0x1, -R16 ;  /* 0x0000000107070824 */ /* 0x000fe200078e0a10 */
[----:B------:R-:W-:-:S04]  /*07f0*/  @P0 IADD3 R5, PT, PT, R5, 0x1, RZ ;  /* 0x0000000105050810 */ /* 0x000fc80007ffe0ff */
[----:B------:R-:W-:-:S13]  /*0800*/  ISETP.GE.U32.AND P1, PT, R7, R16, PT ;  /* 0x000000100700720c */ /* 0x000fda0003f26070 */
[----:B------:R-:W-:Y:S01]  /*0810*/  @P1 VIADD R5, R5, 0x1 ;  /* 0x0000000105051836 */ /* 0x000fe20000000000 */
[----:B------:R-:W-:-:S05]  /*0820*/  @!P2 LOP3.LUT R5, RZ, R16, RZ, 0x33, !PT ;  /* 0x00000010ff05a212 */ /* 0x000fca00078e33ff */
[----:B------:R-:W-:Y:S01]  /*0830*/  IMAD.IADD R5, R6, 0x1, R5 ;  /* 0x0000000106057824 */ /* 0x000fe200078e0205 */
[----:B------:R-:W-:-:S04]  /*0840*/  SHF.R.S32.HI R6, RZ, 0x1f, R0 ;  /* 0x0000001fff067819 */ /* 0x000fc80000011400 */
[C---:B------:R-:W-:Y:S01]  /*0850*/  ISETP.GE.U32.AND P0, PT, R5.reuse, 0x3, PT ;  /* 0x000000030500780c */ /* 0x040fe20003f06070 */
[----:B------:R-:W-:Y:S01]  /*0860*/  IMAD R27, R6, UR6, RZ ;  /* 0x00000006061b7c24 */ /* 0x000fe2000f8e02ff */
[----:B------:R-:W-:-:S04]  /*0870*/  IADD3 R4, PT, PT, R5, 0x1, RZ ;  /* 0x0000000105047810 */ /* 0x000fc80007ffe0ff */
[----:B------:R-:W-:Y:S02]  /*0880*/  LOP3.LUT R23, R4, 0x3, RZ, 0xc0, !PT ;  /* 0x0000000304177812 */ /* 0x000fe400078ec0ff */
[----:B------:R-:W-:Y:S02]  /*0890*/  IADD3 R27, PT, PT, R29, R27, RZ ;  /* 0x0000001b1d1b7210 */ /* 0x000fe40007ffe0ff */
[----:B------:R-:W-:-:S03]  /*08a0*/  ISETP.NE.AND P1, PT, R23, RZ, PT ;  /* 0x000000ff1700720c */ /* 0x000fc60003f25270 */
[----:B------:R-:W-:Y:S10]  /*08b0*/  @!P0 BRA `(.L_x_252) ;  /* 0x0000000000d88947 */ /* 0x000ff40003800000 */
[----:B------:R-:W0:Y:S01]  /*08c0*/  S2UR UR5, SR_CgaCtaId ;  /* 0x00000000000579c3 */ /* 0x000e220000008800 */
[----:B------:R-:W1:Y:S01]  /*08d0*/  LDCU.64 UR10, c[0x0][0x388] ;  /* 0x00007100ff0a77ac */ /* 0x000e620008000a00 */
[----:B------:R-:W-:Y:S01]  /*08e0*/  LOP3.LUT R4, R4, 0xfffffffc, RZ, 0xc0, !PT ;  /* 0xfffffffc04047812 */ /* 0x000fe200078ec0ff */
[C-C-:B------:R-:W-:Y:S01]  /*08f0*/  IMAD R21, R16.reuse, 0x2, R2.reuse ;  /* 0x0000000210157824 */ /* 0x140fe200078e0202 */
[----:B------:R-:W-:Y:S01]  /*0900*/  MOV R25, RZ ;  /* 0x000000ff00197202 */ /* 0x000fe20000000f00 */
[----:B------:R-:W-:Y:S01]  /*0910*/  UMOV UR4, 0x400 ;  /* 0x0000040000047882 */ /* 0x000fe20000000000 */
[--C-:B------:R-:W-:Y:S01]  /*0920*/  IMAD R19, R16, 0x3, R2.reuse ;  /* 0x0000000310137824 */ /* 0x100fe200078e0202 */
[----:B------:R-:W-:Y:S01]  /*0930*/  UIADD3 UR4, UPT, UPT, UR4, 0x80, URZ ;  /* 0x0000008004047890 */ /* 0x000fe2000fffe0ff */
[----:B------:R-:W-:Y:S01]  /*0940*/  IMAD.MOV.U32 R22, RZ, RZ, R2 ;  /* 0x000000ffff167224 */ /* 0x000fe200078e0002 */
[----:B------:R-:W-:Y:S02]  /*0950*/  IADD3 R17, PT, PT, -R4, RZ, RZ ;  /* 0x000000ff04117210 */ /* 0x000fe40007ffe1ff */
[----:B-1----:R-:W-:-:S04]  /*0960*/  IADD3 R30, P0, PT, R28, UR10, RZ ;  /* 0x0000000a1c1e7c10 */ /* 0x002fc8000ff1e0ff */
[----:B------:R-:W-:Y:S01]  /*0970*/  IADD3.X R31, PT, PT, R27, UR11, RZ, P0, !PT ;  /* 0x0000000b1b1f7c10 */ /* 0x000fe200087fe4ff */
[----:B0-----:R-:W-:-:S06]  /*0980*/  ULEA UR4, UR5, UR4, 0x18 ;  /* 0x0000000405047291 */ /* 0x001fcc000f8ec0ff */
[----:B------:R-:W-:-:S07]  /*0990*/  LEA R18, R2, UR4, 0x4 ;  /* 0x0000000402127c11 */ /* 0x000fce000f8e20ff */
.L_x_253:
[--C-:B------:R-:W-:Y:S01]  /*09a0*/  IMAD.WIDE.U32 R8, R22, 0x10, R30.reuse ;  /* 0x0000001016087825 */ /* 0x100fe200078e001e */
[----:B------:R-:W0:Y:S05]  /*09b0*/  LDS.128 R12, [R18] ;  /* 0x00000000120c7984 */ /* 0x000e2a0000000c00 */
[----:B------:R-:W0:Y:S01]  /*09c0*/  LDG.E.128.CONSTANT R8, desc[UR8][R8.64] ;  /* 0x0000000808087981 */ /* 0x000e22000c1e9d00 */
[----:B------:R-:W-:-:S06]  /*09d0*/  IMAD.WIDE.U32 R4, R24, 0x10, R30 ;  /* 0x0000001018047825 */ /* 0x000fcc00078e001e */
[----:B------:R-:W2:Y:S01]  /*09e0*/  LDG.E.128.CONSTANT R4, desc[UR8][R4.64] ;  /* 0x0000000804047981 */ /* 0x000ea2000c1e9d00 */
[----:B0-----:R-:W-:-:S04]  /*09f0*/  IDP.4A.S8.S8 R8, R8, R12, R25 ;  /* 0x0000000c08087226 */ /* 0x001fc80000000619 */
[----:B------:R-:W-:-:S04]  /*0a00*/  IDP.4A.S8.S8 R13, R9, R13, R8 ;  /* 0x0000000d090d7226 */ /* 0x000fc80000000608 */
[----:B------:R-:W-:Y:S02]  /*0a10*/  IDP.4A.S8.S8 R10, R10, R14, R13 ;  /* 0x0000000e0a0a7226 */ /* 0x000fe4000000060d */
[----:B------:R-:W-:Y:S02]  /*0a20*/  IMAD R14, R16, 0x10, R18 ;  /* 0x00000010100e7824 */ /* 0x000fe400078e0212 */
[----:B------:R-:W-:-:S04]  /*0a30*/  IDP.4A.S8.S8 R11, R11, R15, R10 ;  /* 0x0000000f0b0b7226 */ /* 0x000fc8000000060a */
[----:B------:R-:W2:Y:S01]  /*0a40*/  LDS.128 R12, [R14] ;  /* 0x000000000e0c7984 */ /* 0x000ea20000000c00 */
[----:B------:R-:W-:-:S04]  /*0a50*/  IMAD.WIDE.U32 R8, R21, 0x10, R30 ;  /* 0x0000001015087825 */ /* 0x000fc800078e001e */
[----:B--2---:R-:W-:Y:S02]  /*0a60*/  IDP.4A.S8.S8 R4, R4, R12, R11 ;  /* 0x0000000c04047226 */ /* 0x004fe4000000060b */
[----:B------:R-:W2:Y:S02]  /*0a70*/  LDG.E.128.CONSTANT R8, desc[UR8][R8.64] ;  /* 0x0000000808087981 */ /* 0x000ea4000c1e9d00 */
[----:B------:R-:W-:Y:S01]  /*0a80*/  IDP.4A.S8.S8 R13, R5, R13, R4 ;  /* 0x0000000d050d7226 */ /* 0x000fe20000000604 */
[----:B------:R-:W-:-:S03]  /*0a90*/  LEA R25, R16, R18, 0x5 ;  /* 0x0000001210197211 */ /* 0x000fc600078e28ff */
[----:B------:R-:W-:-:S04]  /*0aa0*/  IDP.4A.S8.S8 R6, R6, R14, R13 ;  /* 0x0000000e06067226 */ /* 0x000fc8000000060d */
[----:B------:R-:W-:Y:S02]  /*0ab0*/  IDP.4A.S8.S8 R15, R7, R15, R6 ;  /* 0x0000000f070f7226 */ /* 0x000fe40000000606 */
[----:B------:R-:W2:Y:S01]  /*0ac0*/  LDS.128 R4, [R25] ;  /* 0x0000000019047984 */ /* 0x000ea20000000c00 */
[----:B------:R-:W-:-:S04]  /*0ad0*/  IMAD.WIDE.U32 R12, R19, 0x10, R30 ;  /* 0x00000010130c7825 */ /* 0x000fc800078e001e */
[----:B--2---:R-:W-:Y:S02]  /*0ae0*/  IDP.4A.S8.S8 R4, R8, R4, R15 ;  /* 0x0000000408047226 */ /* 0x004fe4000000060f */
[----:B------:R-:W2:Y:S02]  /*0af0*/  LDG.E.128.CONSTANT R12, desc[UR8][R12.64] ;  /* 0x000000080c0c7981 */ /* 0x000ea4000c1e9d00 */
[----:B------:R-:W-:Y:S02]  /*0b00*/  IDP.4A.S8.S8 R5, R9, R5, R4 ;  /* 0x0000000509057226 */ /* 0x000fe40000000604 */
[----:B------:R-:W-:Y:S02]  /*0b10*/  IMAD R4, R16, 0x30, R18 ;  /* 0x0000003010047824 */ /* 0x000fe400078e0212 */
[----:B------:R-:W-:-:S04]  /*0b20*/  IDP.4A.S8.S8 R6, R10, R6, R5 ;  /* 0x000000060a067226 */ /* 0x000fc80000000605 */
[----:B------:R-:W-:Y:S02]  /*0b30*/  IDP.4A.S8.S8 R11, R11, R7, R6 ;  /* 0x000000070b0b7226 */ /* 0x000fe40000000606 */
[----:B------:R-:W2:Y:S01]  /*0b40*/  LDS.128 R4, [R4] ;  /* 0x0000000004047984 */ /* 0x000ea20000000c00 */
[----:B------:R-:W-:-:S05]  /*0b50*/  VIADD R17, R17, 0x4 ;  /* 0x0000000411117836 */ /* 0x000fca0000000000 */
[----:B------:R-:W-:Y:S01]  /*0b60*/  ISETP.NE.AND P0, PT, R17, RZ, PT ;  /* 0x000000ff1100720c */ /* 0x000fe20003f05270 */
[C---:B------:R-:W-:Y:S01]  /*0b70*/  IMAD R19, R16.reuse, 0x4, R19 ;  /* 0x0000000410137824 */ /* 0x040fe200078e0213 */
[C---:B------:R-:W-:Y:S01]  /*0b80*/  LEA R21, R16.reuse, R21, 0x2 ;  /* 0x0000001510157211 */ /* 0x040fe200078e10ff */
[C---:B------:R-:W-:Y:S01]  /*0b90*/  IMAD R18, R16.reuse, 0x40, R18 ;  /* 0x0000004010127824 */ /* 0x040fe200078e0212 */
[----:B------:R-:W-:Y:S01]  /*0ba0*/  LEA R24, R16, R24, 0x2 ;  /* 0x0000001810187211 */ /* 0x000fe200078e10ff */
[----:B--2---:R-:W-:-:S04]  /*0bb0*/  IDP.4A.S8.S8 R8, R12, R4, R11 ;  /* 0x000000040c087226 */ /* 0x004fc8000000060b */
[----:B------:R-:W-:Y:S01]  /*0bc0*/  IDP.4A.S8.S8 R9, R13, R5, R8 ;  /* 0x000000050d097226 */ /* 0x000fe20000000608 */
[----:B------:R-:W-:-:S03]  /*0bd0*/  IADD3 R5, PT, PT, R16, R22, R16 ;  /* 0x0000001610057210 */ /* 0x000fc60007ffe010 */
[----:B------:R-:W-:Y:S01]  /*0be0*/  IDP.4A.S8.S8 R6, R14, R6, R9 ;  /* 0x000000060e067226 */ /* 0x000fe20000000609 */
[----:B------:R-:W-:-:S03]  /*0bf0*/  IADD3 R22, PT, PT, R16, R5, R16 ;  /* 0x0000000510167210 */ /* 0x000fc60007ffe010 */
[----:B------:R-:W-:Y:S01]  /*0c00*/  IDP.4A.S8.S8 R25, R15, R7, R6 ;  /* 0x000000070f197226 */ /* 0x000fe20000000606 */
[----:B------:R-:W-:Y:S06]  /*0c10*/  @P0 BRA `(.L_x_253) ;  /* 0xfffffffc00600947 */ /* 0x000fec000383ffff */
.L_x_252:
[----:B------:R-:W-:Y:S05]  /*0c20*/  BSYNC.RECONVERGENT B1 ;  /* 0x0000000000017941 */ /* 0x000fea0003800200 */
.L_x_251:
[----:B------:R-:W-:Y:S05]  /*0c30*/  @!P1 BRA `(.L_x_250) ;  /* 0x0000000000609947 */ /* 0x000fea0003800000 */
[----:B------:R-:W0:Y:S01]  /*0c40*/  S2UR UR5, SR_CgaCtaId ;  /* 0x00000000000579c3 */ /* 0x000e220000008800 */
[----:B------:R-:W1:Y:S01]  /*0c50*/  LDCU.64 UR10, c[0x0][0x388] ;  /* 0x00007100ff0a77ac */ /* 0x000e620008000a00 */
[----:B------:R-:W-:Y:S01]  /*0c60*/  MOV R26, R28 ;  /* 0x0000001c001a7202 */ /* 0x000fe20000000f00 */
[----:B------:R-:W-:Y:S01]  /*0c70*/  IMAD.MOV R23, RZ, RZ, -R23 ;  /* 0x000000ffff177224 */ /* 0x000fe200078e0a17 */
[----:B------:R-:W-:Y:S02]  /*0c80*/  UMOV UR4, 0x400 ;  /* 0x0000040000047882 */ /* 0x000fe40000000000 */
[----:B------:R-:W-:Y:S01]  /*0c90*/  UIADD3 UR4, UPT, UPT, UR4, 0x80, URZ ;  /* 0x0000008004047890 */ /* 0x000fe2000fffe0ff */
[----:B------:R-:W-:-:S03]  /*0ca0*/  IMAD.WIDE.U32 R26, R22, 0x10, R26 ;  /* 0x00000010161a7825 */ /* 0x000fc600078e001a */
[----:B-1----:R-:W-:-:S04]  /*0cb0*/  IADD3 R4, P0, PT, R26, UR10, RZ ;  /* 0x0000000a1a047c10 */ /* 0x002fc8000ff1e0ff */
[----:B------:R-:W-:Y:S01]  /*0cc0*/  IADD3.X R5, PT, PT, R27, UR11, RZ, P0, !PT ;  /* 0x0000000b1b057c10 */ /* 0x000fe200087fe4ff */
[----:B0-----:R-:W-:-:S06]  /*0cd0*/  ULEA UR4, UR5, UR4, 0x18 ;  /* 0x0000000405047291 */ /* 0x001fcc000f8ec0ff */
[----:B------:R-:W-:-:S07]  /*0ce0*/  LEA R15, R22, UR4, 0x4 ;  /* 0x00000004160f7c11 */ /* 0x000fce000f8e20ff */
.L_x_254:
[----:B------:R-:W-:Y:S01]  /*0cf0*/  MOV R12, R4 ;  /* 0x00000004000c7202 */ /* 0x000fe20000000f00 */
[----:B------:R-:W-:Y:S01]  /*0d00*/  IMAD.MOV.U32 R13, RZ, RZ, R5 ;  /* 0x000000ffff0d7224 */ /* 0x000fe200078e0005 */
[----:B------:R0:W1:Y:S04]  /*0d10*/  LDS.128 R8, [R15] ;  /* 0x000000000f087984 */ /* 0x0000680000000c00 */
[----:B------:R-:W1:Y:S01]  /*0d20*/  LDG.E.128.CONSTANT R4, desc[UR8][R12.64] ;  /* 0x000000080c047981 */ /* 0x000e62000c1e9d00 */
[----:B------:R-:W-:Y:S01]  /*0d30*/  IADD3 R23, PT, PT, R23, 0x1, RZ ;  /* 0x0000000117177810 */ /* 0x000fe20007ffe0ff */
[----:B0-----:R-:W-:-:S03]  /*0d40*/  IMAD R15, R16, 0x10, R15 ;  /* 0x00000010100f7824 */ /* 0x001fc600078e020f */
[----:B------:R-:W-:Y:S01]  /*0d50*/  ISETP.NE.AND P0, PT, R23, RZ, PT ;  /* 0x000000ff1700720c */ /* 0x000fe20003f05270 */
[----:B-1----:R-:W-:-:S04]  /*0d60*/  IDP.4A.S8.S8 R4, R4, R8, R25 ;  /* 0x0000000804047226 */ /* 0x002fc80000000619 */
[----:B------:R-:W-:Y:S02]  /*0d70*/  IDP.4A.S8.S8 R9, R5, R9, R4 ;  /* 0x0000000905097226 */ /* 0x000fe40000000604 */
[----:B------:R-:W-:-:S04]  /*0d80*/  IMAD.WIDE.U32 R4, R16, 0x10, R12 ;  /* 0x0000001010047825 */ /* 0x000fc800078e000c */
[----:B------:R-:W-:-:S04]  /*0d90*/  IDP.4A.S8.S8 R6, R6, R10, R9 ;  /* 0x0000000a06067226 */ /* 0x000fc80000000609 */
[----:B------:R-:W-:Y:S01]  /*0da0*/  IDP.4A.S8.S8 R25, R7, R11, R6 ;  /* 0x0000000b07197226 */ /* 0x000fe20000000606 */
[----:B------:R-:W-:Y:S06]  /*0db0*/  @P0 BRA `(.L_x_254) ;  /* 0xfffffffc00cc0947 */ /* 0x000fec000383ffff */
.L_x_250:
[----:B------:R-:W-:Y:S05]  /*0dc0*/  BSYNC.RECONVERGENT B0 ;  /* 0x0000000000007941 */ /* 0x000fea0003800200 */
.L_x_249:
[----:B------:R-:W-:Y:S01]  /*0dd0*/  LEA R3, R3, R2, 0x4 ;  /* 0x0000000203037211 */ /* 0x000fe200078e20ff */
[----:B------:R-:W0:Y:S01]  /*0de0*/  LDCU.64 UR10, c[0x0][0x388] ;  /* 0x00007100ff0a77ac */ /* 0x000e220008000a00 */
[----:B------:R-:W-:Y:S02]  /*0df0*/  BSSY.RECONVERGENT B0, `(.L_x_255) ;  /* 0x0000012000007945 */ /* 0x000fe40003800200 */
[----:B------:R-:W-:Y:S01]  /*0e00*/  ISETP.GE.AND P0, PT, R3, R0, PT ;  /* 0x000000000300720c */ /* 0x000fe20003f06270 */
[----:B------:R-:W1:-:S12]  /*0e10*/  LDCU.64 UR4, c[0x0][0x390] ;  /* 0x00007200ff0477ac */ /* 0x000e580008000a00 */
[----:B------:R-:W-:Y:S05]  /*0e20*/  @P0 BRA `(.L_x_256) ;  /* 0x0000000000380947 */ /* 0x000fea0003800000 */
[----:B--2---:R-:W2:Y:S02]  /*0e30*/  LDC R10, c[0x0][0x360] ;  /* 0x0000d800ff0a7b82 */ /* 0x004ea40000000800 */
.L_x_257:
[----:B------:R-:W-:Y:S01]  /*0e40*/  IMAD R5, R0, UR6, R3 ;  /* 0x0000000600057c24 */ /* 0x000fe2000f8e0203 */
[----:B-1----:R-:W-:-:S04]  /*0e50*/  IADD3 R6, P1, PT, R3, UR4, RZ ;  /* 0x0000000403067c10 */ /* 0x002fc8000ff3e0ff */
[----:B0-----:R-:W-:Y:S02]  /*0e60*/  IADD3 R4, P0, PT, R5, UR10, RZ ;  /* 0x0000000a05047c10 */ /* 0x001fe4000ff1e0ff */
[----:B------:R-:W-:Y:S02]  /*0e70*/  LEA.HI.X.SX32 R7, R3, UR5, 0x1, P1 ;  /* 0x0000000503077c11 */ /* 0x000fe400088f0eff */
[----:B------:R-:W-:-:S03]  /*0e80*/  LEA.HI.X.SX32 R5, R5, UR11, 0x1, P0 ;  /* 0x0000000b05057c11 */ /* 0x000fc600080f0eff */
[----:B------:R-:W3:Y:S04]  /*0e90*/  LDG.E.U8.CONSTANT R6, desc[UR8][R6.64] ;  /* 0x0000000806067981 */ /* 0x000ee8000c1e9100 */
[----:B------:R-:W4:Y:S01]  /*0ea0*/  LDG.E.U8.CONSTANT R4, desc[UR8][R4.64] ;  /* 0x0000000804047981 */ /* 0x000f22000c1e9100 */
[----:B--2---:R-:W-:-:S05]  /*0eb0*/  IMAD.IADD R3, R10, 0x1, R3 ;  /* 0x000000010a037824 */ /* 0x004fca00078e0203 */
[----:B------:R-:W-:Y:S02]  /*0ec0*/  ISETP.GE.AND P0, PT, R3, R0, PT ;  /* 0x000000000300720c */ /* 0x000fe40003f06270 */
[----:B---3--:R-:W-:Y:S02]  /*0ed0*/  PRMT R9, R6, 0x8880, RZ ;  /* 0x0000888006097816 */ /* 0x008fe400000000ff */
[----:B----4-:R-:W-:-:S05]  /*0ee0*/  PRMT R8, R4, 0x8880, RZ ;  /* 0x0000888004087816 */ /* 0x010fca00000000ff */
[----:B------:R-:W-:-:S04]  /*0ef0*/  IMAD R25, R8, R9, R25 ;  /* 0x0000000908197224 */ /* 0x000fc800078e0219 */
[----:B------:R-:W-:Y:S05]  /*0f00*/  @!P0 BRA `(.L_x_257) ;  /* 0xfffffffc00cc8947 */ /* 0x000fea000383ffff */
.L_x_256:
[----:B01----:R-:W-:Y:S05]  /*0f10*/  BSYNC.RECONVERGENT B0 ;  /* 0x0000000000007941 */ /* 0x003fea0003800200 */
.L_x_255:
[----:B------:R-:W0:Y:S01]  /*0f20*/  SHFL.DOWN PT, R0, R25, 0x10, 0x1f ;  /* 0x0a001f0019007f89 */ /* 0x000e2200000e0000 */
[----:B------:R-:W-:Y:S02]  /*0f30*/  ISETP.NE.AND P0, PT, R20, RZ, PT ;  /* 0x000000ff1400720c */ /* 0x000fe40003f05270 */
[----:B------:R-:W-:-:S11]  /*0f40*/  ISETP.GT.U32.AND P1, PT, R2, 0x1f, PT ;  /* 0x0000001f0200780c */ /* 0x000fd60003f24070 */
[----:B--2---:R-:W1:Y:S01]  /*0f50*/  @!P0 S2R R9, SR_CgaCtaId ;  /* 0x0000000000098919 */ /* 0x004e620000008800 */
[----:B------:R-:W-:Y:S02]  /*0f60*/  @!P0 MOV R8, 0x400 ;  /* 0x0000040000088802 */ /* 0x000fe40000000f00 */
[----:B------:R-:W-:-:S04]  /*0f70*/  @!P0 SHF.R.U32.HI R7, RZ, 0x3, R2 ;  /* 0x00000003ff078819 */ /* 0x000fc80000011602 */
[----:B------:R-:W-:Y:S02]  /*0f80*/  @!P0 LOP3.LUT R7, R7, 0x7c, RZ, 0xc0, !PT ;  /* 0x0000007c07078812 */ /* 0x000fe400078ec0ff */
[----:B0-----:R-:W-:-:S05]  /*0f90*/  IADD3 R0, PT, PT, R0, R25, RZ ;  /* 0x0000001900007210 */ /* 0x001fca0007ffe0ff */
[----:B------:R-:W0:Y:S02]  /*0fa0*/  SHFL.DOWN PT, R3, R0, 0x8, 0x1f ;  /* 0x09001f0000037f89 */ /* 0x000e2400000e0000 */
[----:B0-----:R-:W-:Y:S01]  /*0fb0*/  IMAD.IADD R3, R0, 0x1, R3 ;  /* 0x0000000100037824 */ /* 0x001fe200078e0203 */
[----:B-1----:R-:W-:-:S04]  /*0fc0*/  @!P0 LEA R0, R9, R8, 0x18 ;  /* 0x0000000809008211 */ /* 0x002fc800078ec0ff */
[----:B------:R-:W0:Y:S01]  /*0fd0*/  SHFL.DOWN PT, R4, R3, 0x4, 0x1f ;  /* 0x08801f0003047f89 */ /* 0x000e2200000e0000 */
[----:B------:R-:W-:Y:S02]  /*0fe0*/  @!P0 IADD3 R0, PT, PT, R7, R0, RZ ;  /* 0x0000000007008210 */ /* 0x000fe40007ffe0ff */
[----:B0-----:R-:W-:-:S05]  /*0ff0*/  IADD3 R4, PT, PT, R3, R4, RZ ;  /* 0x0000000403047210 */ /* 0x001fca0007ffe0ff */
[----:B------:R-:W0:Y:S02]  /*1000*/  SHFL.DOWN PT, R5, R4, 0x2, 0x1f ;  /* 0x08401f0004057f89 */ /* 0x000e2400000e0000 */
[----:B0-----:R-:W-:-:S05]  /*1010*/  IMAD.IADD R5, R4, 0x1, R5 ;  /* 0x0000000104057824 */ /* 0x001fca00078e0205 */
[----:B------:R-:W0:Y:S02]  /*1020*/  SHFL.DOWN PT, R6, R5, 0x1, 0x1f ;  /* 0x08201f0005067f89 */ /* 0x000e2400000e0000 */
[----:B0-----:R-:W-:-:S05]  /*1030*/  IMAD.IADD R3, R5, 0x1, R6 ;  /* 0x0000000105037824 */ /* 0x001fca00078e0206 */
[----:B------:R0:W-:Y:S01]  /*1040*/  @!P0 STS [R0], R3 ;  /* 0x0000000300008388 */ /* 0x0001e20000000800 */
[----:B------:R-:W-:Y:S06]  /*1050*/  BAR.SYNC.DEFER_BLOCKING 0x0 ;  /* 0x0000000000007b1d */ /* 0x000fec0000010000 */
[----:B------:R-:W-:Y:S05]  /*1060*/  @P1 EXIT ;  /* 0x000000000000194d */ /* 0x000fea0003800000 */
[----:B------:R-:W1:Y:S02]  /*1070*/  LDCU UR4, c[0x0][0x360] ;  /* 0x00006c00ff0477ac */ /* 0x000e640008000800 */
[----:B-1----:R-:W-:-:S06]  /*1080*/  USHF.R.U32.HI UR4, URZ, 0x5, UR4 ;  /* 0x00000005ff047899 */ /* 0x002fcc0008011604 */
[----:B------:R-:W-:-:S13]  /*1090*/  ISETP.GE.U32.AND P1, PT, R2, UR4, PT ;  /* 0x0000000402007c0c */ /* 0x000fda000bf26070 */
[----:B0-----:R-:W0:Y:S01]  /*10a0*/  @!P1 S2R R3, SR_CgaCtaId ;  /* 0x0000000000039919 */ /* 0x001e220000008800 */
[----:B------:R-:W-:-:S04]  /*10b0*/  @!P1 MOV R0, 0x400 ;  /* 0x0000040000009802 */ /* 0x000fc80000000f00 */
[----:B0-----:R-:W-:Y:S01]  /*10c0*/  @!P1 LEA R3, R3, R0, 0x18 ;  /* 0x0000000003039211 */ /* 0x001fe200078ec0ff */
[----:B------:R-:W-:-:S04]  /*10d0*/  HFMA2 R0, -RZ, RZ, 0, 0 ;  /* 0x00000000ff007431 */ /* 0x000fc800000001ff */
[----:B------:R-:W-:-:S05]  /*10e0*/  @!P1 IMAD R20, R20, 0x4, R3 ;  /* 0x0000000414149824 */ /* 0x000fca00078e0203 */
[----:B------:R-:W0:Y:S04]  /*10f0*/  @!P1 LDS R0, [R20] ;  /* 0x0000000014009984 */ /* 0x000e280000000800 */
[----:B0-----:R-:W0:Y:S02]  /*1100*/  SHFL.DOWN PT, R3, R0, 0x10, 0x1f ;  /* 0x0a001f0000037f89 */ /* 0x001e2400000e0000 */
[----:B0-----:R-:W-:-:S05]  /*1110*/  IADD3 R3, PT, PT, R3, R0, RZ ;  /* 0x0000000003037210 */ /* 0x001fca0007ffe0ff */
[----:B------:R-:W0:Y:S02]  /*1120*/  SHFL.DOWN PT, R2, R3, 0x8, 0x1f ;  /* 0x09001f0003027f89 */ /* 0x000e2400000e0000 */
[----:B0-----:R-:W-:-:S05]  /*1130*/  IMAD.IADD R2, R3, 0x1, R2 ;  /* 0x0000000103027824 */ /* 0x001fca00078e0202 */
[----:B------:R-:W0:Y:S02]  /*1140*/  SHFL.DOWN PT, R5, R2, 0x4, 0x1f ;  /* 0x08801f0002057f89 */ /* 0x000e2400000e0000 */
[----:B0-----:R-:W-:-:S05]  /*1150*/  IADD3 R5, PT, PT, R2, R5, RZ ;  /* 0x0000000502057210 */ /* 0x001fca0007ffe0ff */
[----:B------:R-:W0:Y:S02]  /*1160*/  SHFL.DOWN PT, R4, R5, 0x2, 0x1f ;  /* 0x08401f0005047f89 */ /* 0x000e2400000e0000 */
        /* <DEDUP_REMOVED lines=11> */
.L_x_258:
        /* <DEDUP_REMOVED lines=14> */
.L_x_313:


//--------------------- .text._Z21vecMat_int8_2warpRowsPiPKaS1_ii --------------------------
	.section	.text._Z21vecMat_int8_2warpRowsPiPKaS1_ii,"ax",@progbits
	.align	128
        .global         _Z21vecMat_int8_2warpRowsPiPKaS1_ii
        .type           _Z21vecMat_int8_2warpRowsPiPKaS1_ii,@function
        .size           _Z21vecMat_int8_2warpRowsPiPKaS1_ii,(.L_x_314 - _Z21vecMat_int8_2warpRowsPiPKaS1_ii)
        .other          _Z21vecMat_int8_2warpRowsPiPKaS1_ii,@"STO_CUDA_ENTRY STV_DEFAULT"
_Z21vecMat_int8_2warpRowsPiPKaS1_ii:
.text._Z21vecMat_int8_2warpRowsPiPKaS1_ii:
[----:B------:R-:W-:Y:S01]  /*0000*/  LDC R1, c[0x0][0x37c] ;  /* 0x0000df00ff017b82 */ /* 0x000fe20000000800 */
[----:B------:R-:W0:Y:S07]  /*0010*/  S2R R28, SR_TID.X ;  /* 0x00000000001c7919 */ /* 0x000e2e0000002100 */
[----:B------:R-:W1:Y:S01]  /*0020*/  S2UR UR4, SR_CTAID.X ;  /* 0x00000000000479c3 */ /* 0x000e620000002500 */
[----:B------:R-:W2:Y:S07]  /*0030*/  LDCU UR5, c[0x0][0x39c] ;  /* 0x00007380ff0577ac */ /* 0x000eae0008000800 */
[----:B------:R-:W1:Y:S01]  /*0040*/  LDC R0, c[0x0][0x360] ;  /* 0x0000d800ff007b82 */ /* 0x000e620000000800 */
[----:B0-----:R-:W-:-:S05]  /*0050*/  SHF.R.U32.HI R33, RZ, 0x5, R28 ;  /* 0x00000005ff217819 */ /* 0x001fca000001161c */
[----:B-1----:R-:W-:-:S05]  /*0060*/  IMAD R30, R0, UR4, R33 ;  /* 0x00000004001e7c24 */ /* 0x002fca000f8e0221 */
[----:B--2---:R-:W-:-:S13]  /*0070*/  ISETP.GE.AND P0, PT, R30, UR5, PT ;  /* 0x000000051e007c0c */ /* 0x004fda000bf06270 */
[----:B------:R-:W-:Y:S05]  /*0080*/  @P0 EXIT ;  /* 0x000000000000094d */ /* 0x000fea0003800000 */
[----:B------:R-:W0:Y:S01]  /*0090*/  LDC R4, c[0x0][0x364] ;  /* 0x0000d900ff047b82 */ /* 0x000e220000000800 */
[----:B------:R-:W1:Y:S01]  /*00a0*/  LDCU.64 UR6, c[0x0][0x358] ;  /* 0x00006b00ff0677ac */ /* 0x000e620008000a00 */
[----:B------:R-:W-:Y:S06]  /*00b0*/  BSSY.RECONVERGENT B0, `(.L_x_259) ;  /* 0x000002f000007945 */ /* 0x000fec0003800200 */
[----:B------:R-:W2:Y:S01]  /*00c0*/  LDC R37, c[0x0][0x398] ;  /* 0x0000e600ff257b82 */ /* 0x000ea20000000800 */
[----:B0-----:R-:W-:-:S04]  /*00d0*/  SHF.L.U32 R4, R4, 0x4, RZ ;  /* 0x0000000404047819 */ /* 0x001fc800000006ff */
[-C--:B------:R-:W-:Y:S02]  /*00e0*/  IABS R7, R4.reuse ;  /* 0x0000000400077213 */ /* 0x080fe40000000000 */
[----:B------:R-:W-:Y:S02]  /*00f0*/  IABS R10, R4 ;  /* 0x00000004000a7213 */ /* 0x000fe40000000000 */
[----:B------:R-:W0:Y:S01]  /*0100*/  I2F.RP R5, R7 ;  /* 0x0000000700057306 */ /* 0x000e220000209400 */
[----:B--2---:R-:W-:-:S07]  /*0110*/  IABS R8, R37 ;  /* 0x0000002500087213 */ /* 0x004fce0000000000 */
[----:B0-----:R-:W0:Y:S02]  /*0120*/  MUFU.RCP R5, R5 ;  /* 0x0000000500057308 */ /* 0x001e240000001000 */
[----:B0-----:R-:W-:Y:S02]  /*0130*/  IADD3 R2, PT, PT, R5, 0xffffffe, RZ ;  /* 0x0ffffffe05027810 */ /* 0x001fe40007ffe0ff */
[----:B------:R-:W-:-:S04]  /*0140*/  IADD3 R5, PT, PT, RZ, -R10, RZ ;  /* 0x8000000aff057210 */ /* 0x000fc80007ffe0ff */
[----:B------:R0:W2:Y:S02]  /*0150*/  F2I.FTZ.U32.TRUNC.NTZ R3, R2 ;  /* 0x0000000200037305 */ /* 0x0000a4000021f000 */
[----:B0-----:R-:W-:Y:S01]  /*0160*/  HFMA2 R2, -RZ, RZ, 0, 0 ;  /* 0x00000000ff027431 */ /* 0x001fe200000001ff */
[----:B--2---:R-:W-:-:S05]  /*0170*/  IADD3 R6, PT, PT, RZ, -R3, RZ ;  /* 0x80000003ff067210 */ /* 0x004fca0007ffe0ff */
[----:B------:R-:W-:Y:S01]  /*0180*/  IMAD R9, R6, R7, RZ ;  /* 0x0000000706097224 */ /* 0x000fe200078e02ff */
[----:B------:R-:W-:-:S03]  /*0190*/  MOV R6, R8 ;  /* 0x0000000800067202 */ /* 0x000fc60000000f00 */
[----:B------:R-:W-:-:S06]  /*01a0*/  IMAD.HI.U32 R3, R3, R9, R2 ;  /* 0x0000000903037227 */ /* 0x000fcc00078e0002 */
[----:B------:R-:W-:-:S04]  /*01b0*/  IMAD.HI.U32 R3, R3, R6, RZ ;  /* 0x0000000603037227 */ /* 0x000fc800078e00ff */
[----:B------:R-:W-:Y:S02]  /*01c0*/  IMAD R2, R3, R5, R6 ;  /* 0x0000000503027224 */ /* 0x000fe400078e0206 */
[----:B------:R-:W0:Y:S03]  /*01d0*/  S2R R5, SR_TID.Y ;  /* 0x0000000000057919 */ /* 0x000e260000002200 */
[----:B------:R-:W-:-:S13]  /*01e0*/  ISETP.GT.U32.AND P2, PT, R7, R2, PT ;  /* 0x000000020700720c */ /* 0x000fda0003f44070 */
[-C--:B------:R-:W-:Y:S02]  /*01f0*/  @!P2 IADD3 R2, PT, PT, R2, -R7.reuse, RZ ;  /* 0x800000070202a210 */ /* 0x080fe40007ffe0ff */
[----:B------:R-:W-:Y:S02]  /*0200*/  @!P2 IADD3 R3, PT, PT, R3, 0x1, RZ ;  /* 0x000000010303a810 */ /* 0x000fe40007ffe0ff */
[----:B------:R-:W-:Y:S02]  /*0210*/  ISETP.GE.U32.AND P0, PT, R2, R7, PT ;  /* 0x000000070200720c */ /* 0x000fe40003f06070 */
[C---:B------:R-:W-:Y:S02]  /*0220*/  LOP3.LUT R2, R4.reuse, R37, RZ, 0x3c, !PT ;  /* 0x0000002504027212 */ /* 0x040fe400078e3cff */
[----:B------:R-:W-:Y:S02]  /*0230*/  ISETP.NE.AND P2, PT, R4, RZ, PT ;  /* 0x000000ff0400720c */ /* 0x000fe40003f45270 */
[----:B------:R-:W-:-:S07]  /*0240*/  ISETP.GE.AND P1, PT, R2, RZ, PT ;  /* 0x000000ff0200720c */ /* 0x000fce0003f26270 */
[----:B------:R-:W-:-:S04]  /*0250*/  @P0 IADD3 R3, PT, PT, R3, 0x1, RZ ;  /* 0x0000000103030810 */ /* 0x000fc80007ffe0ff */
[----:B------:R-:W-:-:S04]  /*0260*/  MOV R12, R3 ;  /* 0x00000003000c7202 */ /* 0x000fc80000000f00 */
[----:B------:R-:W-:Y:S02]  /*0270*/  @!P1 IADD3 R12, PT, PT, -R12, RZ, RZ ;  /* 0x000000ff0c0c9210 */ /* 0x000fe40007ffe1ff */
[----:B------:R-:W-:-:S05]  /*0280*/  @!P2 LOP3.LUT R12, RZ, R4, RZ, 0x33, !PT ;  /* 0x00000004ff0ca212 */ /* 0x000fca00078e33ff */
[CC--:B0-----:R-:W-:Y:S02]  /*0290*/  IMAD R4, R12.reuse, R5.reuse, R28 ;  /* 0x000000050c047224 */ /* 0x0c1fe400078e021c */
[----:B------:R-:W-:-:S05]  /*02a0*/  IMAD R11, R12, R5, R12 ;  /* 0x000000050c0b7224 */ /* 0x000fca00078e020c */
[----:B------:R-:W-:-:S13]  /*02b0*/  ISETP.GE.AND P0, PT, R4, R11, PT ;  /* 0x0000000b0400720c */ /* 0x000fda0003f06270 */
[----:B-1----:R-:W-:Y:S05]  /*02c0*/  @P0 BRA `(.L_x_260) ;  /* 0x0000000000340947 */ /* 0x002fea0003800000 */
[----:B------:R-:W0:Y:S01]  /*02d0*/  S2R R8, SR_CgaCtaId ;  /* 0x0000000000087919 */ /* 0x000e220000008800 */
[----:B------:R-:W1:Y:S01]  /*02e0*/  LDC.64 R2, c[0x0][0x390] ;  /* 0x0000e400ff027b82 */ /* 0x000e620000000a00 */
[----:B------:R-:W-:Y:S02]  /*02f0*/  MOV R5, 0x400 ;  /* 0x0000040000057802 */ /* 0x000fe40000000f00 */
[----:B------:R-:W-:Y:S02]  /*0300*/  MOV R9, R4 ;  /* 0x0000000400097202 */ /* 0x000fe40000000f00 */
[----:B------:R-:W-:-:S04]  /*0310*/  IADD3 R5, PT, PT, R5, 0x80, RZ ;  /* 0x0000008005057810 */ /* 0x000fc80007ffe0ff */
[----:B0-----:R-:W-:-:S07]  /*0320*/  LEA R8, R8, R5, 0x18 ;  /* 0x0000000508087211 */ /* 0x001fce00078ec0ff */
.L_x_261:
[----:B01----:R-:W-:-:S06]  /*0330*/  IMAD.WIDE R4, R9, 0x10, R2 ;  /* 0x0000001009047825 */ /* 0x003fcc00078e0202 */
[----:B------:R-:W2:Y:S01]  /*0340*/  LDG.E.128.CONSTANT R4, desc[UR6][R4.64] ;  /* 0x0000000604047981 */ /* 0x000ea2000c1e9d00 */
[----:B------:R-:W-:Y:S02]  /*0350*/  LEA R10, R9, R8, 0x4 ;  /* 0x00000008090a7211 */ /* 0x000fe400078e20ff */
[----:B------:R-:W-:-:S04]  /*0360*/  IADD3 R9, PT, PT, R0, R9, RZ ;  /* 0x0000000900097210 */ /* 0x000fc80007ffe0ff */
[----:B------:R-:W-:Y:S01]  /*0370*/  ISETP.GE.AND P0, PT, R9, R11, PT ;  /* 0x0000000b0900720c */ /* 0x000fe20003f06270 */
[----:B--2---:R0:W-:-:S12]  /*0380*/  STS.128 [R10], R4 ;  /* 0x000000040a007388 */ /* 0x0041d80000000c00 */
[----:B------:R-:W-:Y:S05]  /*0390*/  @!P0 BRA `(.L_x_261) ;  /* 0xfffffffc00e48947 */ /* 0x000fea000383ffff */
.L_x_260:
[----:B------:R-:W-:Y:S05]  /*03a0*/  BSYNC.RECONVERGENT B0 ;  /* 0x0000000000007941 */ /* 0x000fea0003800200 */
.L_x_259:
[----:B------:R-:W-:Y:S01]  /*03b0*/  LOP3.LUT R31, R28, 0x1f, RZ, 0xc0, !PT ;  /* 0x0000001f1c1f7812 */ /* 0x000fe200078ec0ff */
[----:B------:R-:W-:Y:S01]  /*03c0*/  BAR.SYNC.DEFER_BLOCKING 0x0 ;  /* 0x0000000000007b1d */ /* 0x000fe20000010000 */
[----:B------:R-:W-:Y:S02]  /*03d0*/  HFMA2 R41, -RZ, RZ, 0, 0 ;  /* 0x00000000ff297431 */ /* 0x000fe400000001ff */
[----:B------:R-:W-:-:S03]  /*03e0*/  ISETP.GE.AND P0, PT, R31, R12, PT ;  /* 0x0000000c1f00720c */ /* 0x000fc60003f06270 */
[----:B------:R-:W-:Y:S10]  /*03f0*/  BSSY.RECONVERGENT B0, `(.L_x_262) ;  /* 0x0000101000007945 */ /* 0x000ff40003800200 */
[----:B------:R-:W-:Y:S05]  /*0400*/  @P0 BRA `(.L_x_263) ;  /* 0x0000000c00fc0947 */ /* 0x000fea0003800000 */
[----:B------:R-:W-:Y:S01]  /*0410*/  LOP3.LUT R2, RZ, R31, RZ, 0x33, !PT ;  /* 0x0000001fff027212 */ /* 0x000fe200078e33ff */
[----:B------:R-:W-:Y:S01]  /*0420*/  BSSY.RECONVERGENT B1, `(.L_x_264) ;  /* 0x0000080000017945 */ /* 0x000fe20003800200 */
[----:B------:R-:W-:Y:S01]  /*0430*/  IMAD.WIDE R36, R30, R37, RZ ;  /* 0x000000251e247225 */ /* 0x000fe200078e02ff */
[----:B------:R-:W-:Y:S02]  /*0440*/  MOV R41, RZ ;  /* 0x000000ff00297202 */ /* 0x000fe40000000f00 */
[----:B------:R-:W-:Y:S02]  /*0450*/  IADD3 R2, PT, PT, R12, R2, RZ ;  /* 0x000000020c027210 */ /* 0x000fe40007ffe0ff */
[----:B------:R-:W-:Y:S02]  /*0460*/  MOV R29, R31 ;  /* 0x0000001f001d7202 */ /* 0x000fe40000000f00 */
[C---:B------:R-:W-:Y:S02]  /*0470*/  ISETP.GE.U32.AND P1, PT, R2.reuse, 0x1e0, PT ;  /* 0x000001e00200780c */ /* 0x040fe40003f26070 */
[----:B------:R-:W-:-:S04]  /*0480*/  LEA.HI R32, R2, 0x1, RZ, 0x1b ;  /* 0x0000000102207811 */ /* 0x000fc800078fd8ff */
[----:B------:R-:W-:-:S04]  /*0490*/  LOP3.LUT R34, R32, 0xf, RZ, 0xc0, !PT ;  /* 0x0000000f20227812 */ /* 0x000fc800078ec0ff */
[----:B------:R-:W-:-:S03]  /*04a0*/  ISETP.NE.AND P0, PT, R34, RZ, PT ;  /* 0x000000ff2200720c */ /* 0x000fc60003f05270 */
[----:B------:R-:W-:Y:S10]  /*04b0*/  @!P1 BRA `(.L_x_265) ;  /* 0x0000000400d89947 */ /* 0x000ff40003800000 */
[----:B------:R-:W1:Y:S01]  /*04c0*/  S2UR UR5, SR_CgaCtaId ;  /* 0x00000000000579c3 */ /* 0x000e620000008800 */
[----:B------:R-:W2:Y:S01]  /*04d0*/  LDCU.64 UR8, c[0x0][0x388] ;  /* 0x00007100ff0877ac */ /* 0x000ea20008000a00 */
[----:B------:R-:W-:Y:S01]  /*04e0*/  IMAD.WIDE.U32 R2, R31, 0x10, R36 ;  /* 0x000000101f027825 */ /* 0x000fe200078e0024 */
[----:B------:R-:W-:Y:S01]  /*04f0*/  MOV R41, RZ ;  /* 0x000000ff00297202 */ /* 0x000fe20000000f00 */
[----:B------:R-:W-:Y:S01]  /*0500*/  UMOV UR4, 0x400 ;  /* 0x0000040000047882 */ /* 0x000fe20000000000 */
[----:B------:R-:W-:Y:S01]  /*0510*/  MOV R29, R31 ;  /* 0x0000001f001d7202 */ /* 0x000fe20000000f00 */
[----:B------:R-:W-:Y:S01]  /*0520*/  UIADD3 UR4, UPT, UPT, UR4, 0x80, URZ ;  /* 0x0000008004047890 */ /* 0x000fe2000fffe0ff */
[----:B--2---:R-:W-:Y:S02]  /*0530*/  IADD3 R38, P1, PT, R2, UR8, RZ ;  /* 0x0000000802267c10 */ /* 0x004fe4000ff3e0ff */
[----:B------:R-:W-:Y:S02]  /*0540*/  LOP3.LUT R2, R32, 0xffffff0, RZ, 0xc0, !PT ;  /* 0x0ffffff020027812 */ /* 0x000fe400078ec0ff */
[----:B------:R-:W-:Y:S01]  /*0550*/  IADD3 R38, P2, PT, R38, 0x1000, RZ ;  /* 0x0000100026267810 */ /* 0x000fe20007f5e0ff */
[----:B-1----:R-:W-:-:S03]  /*0560*/  ULEA UR4, UR5, UR4, 0x18 ;  /* 0x0000000405047291 */ /* 0x002fc6000f8ec0ff */
[----:B------:R-:W-:Y:S02]  /*0570*/  IADD3.X R39, PT, PT, RZ, UR9, R3, P2, P1 ;  /* 0x00000009ff277c10 */ /* 0x000fe400097e2403 */
[----:B------:R-:W-:Y:S02]  /*0580*/  IADD3 R3, PT, PT, -R2, RZ, RZ ;  /* 0x000000ff02037210 */ /* 0x000fe40007ffe1ff */
[----:B0-----:R-:W-:-:S04]  /*0590*/  LEA R4, R31, UR4, 0x4 ;  /* 0x000000041f047c11 */ /* 0x001fc8000f8e20ff */
[----:B------:R-:W-:-:S07]  /*05a0*/  IADD3 R2, PT, PT, R4, 0x1000, RZ ;  /* 0x0000100004027810 */ /* 0x000fce0007ffe0ff */
.L_x_266:
[----:B------:R-:W2:Y:S04]  /*05b0*/  LDG.E.128.CONSTANT R4, desc[UR6][R38.64+-0x1000] ;  /* 0xfff0000626047981 */ /* 0x000ea8000c1e9d00 */
[----:B------:R-:W3:Y:S04]  /*05c0*/  LDG.E.128.CONSTANT R24, desc[UR6][R38.64+-0xe00] ;  /* 0xfff2000626187981 */ /* 0x000ee8000c1e9d00 */
[----:B------:R-:W4:Y:S04]  /*05d0*/  LDG.E.128.CONSTANT R16, desc[UR6][R38.64+-0xc00] ;  /* 0xfff4000626107981 */ /* 0x000f28000c1e9d00 */
[----:B------:R-:W5:Y:S04]  /*05e0*/  LDG.E.128.CONSTANT R20, desc[UR6][R38.64+-0xa00] ;  /* 0xfff6000626147981 */ /* 0x000f68000c1e9d00 */
[----:B------:R-:W2:Y:S04]  /*05f0*/  LDS.128 R12, [R2+-0x1000] ;  /* 0xfff00000020c7984 */ /* 0x000ea80000000c00 */
[----:B------:R-:W3:Y:S01]  /*0600*/  LDS.128 R8, [R2+-0xe00] ;  /* 0xfff2000002087984 */ /* 0x000ee20000000c00 */
[----:B--2---:R-:W-:-:S04]  /*0610*/  IDP.4A.S8.S8 R4, R4, R12, R41 ;  /* 0x0000000c04047226 */ /* 0x004fc80000000629 */
[----:B------:R-:W-:-:S04]  /*0620*/  IDP.4A.S8.S8 R5, R5, R13, R4 ;  /* 0x0000000d05057226 */ /* 0x000fc80000000604 */
[----:B------:R-:W-:-:S04]  /*0630*/  IDP.4A.S8.S8 R6, R6, R14, R5 ;  /* 0x0000000e06067226 */ /* 0x000fc80000000605 */
[----:B------:R-:W-:Y:S02]  /*0640*/  IDP.4A.S8.S8 R7, R7, R15, R6 ;  /* 0x0000000f07077226 */ /* 0x000fe40000000606 */
[----:B------:R-:W4:Y:S02]  /*0650*/  LDS.128 R12, [R2+-0xc00] ;  /* 0xfff40000020c7984 */ /* 0x000f240000000c00 */
[----:B---3--:R-:W-:Y:S02]  /*0660*/  IDP.4A.S8.S8 R8, R24, R8, R7 ;  /* 0x0000000818087226 */ /* 0x008fe40000000607 */
[----:B------:R-:W2:Y:S02]  /*0670*/  LDG.E.128.CONSTANT R4, desc[UR6][R38.64+-0x800] ;  /* 0xfff8000626047981 */ /* 0x000ea4000c1e9d00 */
[----:B------:R-:W-:-:S04]  /*0680*/  IDP.4A.S8.S8 R9, R25, R9, R8 ;  /* 0x0000000919097226 */ /* 0x000fc80000000608 */
[----:B------:R-:W-:-:S04]  /*0690*/  IDP.4A.S8.S8 R10, R26, R10, R9 ;  /* 0x0000000a1a0a7226 */ /* 0x000fc80000000609 */
[----:B------:R-:W-:Y:S02]  /*06a0*/  IDP.4A.S8.S8 R11, R27, R11, R10 ;  /* 0x0000000b1b0b7226 */ /* 0x000fe4000000060a */
[----:B------:R-:W3:Y:S02]  /*06b0*/  LDG.E.128.CONSTANT R24, desc[UR6][R38.64+-0x600] ;  /* 0xfffa000626187981 */ /* 0x000ee4000c1e9d00 */
[----:B----4-:R-:W-:Y:S02]  /*06c0*/  IDP.4A.S8.S8 R12, R16, R12, R11 ;  /* 0x0000000c100c7226 */ /* 0x010fe4000000060b */
[----:B------:R-:W5:Y:S02]  /*06d0*/  LDS.128 R8, [R2+-0xa00] ;  /* 0xfff6000002087984 */ /* 0x000f640000000c00 */
[----:B------:R-:W-:-:S04]  /*06e0*/  IDP.4A.S8.S8 R13, R17, R13, R12 ;  /* 0x0000000d110d7226 */ /* 0x000fc8000000060c */
[----:B------:R-:W-:-:S04]  /*06f0*/  IDP.4A.S8.S8 R14, R18, R14, R13 ;  /* 0x0000000e120e7226 */ /* 0x000fc8000000060d */
[----:B------:R-:W-:Y:S02]  /*0700*/  IDP.4A.S8.S8 R15, R19, R15, R14 ;  /* 0x0000000f130f7226 */ /* 0x000fe4000000060e */
[----:B------:R-:W4:Y:S02]  /*0710*/  LDG.E.128.CONSTANT R16, desc[UR6][R38.64+-0x200] ;  /* 0xfffe000626107981 */ /* 0x000f24000c1e9d00 */
[----:B-----5:R-:W-:Y:S02]  /*0720*/  IDP.4A.S8.S8 R8, R20, R8, R15 ;  /* 0x0000000814087226 */ /* 0x020fe4000000060f */
[----:B------:R-:W5:Y:S02]  /*0730*/  LDG.E.128.CONSTANT R12, desc[UR6][R38.64+-0x400] ;  /* 0xfffc0006260c7981 */ /* 0x000f64000c1e9d00 */
[----:B------:R-:W-:-:S04]  /*0740*/  IDP.4A.S8.S8 R9, R21, R9, R8 ;  /* 0x0000000915097226 */ /* 0x000fc80000000608 */
[----:B------:R-:W-:-:S04]  /*0750*/  IDP.4A.S8.S8 R10, R22, R10, R9 ;  /* 0x0000000a160a7226 */ /* 0x000fc80000000609 */
[----:B------:R-:W-:Y:S02]  /*0760*/  IDP.4A.S8.S8 R23, R23, R11, R10 ;  /* 0x0000000b17177226 */ /* 0x000fe4000000060a */
[----:B------:R-:W2:Y:S02]  /*0770*/  LDS.128 R8, [R2+-0x800] ;  /* 0xfff8000002087984 */ /* 0x000ea40000000c00 */
[----:B--2---:R-:W-:Y:S02]  /*0780*/  IDP.4A.S8.S8 R4, R4, R8, R23 ;  /* 0x0000000804047226 */ /* 0x004fe40000000617 */
[----:B------:R-:W3:Y:S02]  /*0790*/  LDS.128 R20, [R2+-0x600] ;  /* 0xfffa000002147984 */ /* 0x000ee40000000c00 */
[----:B------:R-:W-:-:S04]  /*07a0*/  IDP.4A.S8.S8 R5, R5, R9, R4 ;  /* 0x0000000905057226 */ /* 0x000fc80000000604 */
[----:B------:R-:W-:-:S04]  /*07b0*/  IDP.4A.S8.S8 R6, R6, R10, R5 ;  /* 0x0000000a06067226 */ /* 0x000fc80000000605 */
[----:B------:R-:W-:Y:S02]  /*07c0*/  IDP.4A.S8.S8 R7, R7, R11, R6 ;  /* 0x0000000b07077226 */ /* 0x000fe40000000606 */
[----:B------:R-:W2:Y:S02]  /*07d0*/  LDG.E.128.CONSTANT R8, desc[UR6][R38.64] ;  /* 0x0000000626087981 */ /* 0x000ea4000c1e9d00 */
[----:B---3--:R-:W-:Y:S02]  /*07e0*/  IDP.4A.S8.S8 R20, R24, R20, R7 ;  /* 0x0000001418147226 */ /* 0x008fe40000000607 */
[----:B------:R-:W5:Y:S02]  /*07f0*/  LDS.128 R4, [R2+-0x400] ;  /* 0xfffc000002047984 */ /* 0x000f640000000c00 */
[----:B------:R-:W-:-:S04]  /*0800*/  IDP.4A.S8.S8 R21, R25, R21, R20 ;  /* 0x0000001519157226 */ /* 0x000fc80000000614 */
[----:B------:R-:W-:-:S04]  /*0810*/  IDP.4A.S8.S8 R22, R26, R22, R21 ;  /* 0x000000161a167226 */ /* 0x000fc80000000615 */
[----:B------:R-:W-:Y:S02]  /*0820*/  IDP.4A.S8.S8 R23, R27, R23, R22 ;  /* 0x000000171b177226 */ /* 0x000fe40000000616 */
[----:B------:R-:W3:Y:S02]  /*0830*/  LDG.E.128.CONSTANT R24, desc[UR6][R38.64+0x200] ;  /* 0x0002000626187981 */ /* 0x000ee4000c1e9d00 */
[----:B-----5:R-:W-:Y:S02]  /*0840*/  IDP.4A.S8.S8 R4, R12, R4, R23 ;  /* 0x000000040c047226 */ /* 0x020fe40000000617 */
[----:B------:R-:W4:Y:S02]  /*0850*/  LDS.128 R20, [R2+-0x200] ;  /* 0xfffe000002147984 */ /* 0x000f240000000c00 */
[----:B------:R-:W-:-:S04]  /*0860*/  IDP.4A.S8.S8 R5, R13, R5, R4 ;  /* 0x000000050d057226 */ /* 0x000fc80000000604 */
[----:B------:R-:W-:-:S04]  /*0870*/  IDP.4A.S8.S8 R6, R14, R6, R5 ;  /* 0x000000060e067226 */ /* 0x000fc80000000605 */
[----:B------:R-:W-:Y:S02]  /*0880*/  IDP.4A.S8.S8 R7, R15, R7, R6 ;  /* 0x000000070f077226 */ /* 0x000fe40000000606 */
[----:B------:R-:W5:Y:S02]  /*0890*/  LDG.E.128.CONSTANT R12, desc[UR6][R38.64+0x400] ;  /* 0x00040006260c7981 */ /* 0x000f64000c1e9d00 */
[----:B----4-:R-:W-:Y:S02]  /*08a0*/  IDP.4A.S8.S8 R16, R16, R20, R7 ;  /* 0x0000001410107226 */ /* 0x010fe40000000607 */
[----:B------:R-:W4:Y:S02]  /*08b0*/  LDG.E.128.CONSTANT R4, desc[UR6][R38.64+0x600] ;  /* 0x0006000626047981 */ /* 0x000f24000c1e9d00 */
[----:B------:R-:W-:-:S04]  /*08c0*/  IDP.4A.S8.S8 R17, R17, R21, R16 ;  /* 0x0000001511117226 */ /* 0x000fc80000000610 */
[----:B------:R-:W-:-:S04]  /*08d0*/  IDP.4A.S8.S8 R18, R18, R22, R17 ;  /* 0x0000001612127226 */ /* 0x000fc80000000611 */
[----:B------:R-:W-:Y:S02]  /*08e0*/  IDP.4A.S8.S8 R19, R19, R23, R18 ;  /* 0x0000001713137226 */ /* 0x000fe40000000612 */
[----:B------:R-:W2:Y:S02]  /*08f0*/  LDS.128 R20, [R2] ;  /* 0x0000000002147984 */ /* 0x000ea40000000c00 */
[----:B--2---:R-:W-:Y:S02]  /*0900*/  IDP.4A.S8.S8 R8, R8, R20, R19 ;  /* 0x0000001408087226 */ /* 0x004fe40000000613 */
[----:B------:R-:W3:Y:S02]  /*0910*/  LDS.128 R16, [R2+0x200] ;  /* 0x0002000002107984 */ /* 0x000ee40000000c00 */
[----:B------:R-:W-:-:S04]  /*0920*/  IDP.4A.S8.S8 R9, R9, R21, R8 ;  /* 0x0000001509097226 */ /* 0x000fc80000000608 */
[----:B------:R-:W-:-:S04]  /*0930*/  IDP.4A.S8.S8 R10, R10, R22, R9 ;  /* 0x000000160a0a7226 */ /* 0x000fc80000000609 */
[----:B------:R-:W-:Y:S02]  /*0940*/  IDP.4A.S8.S8 R11, R11, R23, R10 ;  /* 0x000000170b0b7226 */ /* 0x000fe4000000060a */
[----:B------:R-:W2:Y:S02]  /*0950*/  LDG.E.128.CONSTANT R20, desc[UR6][R38.64+0x800] ;  /* 0x0008000626147981 */ /* 0x000ea4000c1e9d00 */
[----:B---3--:R-:W-:Y:S02]  /*0960*/  IDP.4A.S8.S8 R16, R24, R16, R11 ;  /* 0x0000001018107226 */ /* 0x008fe4000000060b */
[----:B------:R-:W5:Y:S02]  /*0970*/  LDS.128 R8, [R2+0x400] ;  /* 0x0004000002087984 */ /* 0x000f640000000c00 */
[----:B------:R-:W-:-:S04]  /*0980*/  IDP.4A.S8.S8 R17, R25, R17, R16 ;  /* 0x0000001119117226 */ /* 0x000fc80000000610 */
[----:B------:R-:W-:-:S04]  /*0990*/  IDP.4A.S8.S8 R18, R26, R18, R17 ;  /* 0x000000121a127226 */ /* 0x000fc80000000611 */
[----:B------:R-:W-:Y:S02]  /*09a0*/  IDP.4A.S8.S8 R19, R27, R19, R18 ;  /* 0x000000131b137226 */ /* 0x000fe40000000612 */
[----:B------:R-:W3:Y:S02]  /*09b0*/  LDG.E.128.CONSTANT R24, desc[UR6][R38.64+0xa00] ;  /* 0x000a000626187981 */ /* 0x000ee4000c1e9d00 */
[----:B-----5:R-:W-:Y:S02]  /*09c0*/  IDP.4A.S8.S8 R8, R12, R8, R19 ;  /* 0x000000080c087226 */ /* 0x020fe40000000613 */
[----:B------:R-:W4:Y:S02]  /*09d0*/  LDS.128 R16, [R2+0x600] ;  /* 0x0006000002107984 */ /* 0x000f240000000c00 */
[----:B------:R-:W-:-:S04]  /*09e0*/  IDP.4A.S8.S8 R9, R13, R9, R8 ;  /* 0x000000090d097226 */ /* 0x000fc80000000608 */
[----:B------:R-:W-:-:S04]  /*09f0*/  IDP.4A.S8.S8 R10, R14, R10, R9 ;  /* 0x0000000a0e0a7226 */ /* 0x000fc80000000609 */
[----:B------:R-:W-:Y:S02]  /*0a00*/  IDP.4A.S8.S8 R11, R15, R11, R10 ;  /* 0x0000000b0f0b7226 */ /* 0x000fe4000000060a */
[----:B------:R-:W5:Y:S02]  /*0a10*/  LDG.E.128.CONSTANT R12, desc[UR6][R38.64+0xc00] ;  /* 0x000c0006260c7981 */ /* 0x000f64000c1e9d00 */
[----:B----4-:R-:W-:Y:S02]  /*0a20*/  IDP.4A.S8.S8 R4, R4, R16, R11 ;  /* 0x0000001004047226 */ /* 0x010fe4000000060b */
[----:B------:R0:W4:Y:S02]  /*0a30*/  LDG.E.128.CONSTANT R8, desc[UR6][R38.64+0xe00] ;  /* 0x000e000626087981 */ /* 0x000124000c1e9d00 */
[----:B------:R-:W-:-:S04]  /*0a40*/  IDP.4A.S8.S8 R5, R5, R17, R4 ;  /* 0x0000001105057226 */ /* 0x000fc80000000604 */
[----:B------:R-:W-:-:S04]  /*0a50*/  IDP.4A.S8.S8 R6, R6, R18, R5 ;  /* 0x0000001206067226 */ /* 0x000fc80000000605 */
[----:B------:R-:W-:Y:S02]  /*0a60*/  IDP.4A.S8.S8 R7, R7, R19, R6 ;  /* 0x0000001307077226 */ /* 0x000fe40000000606 */
[----:B------:R-:W2:Y:S01]  /*0a70*/  LDS.128 R16, [R2+0x800] ;  /* 0x0008000002107984 */ /* 0x000ea20000000c00 */
[----:B------:R-:W-:-:S04]  /*0a80*/  IADD3 R3, PT, PT, R3, 0x10, RZ ;  /* 0x0000001003037810 */ /* 0x000fc80007ffe0ff */
[----:B------:R-:W-:Y:S02]  /*0a90*/  ISETP.NE.AND P1, PT, R3, RZ, PT ;  /* 0x000000ff0300720c */ /* 0x000fe40003f25270 */
[----:B0-----:R-:W-:Y:S02]  /*0aa0*/  IADD3 R38, P2, PT, R38, 0x2000, RZ ;  /* 0x0000200026267810 */ /* 0x001fe40007f5e0ff */
[----:B------:R-:W-:Y:S02]  /*0ab0*/  IADD3 R29, PT, PT, R29, 0x200, RZ ;  /* 0x000002001d1d7810 */ /* 0x000fe40007ffe0ff */
[----:B------:R-:W-:Y:S01]  /*0ac0*/  IADD3.X R39, PT, PT, RZ, R39, RZ, P2, !PT ;  /* 0x00000027ff277210 */ /* 0x000fe200017fe4ff */
[----:B--2---:R-:W-:Y:S02]  /*0ad0*/  IDP.4A.S8.S8 R16, R20, R16, R7 ;  /* 0x0000001014107226 */ /* 0x004fe40000000607 */
[----:B------:R-:W3:Y:S02]  /*0ae0*/  LDS.128 R4, [R2+0xa00] ;  /* 0x000a000002047984 */ /* 0x000ee40000000c00 */
[----:B------:R-:W-:-:S04]  /*0af0*/  IDP.4A.S8.S8 R17, R21, R17, R16 ;  /* 0x0000001115117226 */ /* 0x000fc80000000610 */
[----:B------:R-:W-:-:S04]  /*0b00*/  IDP.4A.S8.S8 R18, R22, R18, R17 ;  /* 0x0000001216127226 */ /* 0x000fc80000000611 */
[----:B------:R-:W-:Y:S02]  /*0b10*/  IDP.4A.S8.S8 R19, R23, R19, R18 ;  /* 0x0000001317137226 */ /* 0x000fe40000000612 */
[----:B------:R-:W-:Y:S02]  /*0b20*/  LDS.128 R20, [R2+0xe00] ;  /* 0x000e000002147984 */ /* 0x000fe40000000c00 */
[----:B---3--:R-:W-:Y:S02]  /*0b30*/  IDP.4A.S8.S8 R4, R24, R4, R19 ;  /* 0x0000000418047226 */ /* 0x008fe40000000613 */
[----:B------:R0:W5:Y:S02]  /*0b40*/  LDS.128 R16, [R2+0xc00] ;  /* 0x000c000002107984 */ /* 0x0001640000000c00 */
[----:B------:R-:W-:-:S04]  /*0b50*/  IDP.4A.S8.S8 R5, R25, R5, R4 ;  /* 0x0000000519057226 */ /* 0x000fc80000000604 */
[----:B------:R-:W-:-:S04]  /*0b60*/  IDP.4A.S8.S8 R6, R26, R6, R5 ;  /* 0x000000061a067226 */ /* 0x000fc80000000605 */
[----:B------:R-:W-:Y:S01]  /*0b70*/  IDP.4A.S8.S8 R7, R27, R7, R6 ;  /* 0x000000071b077226 */ /* 0x000fe20000000606 */
[----:B0-----:R-:W-:-:S03]  /*0b80*/  IADD3 R2, PT, PT, R2, 0x2000, RZ ;  /* 0x0000200002027810 */ /* 0x001fc60007ffe0ff */
[----:B-----5:R-:W-:-:S04]  /*0b90*/  IDP.4A.S8.S8 R12, R12, R16, R7 ;  /* 0x000000100c0c7226 */ /* 0x020fc80000000607 */
[----:B------:R-:W-:-:S04]  /*0ba0*/  IDP.4A.S8.S8 R13, R13, R17, R12 ;  /* 0x000000110d0d7226 */ /* 0x000fc8000000060c */
[----:B------:R-:W-:-:S04]  /*0bb0*/  IDP.4A.S8.S8 R14, R14, R18, R13 ;  /* 0x000000120e0e7226 */ /* 0x000fc8000000060d */
[----:B------:R-:W-:-:S04]  /*0bc0*/  IDP.4A.S8.S8 R15, R15, R19, R14 ;  /* 0x000000130f0f7226 */ /* 0x000fc8000000060e */
[----:B----4-:R-:W-:-:S04]  /*0bd0*/  IDP.4A.S8.S8 R8, R8, R20, R15 ;  /* 0x0000001408087226 */ /* 0x010fc8000000060f */
[----:B------:R-:W-:-:S04]  /*0be0*/  IDP.4A.S8.S8 R9, R9, R21, R8 ;  /* 0x0000001509097226 */ /* 0x000fc80000000608 */
[----:B------:R-:W-:-:S04]  /*0bf0*/  IDP.4A.S8.S8 R10, R10, R22, R9 ;  /* 0x000000160a0a7226 */ /* 0x000fc80000000609 */
[----:B------:R-:W-:Y:S01]  /*0c00*/  IDP.4A.S8.S8 R41, R11, R23, R10 ;  /* 0x000000170b297226 */ /* 0x000fe2000000060a */
[----:B------:R-:W-:Y:S06]  /*0c10*/  @P1 BRA `(.L_x_266) ;  /* 0xfffffff800641947 */ /* 0x000fec000383ffff */
.L_x_265:
[----:B------:R-:W-:Y:S05]  /*0c20*/  BSYNC.RECONVERGENT B1 ;  /* 0x0000000000017941 */ /* 0x000fea0003800200 */
.L_x_264:
[----:B------:R-:W-:Y:S05]  /*0c30*/  @!P0 BRA `(.L_x_263) ;  /* 0x0000000400f08947 */ /* 0x000fea0003800000 */
[----:B------:R-:W1:Y:S01]  /*0c40*/  LDC.64 R2, c[0x0][0x388] ;  /* 0x0000e200ff027b82 */ /* 0x000e620000000a00 */
[----:B------:R-:W-:Y:S01]  /*0c50*/  ISETP.GE.U32.AND P0, PT, R34, 0x8, PT ;  /* 0x000000082200780c */ /* 0x000fe20003f06070 */
[----:B------:R-:W-:Y:S01]  /*0c60*/  BSSY.RECONVERGENT B1, `(.L_x_267) ;  /* 0x000003d000017945 */ /* 0x000fe20003800200 */
[----:B------:R-:W-:-:S04]  /*0c70*/  LOP3.LUT R35, R32, 0x7, RZ, 0xc0, !PT ;  /* 0x0000000720237812 */ /* 0x000fc800078ec0ff */
[----:B------:R-:W-:Y:S02]  /*0c80*/  ISETP.NE.AND P1, PT, R35, RZ, PT ;  /* 0x000000ff2300720c */ /* 0x000fe40003f25270 */
[----:B-1----:R-:W-:-:S04]  /*0c90*/  IADD3 R38, P2, PT, R36, R2, RZ ;  /* 0x0000000224267210 */ /* 0x002fc80007f5e0ff */
[----:B------:R-:W-:Y:S01]  /*0ca0*/  IADD3.X R39, PT, PT, R37, R3, RZ, P2, !PT ;  /* 0x0000000325277210 */ /* 0x000fe200017fe4ff */
[----:B------:R-:W-:Y:S08]  /*0cb0*/  @!P0 BRA `(.L_x_268) ;  /* 0x0000000000dc8947 */ /* 0x000ff00003800000 */
[----:B------:R-:W-:-:S05]  /*0cc0*/  IMAD.WIDE.U32 R42, R29, 0x10, R38 ;  /* 0x000000101d2a7825 */ /* 0x000fca00078e0026 */
[----:B0-----:R-:W2:Y:S04]  /*0cd0*/  LDG.E.128.CONSTANT R8, desc[UR6][R42.64] ;  /* 0x000000062a087981 */ /* 0x001ea8000c1e9d00 */
[----:B------:R-:W3:Y:S01]  /*0ce0*/  LDG.E.128.CONSTANT R4, desc[UR6][R42.64+0x200] ;  /* 0x000200062a047981 */ /* 0x000ee2000c1e9d00 */
[----:B------:R-:W0:Y:S01]  /*0cf0*/  S2UR UR5, SR_CgaCtaId ;  /* 0x00000000000579c3 */ /* 0x000e220000008800 */
[----:B------:R-:W-:Y:S02]  /*0d00*/  UMOV UR4, 0x400 ;  /* 0x0000040000047882 */ /* 0x000fe40000000000 */
[----:B------:R-:W4:Y:S01]  /*0d10*/  LDG.E.128.CONSTANT R12, desc[UR6][R42.64+0x400] ;  /* 0x000400062a0c7981 */ /* 0x000f22000c1e9d00 */
[----:B------:R-:W-:-:S03]  /*0d20*/  UIADD3 UR4, UPT, UPT, UR4, 0x80, URZ ;  /* 0x0000008004047890 */ /* 0x000fc6000fffe0ff */
[----:B------:R-:W5:Y:S01]  /*0d30*/  LDG.E.128.CONSTANT R20, desc[UR6][R42.64+0x600] ;  /* 0x000600062a147981 */ /* 0x000f62000c1e9d00 */
[----:B0-----:R-:W-:-:S06]  /*0d40*/  ULEA UR4, UR5, UR4, 0x18 ;  /* 0x0000000405047291 */ /* 0x001fcc000f8ec0ff */
[----:B------:R-:W-:-:S05]  /*0d50*/  LEA R34, R29, UR4, 0x4 ;  /* 0x000000041d227c11 */ /* 0x000fca000f8e20ff */
[----:B------:R-:W2:Y:S04]  /*0d60*/  LDS.128 R16, [R34] ;  /* 0x0000000022107984 */ /* 0x000ea80000000c00 */
[----:B------:R-:W-:Y:S01]  /*0d70*/  LDS.128 R24, [R34+0x600] ;  /* 0x0006000022187984 */ /* 0x000fe20000000c00 */
[----:B--2---:R-:W-:-:S04]  /*0d80*/  IDP.4A.S8.S8 R8, R8, R16, R41 ;  /* 0x0000001008087226 */ /* 0x004fc80000000629 */
[----:B------:R-:W-:-:S04]  /*0d90*/  IDP.4A.S8.S8 R9, R9, R17, R8 ;  /* 0x0000001109097226 */ /* 0x000fc80000000608 */
[----:B------:R-:W-:-:S04]  /*0da0*/  IDP.4A.S8.S8 R10, R10, R18, R9 ;  /* 0x000000120a0a7226 */ /* 0x000fc80000000609 */
[----:B------:R-:W-:Y:S02]  /*0db0*/  IDP.4A.S8.S8 R11, R11, R19, R10 ;  /* 0x000000130b0b7226 */ /* 0x000fe4000000060a */
[----:B------:R-:W3:Y:S02]  /*0dc0*/  LDS.128 R16, [R34+0x200] ;  /* 0x0002000022107984 */ /* 0x000ee40000000c00 */
[----:B---3--:R-:W-:Y:S02]  /*0dd0*/  IDP.4A.S8.S8 R4, R4, R16, R11 ;  /* 0x0000001004047226 */ /* 0x008fe4000000060b */
[----:B------:R-:W4:Y:S02]  /*0de0*/  LDS.128 R8, [R34+0x400] ;  /* 0x0004000022087984 */ /* 0x000f240000000c00 */
[----:B------:R-:W-:-:S04]  /*0df0*/  IDP.4A.S8.S8 R5, R5, R17, R4 ;  /* 0x0000001105057226 */ /* 0x000fc80000000604 */
[----:B------:R-:W-:-:S04]  /*0e00*/  IDP.4A.S8.S8 R6, R6, R18, R5 ;  /* 0x0000001206067226 */ /* 0x000fc80000000605 */
[----:B------:R-:W-:Y:S02]  /*0e10*/  IDP.4A.S8.S8 R19, R7, R19, R6 ;  /* 0x0000001307137226 */ /* 0x000fe40000000606 */
[----:B------:R-:W2:Y:S02]  /*0e20*/  LDG.E.128.CONSTANT R4, desc[UR6][R42.64+0x800] ;  /* 0x000800062a047981 */ /* 0x000ea4000c1e9d00 */
[----:B----4-:R-:W-:Y:S02]  /*0e30*/  IDP.4A.S8.S8 R8, R12, R8, R19 ;  /* 0x000000080c087226 */ /* 0x010fe40000000613 */
[----:B------:R-:W3:Y:S02]  /*0e40*/  LDG.E.128.CONSTANT R16, desc[UR6][R42.64+0xa00] ;  /* 0x000a00062a107981 */ /* 0x000ee4000c1e9d00 */
        /* <DEDUP_REMOVED lines=9> */
[----:B------:R-:W2:Y:S01]  /*0ee0*/  LDS.128 R24, [R34+0x800] ;  /* 0x0008000022187984 */ /* 0x000ea20000000c00 */
[----:B------:R-:W-:Y:S01]  /*0ef0*/  IADD3 R29, PT, PT, R29, 0x100, RZ ;  /* 0x000001001d1d7810 */ /* 0x000fe20007ffe0ff */
[----:B--2---:R-:W-:Y:S02]  /*0f00*/  IDP.4A.S8.S8 R4, R4, R24, R23 ;  /* 0x0000001804047226 */ /* 0x004fe40000000617 */
[----:B------:R-:W3:Y:S02]  /*0f10*/  LDS.128 R20, [R34+0xa00] ;  /* 0x000a000022147984 */ /* 0x000ee40000000c00 */
[----:B------:R-:W-:-:S04]  /*0f20*/  IDP.4A.S8.S8 R5, R5, R25, R4 ;  /* 0x0000001905057226 */ /* 0x000fc80000000604 */
[----:B------:R-:W-:-:S04]  /*0f30*/  IDP.4A.S8.S8 R6, R6, R26, R5 ;  /* 0x0000001a06067226 */ /* 0x000fc80000000605 */
[----:B------:R-:W-:Y:S02]  /*0f40*/  IDP.4A.S8.S8 R7, R7, R27, R6 ;  /* 0x0000001b07077226 */ /* 0x000fe40000000606 */
[----:B------:R-:W-:Y:S02]  /*0f50*/  LDS.128 R24, [R34+0xe00] ;  /* 0x000e000022187984 */ /* 0x000fe40000000c00 */
[----:B---3--:R-:W-:Y:S02]  /*0f60*/  IDP.4A.S8.S8 R16, R16, R20, R7 ;  /* 0x0000001410107226 */ /* 0x008fe40000000607 */
[----:B------:R-:W4:Y:S02]  /*0f70*/  LDS.128 R4, [R34+0xc00] ;  /* 0x000c000022047984 */ /* 0x000f240000000c00 */
[----:B------:R-:W-:-:S04]  /*0f80*/  IDP.4A.S8.S8 R17, R17, R21, R16 ;  /* 0x0000001511117226 */ /* 0x000fc80000000610 */
[----:B------:R-:W-:-:S04]  /*0f90*/  IDP.4A.S8.S8 R18, R18, R22, R17 ;  /* 0x0000001612127226 */ /* 0x000fc80000000611 */
[----:B------:R-:W-:-:S04]  /*0fa0*/  IDP.4A.S8.S8 R19, R19, R23, R18 ;  /* 0x0000001713137226 */ /* 0x000fc80000000612 */
[----:B----4-:R-:W-:-:S04]  /*0fb0*/  IDP.4A.S8.S8 R4, R12, R4, R19 ;  /* 0x000000040c047226 */ /* 0x010fc80000000613 */
[----:B------:R-:W-:-:S04]  /*0fc0*/  IDP.4A.S8.S8 R5, R13, R5, R4 ;  /* 0x000000050d057226 */ /* 0x000fc80000000604 */
[----:B------:R-:W-:-:S04]  /*0fd0*/  IDP.4A.S8.S8 R6, R14, R6, R5 ;  /* 0x000000060e067226 */ /* 0x000fc80000000605 */
[----:B------:R-:W-:-:S04]  /*0fe0*/  IDP.4A.S8.S8 R7, R15, R7, R6 ;  /* 0x000000070f077226 */ /* 0x000fc80000000606 */
[----:B-----5:R-:W-:-:S04]  /*0ff0*/  IDP.4A.S8.S8 R8, R8, R24, R7 ;  /* 0x0000001808087226 */ /* 0x020fc80000000607 */
[----:B------:R-:W-:-:S04]  /*1000*/  IDP.4A.S8.S8 R9, R9, R25, R8 ;  /* 0x0000001909097226 */ /* 0x000fc80000000608 */
[----:B------:R-:W-:-:S04]  /*1010*/  IDP.4A.S8.S8 R10, R10, R26, R9 ;  /* 0x0000001a0a0a7226 */ /* 0x000fc80000000609 */
[----:B------:R-:W-:-:S07]  /*1020*/  IDP.4A.S8.S8 R41, R11, R27, R10 ;  /* 0x0000001b0b297226 */ /* 0x000fce000000060a */
.L_x_268:
[----:B------:R-:W-:Y:S05]  /*1030*/  BSYNC.RECONVERGENT B1 ;  /* 0x0000000000017941 */ /* 0x000fea0003800200 */
.L_x_267:
[----:B------:R-:W-:Y:S05]  /*1040*/  @!P1 BRA `(.L_x_263) ;  /* 0x0000000000ec9947 */ /* 0x000fea0003800000 */
[----:B------:R-:W-:Y:S01]  /*1050*/  ISETP.GE.U32.AND P0, PT, R35, 0x4, PT ;  /* 0x000000042300780c */ /* 0x000fe20003f06070 */
[----:B------:R-:W-:Y:S01]  /*1060*/  BSSY.RECONVERGENT B1, `(.L_x_269) ;  /* 0x0000023000017945 */ /* 0x000fe20003800200 */
[----:B------:R-:W-:-:S04]  /*1070*/  LOP3.LUT R32, R32, 0x3, RZ, 0xc0, !PT ;  /* 0x0000000320207812 */ /* 0x000fc800078ec0ff */
[----:B------:R-:W-:-:S07]  /*1080*/  ISETP.NE.AND P1, PT, R32, RZ, PT ;  /* 0x000000ff2000720c */ /* 0x000fce0003f25270 */
[----:B------:R-:W-:Y:S06]  /*1090*/  @!P0 BRA `(.L_x_270) ;  /* 0x00000000007c8947 */ /* 0x000fec0003800000 */
[----:B------:R-:W-:-:S05]  /*10a0*/  IMAD.WIDE.U32 R38, R29, 0x10, R38 ;  /* 0x000000101d267825 */ /* 0x000fca00078e0026 */
[----:B------:R-:W2:Y:S04]  /*10b0*/  LDG.E.128.CONSTANT R20, desc[UR6][R38.64] ;  /* 0x0000000626147981 */ /* 0x000ea8000c1e9d00 */
[----:B------:R-:W3:Y:S04]  /*10c0*/  LDG.E.128.CONSTANT R12, desc[UR6][R38.64+0x200] ;  /* 0x00020006260c7981 */ /* 0x000ee8000c1e9d00 */
[----:B0-----:R-:W4:Y:S04]  /*10d0*/  LDG.E.128.CONSTANT R8, desc[UR6][R38.64+0x400] ;  /* 0x0004000626087981 */ /* 0x001f28000c1e9d00 */
[----:B------:R-:W5:Y:S01]  /*10e0*/  LDG.E.128.CONSTANT R4, desc[UR6][R38.64+0x600] ;  /* 0x0006000626047981 */ /* 0x000f62000c1e9d00 */
[----:B------:R-:W0:Y:S01]  /*10f0*/  S2UR UR5, SR_CgaCtaId ;  /* 0x00000000000579c3 */ /* 0x000e220000008800 */
[----:B------:R-:W-:-:S02]  /*1100*/  UMOV UR4, 0x400 ;  /* 0x0000040000047882 */ /* 0x000fc40000000000 */
[----:B------:R-:W-:-:S04]  /*1110*/  UIADD3 UR4, UPT, UPT, UR4, 0x80, URZ ;  /* 0x0000008004047890 */ /* 0x000fc8000fffe0ff */
[----:B0-----:R-:W-:-:S06]  /*1120*/  ULEA UR4, UR5, UR4, 0x18 ;  /* 0x0000000405047291 */ /* 0x001fcc000f8ec0ff */
[C---:B------:R-:W-:Y:S02]  /*1130*/  LEA R34, R29.reuse, UR4, 0x4 ;  /* 0x000000041d227c11 */ /* 0x040fe4000f8e20ff */
[----:B------:R-:W-:-:S03]  /*1140*/  IADD3 R29, PT, PT, R29, 0x80, RZ ;  /* 0x000000801d1d7810 */ /* 0x000fc60007ffe0ff */
[----:B------:R-:W2:Y:S04]  /*1150*/  LDS.128 R24, [R34] ;  /* 0x0000000022187984 */ /* 0x000ea80000000c00 */
[----:B------:R-:W3:Y:S01]  /*1160*/  LDS.128 R16, [R34+0x200] ;  /* 0x0002000022107984 */ /* 0x000ee20000000c00 */
[----:B--2---:R-:W-:-:S04]  /*1170*/  IDP.4A.S8.S8 R20, R20, R24, R41 ;  /* 0x0000001814147226 */ /* 0x004fc80000000629 */
[----:B------:R-:W-:-:S04]  /*1180*/  IDP.4A.S8.S8 R21, R21, R25, R20 ;  /* 0x0000001915157226 */ /* 0x000fc80000000614 */
[----:B------:R-:W-:-:S04]  /*1190*/  IDP.4A.S8.S8 R22, R22, R26, R21 ;  /* 0x0000001a16167226 */ /* 0x000fc80000000615 */
[----:B------:R-:W-:Y:S02]  /*11a0*/  IDP.4A.S8.S8 R27, R23, R27, R22 ;  /* 0x0000001b171b7226 */ /* 0x000fe40000000616 */
[----:B------:R-:W4:Y:S02]  /*11b0*/  LDS.128 R20, [R34+0x400] ;  /* 0x0004000022147984 */ /* 0x000f240000000c00 */
[----:B---3--:R-:W-:Y:S02]  /*11c0*/  IDP.4A.S8.S8 R12, R12, R16, R27 ;  /* 0x000000100c0c7226 */ /* 0x008fe4000000061b */
[----:B------:R-:W5:Y:S02]  /*11d0*/  LDS.128 R24, [R34+0x600] ;  /* 0x0006000022187984 */ /* 0x000f640000000c00 */
        /* <DEDUP_REMOVED lines=11> */
.L_x_270:
[----:B------:R-:W-:Y:S05]  /*1290*/  BSYNC.RECONVERGENT B1 ;  /* 0x0000000000017941 */ /* 0x000fea0003800200 */
.L_x_269:
[----:B------:R-:W-:Y:S05]  /*12a0*/  @!P1 BRA `(.L_x_263) ;  /* 0x0000000000549947 */ /* 0x000fea0003800000 */
[----:B------:R-:W1:Y:S01]  /*12b0*/  S2UR UR5, SR_CgaCtaId ;  /* 0x00000000000579c3 */ /* 0x000e620000008800 */
[----:B------:R-:W-:Y:S01]  /*12c0*/  UMOV UR4, 0x400 ;  /* 0x0000040000047882 */ /* 0x000fe20000000000 */
[----:B------:R-:W-:Y:S01]  /*12d0*/  IMAD.WIDE.U32 R36, R29, 0x10, R36 ;  /* 0x000000101d247825 */ /* 0x000fe200078e0024 */
[----:B------:R-:W-:Y:S01]  /*12e0*/  UIADD3 UR4, UPT, UPT, UR4, 0x80, URZ ;  /* 0x0000008004047890 */ /* 0x000fe2000fffe0ff */
[----:B------:R-:W-:Y:S02]  /*12f0*/  IADD3 R32, PT, PT, -R32, RZ, RZ ;  /* 0x000000ff20207210 */ /* 0x000fe40007ffe1ff */
[----:B------:R-:W-:-:S04]  /*1300*/  IADD3 R2, P0, PT, R36, R2, RZ ;  /* 0x0000000224027210 */ /* 0x000fc80007f1e0ff */
[----:B------:R-:W-:Y:S01]  /*1310*/  IADD3.X R3, PT, PT, R37, R3, RZ, P0, !PT ;  /* 0x0000000325037210 */ /* 0x000fe200007fe4ff */
[----:B-1----:R-:W-:-:S06]  /*1320*/  ULEA UR4, UR5, UR4, 0x18 ;  /* 0x0000000405047291 */ /* 0x002fcc000f8ec0ff */
[----:B------:R-:W-:-:S07]  /*1330*/  LEA R12, R29, UR4, 0x4 ;  /* 0x000000041d0c7c11 */ /* 0x000fce000f8e20ff */
.L_x_271:
[----:B0-----:R0:W2:Y:S01]  /*1340*/  LDG.E.128.CONSTANT R4, desc[UR6][R2.64] ;  /* 0x0000000602047981 */ /* 0x0010a2000c1e9d00 */
[----:B------:R-:W-:-:S03]  /*1350*/  IADD3 R32, PT, PT, R32, 0x1, RZ ;  /* 0x0000000120207810 */ /* 0x000fc60007ffe0ff */
[----:B------:R1:W2:Y:S01]  /*1360*/  LDS.128 R8, [R12] ;  /* 0x000000000c087984 */ /* 0x0002a20000000c00 */
[----:B------:R-:W-:Y:S02]  /*1370*/  ISETP.NE.AND P0, PT, R32, RZ, PT ;  /* 0x000000ff2000720c */ /* 0x000fe40003f05270 */
[----:B0-----:R-:W-:Y:S02]  /*1380*/  IADD3 R2, P1, PT, R2, 0x200, RZ ;  /* 0x0000020002027810 */ /* 0x001fe40007f3e0ff */
[----:B-1----:R-:W-:Y:S02]  /*1390*/  IADD3 R12, PT, PT, R12, 0x200, RZ ;  /* 0x000002000c0c7810 */ /* 0x002fe40007ffe0ff */
[----:B------:R-:W-:Y:S01]  /*13a0*/  IADD3.X R3, PT, PT, RZ, R3, RZ, P1, !PT ;  /* 0x00000003ff037210 */ /* 0x000fe20000ffe4ff */
[----:B--2---:R-:W-:-:S04]  /*13b0*/  IDP.4A.S8.S8 R4, R4, R8, R41 ;  /* 0x0000000804047226 */ /* 0x004fc80000000629 */
[----:B------:R-:W-:-:S04]  /*13c0*/  IDP.4A.S8.S8 R5, R5, R9, R4 ;  /* 0x0000000905057226 */ /* 0x000fc80000000604 */
[----:B------:R-:W-:-:S04]  /*13d0*/  IDP.4A.S8.S8 R6, R6, R10, R5 ;  /* 0x0000000a06067226 */ /* 0x000fc80000000605 */
[----:B------:R-:W-:Y:S01]  /*13e0*/  IDP.4A.S8.S8 R41, R7, R11, R6 ;  /* 0x0000000b07297226 */ /* 0x000fe20000000606 */
[----:B------:R-:W-:Y:S06]  /*13f0*/  @P0 BRA `(.L_x_271) ;  /* 0xfffffffc00d00947 */ /* 0x000fec000383ffff */
.L_x_263:
[----:B------:R-:W-:Y:S05]  /*1400*/  BSYNC.RECONVERGENT B0 ;  /* 0x0000000000007941 */ /* 0x000fea0003800200 */
.L_x_262:
[----:B------:R-:W1:Y:S01]  /*1410*/  SHFL.DOWN PT, R2, R41, 0x10, 0x1f ;  /* 0x0a001f0029027f89 */ /* 0x000e6200000e0000 */
[----:B------:R-:W-:Y:S02]  /*1420*/  ISETP.NE.AND P0, PT, R31, RZ, PT ;  /* 0x000000ff1f00720c */ /* 0x000fe40003f05270 */
[----:B------:R-:W-:-:S11]  /*1430*/  ISETP.GT.U32.AND P1, PT, R28, 0x1f, PT ;  /* 0x0000001f1c00780c */ /* 0x000fd60003f24070 */
[----:B0-----:R-:W0:Y:S01]  /*1440*/  @!P0 S2R R7, SR_CgaCtaId ;  /* 0x0000000000078919 */ /* 0x001e220000008800 */
[----:B------:R-:W-:Y:S02]  /*1450*/  @!P0 MOV R8, 0x400 ;  /* 0x0000040000088802 */ /* 0x000fe40000000f00 */
[----:B-1----:R-:W-:-:S05]  /*1460*/  IADD3 R2, PT, PT, R2, R41, RZ ;  /* 0x0000002902027210 */ /* 0x002fca0007ffe0ff */
[----:B------:R-:W1:Y:S01]  /*1470*/  SHFL.DOWN PT, R3, R2, 0x8, 0x1f ;  /* 0x09001f0002037f89 */ /* 0x000e6200000e0000 */
[----:B0-----:R-:W-:-:S04]  /*1480*/  @!P0 LEA R8, R7, R8, 0x18 ;  /* 0x0000000807088211 */ /* 0x001fc800078ec0ff */
[----:B------:R-:W-:Y:S02]  /*1490*/  @!P0 LEA R8, R33, R8, 0x2 ;  /* 0x0000000821088211 */ /* 0x000fe400078e10ff */
[----:B-1----:R-:W-:-:S05]  /*14a0*/  IADD3 R3, PT, PT, R2, R3, RZ ;  /* 0x0000000302037210 */ /* 0x002fca0007ffe0ff */
[----:B------:R-:W0:Y:S02]  /*14b0*/  SHFL.DOWN PT, R4, R3, 0x4, 0x1f ;  /* 0x08801f0003047f89 */ /* 0x000e2400000e0000 */
[----:B0-----:R-:W-:-:S05]  /*14c0*/  IADD3 R4, PT, PT, R3, R4, RZ ;  /* 0x0000000403047210 */ /* 0x001fca0007ffe0ff */
[----:B------:R-:W0:Y:S02]  /*14d0*/  SHFL.DOWN PT, R5, R4, 0x2, 0x1f ;  /* 0x08401f0004057f89 */ /* 0x000e2400000e0000 */
[----:B0-----:R-:W-:-:S05]  /*14e0*/  IADD3 R5, PT, PT, R4, R5, RZ ;  /* 0x0000000504057210 */ /* 0x001fca0007ffe0ff */
[----:B------:R-:W0:Y:S02]  /*14f0*/  SHFL.DOWN PT, R6, R5, 0x1, 0x1f ;  /* 0x08201f0005067f89 */ /* 0x000e2400000e0000 */
[----:B0-----:R-:W-:-:S05]  /*1500*/  IADD3 R3, PT, PT, R5, R6, RZ ;  /* 0x0000000605037210 */ /* 0x001fca0007ffe0ff */
[----:B------:R0:W-:Y:S01]  /*1510*/  @!P0 STS [R8], R3 ;  /* 0x0000000308008388 */ /* 0x0001e20000000800 */
[----:B------:R-:W-:Y:S06]  /*1520*/  BAR.SYNC.DEFER_BLOCKING 0x0 ;  /* 0x0000000000007b1d */ /* 0x000fec0000010000 */
[----:B------:R-:W-:Y:S05]  /*1530*/  @P1 EXIT ;  /* 0x000000000000194d */ /* 0x000fea0003800000 */
[----:B0-----:R-:W-:-:S04]  /*1540*/  SHF.R.U32.HI R3, RZ, 0x5, R0 ;  /* 0x00000005ff037819 */ /* 0x001fc80000011600 */
[----:B------:R-:W-:-:S13]  /*1550*/  ISETP.GE.U32.AND P1, PT, R28, R3, PT ;  /* 0x000000031c00720c */ /* 0x000fda0003f26070 */
[----:B------:R-:W0:Y:S01]  /*1560*/  @!P1 S2R R3, SR_CgaCtaId ;  /* 0x0000000000039919 */ /* 0x000e220000008800 */
[----:B------:R-:W-:-:S04]  /*1570*/  @!P1 MOV R0, 0x400 ;  /* 0x0000040000009802 */ /* 0x000fc80000000f00 */
[----:B0-----:R-:W-:Y:S01]  /*1580*/  @!P1 LEA R2, R3, R0, 0x18 ;  /* 0x0000000003029211 */ /* 0x001fe200078ec0ff */
[----:B------:R-:W-:-:S03]  /*1590*/  HFMA2 R0, -RZ, RZ, 0, 0 ;  /* 0x00000000ff007431 */ /* 0x000fc600000001ff */
[----:B------:R-:W-:-:S05]  /*15a0*/  @!P1 LEA R31, R31, R2, 0x2 ;  /* 0x000000021f1f9211 */ /* 0x000fca00078e10ff */
[----:B------:R-:W0:Y:S04]  /*15b0*/  @!P1 LDS R0, [R31] ;  /* 0x000000001f009984 */ /* 0x000e280000000800 */
[----:B0-----:R-:W0:Y:S02]  /*15c0*/  SHFL.DOWN PT, R3, R0, 0x10, 0x1f ;  /* 0x0a001f0000037f89 */ /* 0x001e2400000e0000 */
[----:B0-----:R-:W-:-:S05]  /*15d0*/  IADD3 R3, PT, PT, R3, R0, RZ ;  /* 0x0000000003037210 */ /* 0x001fca0007ffe0ff */
[----:B------:R-:W0:Y:S02]  /*15e0*/  SHFL.DOWN PT, R2, R3, 0x8, 0x1f ;  /* 0x09001f0003027f89 */ /* 0x000e2400000e0000 */
[----:B0-----:R-:W-:-:S05]  /*15f0*/  IADD3 R2, PT, PT, R3, R2, RZ ;  /* 0x0000000203027210 */ /* 0x001fca0007ffe0ff */
[----:B------:R-:W0:Y:S02]  /*1600*/  SHFL.DOWN PT, R5, R2, 0x4, 0x1f ;  /* 0x08801f0002057f89 */ /* 0x000e2400000e0000 */
[----:B0-----:R-:W-:-:S05]  /*1610*/  IADD3 R5, PT, PT, R2, R5, RZ ;  /* 0x0000000502057210 */ /* 0x001fca0007ffe0ff */
[----:B------:R-:W0:Y:S02]  /*1620*/  SHFL.DOWN PT, R4, R5, 0x2, 0x1f ;  /* 0x08401f0005047f89 */ /* 0x000e2400000e0000 */
[----:B0-----:R-:W-:-:S05]  /*1630*/  IADD3 R4, PT, PT, R5, R4, RZ ;  /* 0x0000000405047210 */ /* 0x001fca0007ffe0ff */
[----:B------:R0:W1:Y:S01]  /*1640*/  SHFL.DOWN PT, R7, R4, 0x1, 0x1f ;  /* 0x08201f0004077f89 */ /* 0x00006200000e0000 */
[----:B------:R-:W-:Y:S05]  /*1650*/  @P0 EXIT ;  /* 0x000000000000094d */ /* 0x000fea0003800000 */
[----:B------:R-:W2:Y:S01]  /*1660*/  LDC.64 R2, c[0x0][0x380] ;  /* 0x0000e000ff027b82 */ /* 0x000ea20000000a00 */
[----:B-1----:R-:W-:Y:S01]  /*1670*/  IADD3 R7, PT, PT, R4, R7, RZ ;  /* 0x0000000704077210 */ /* 0x002fe20007ffe0ff */
[----:B--2---:R-:W-:-:S05]  /*1680*/  IMAD.WIDE R30, R30, 0x4, R2 ;  /* 0x000000041e1e7825 */ /* 0x004fca00078e0202 */
[----:B------:R-:W-:Y:S01]  /*1690*/  STG.E desc[UR6][R30.64], R7 ;  /* 0x000000071e007986 */ /* 0x000fe2000c101906 */
[----:B------:R-:W-:Y:S05]  /*16a0*/  EXIT ;  /* 0x000000000000794d */ /* 0x000fea0003800000 */
.L_x_272:
        /* <DEDUP_REMOVED lines=13> */
.L_x_314:


//--------------------- .text._Z20vecMat_int8_warpRowsPiPKaS1_ii --------------------------
	.section	.text._Z20vecMat_int8_warpRowsPiPKaS1_ii,"ax",@progbits
	.align	128
        .global         _Z20vecMat_int8_warpRowsPiPKaS1_ii
        .type           _Z20vecMat_int8_warpRowsPiPKaS1_ii,@function
        .size           _Z20vecMat_int8_warpRowsPiPKaS1_ii,(.L_x_315 - _Z20vecMat_int8_warpRowsPiPKaS1_ii)
        .other          _Z20vecMat_int8_warpRowsPiPKaS1_ii,@"STO_CUDA_ENTRY STV_DEFAULT"
_Z20vecMat_int8_warpRowsPiPKaS1_ii:
.text._Z20vecMat_int8_warpRowsPiPKaS1_ii:
[----:B------:R-:W-:Y:S01]  /*0000*/  LDC R1, c[0x0][0x37c] ;  /* 0x0000df00ff017b82 */ /* 0x000fe20000000800 */
[----:B------:R-:W0:Y:S07]  /*0010*/  S2R R31, SR_TID.X ;  /* 0x00000000001f7919 */ /* 0x000e2e0000002100 */
[----:B------:R-:W1:Y:S01]  /*0020*/  LDC R0, c[0x0][0x360] ;  /* 0x0000d800ff007b82 */ /* 0x000e620000000800 */
[----:B------:R-:W2:Y:S07]  /*0030*/  LDCU UR5, c[0x0][0x39c] ;  /* 0x00007380ff0577ac */ /* 0x000eae0008000800 */
[----:B------:R-:W3:Y:S01]  /*0040*/  S2UR UR4, SR_CTAID.X ;  /* 0x00000000000479c3 */ /* 0x000ee20000002500 */
[----:B-1----:R-:W-:-:S02]  /*0050*/  SHF.R.U32.HI R3, RZ, 0x5, R0 ;  /* 0x00000005ff037819 */ /* 0x002fc40000011600 */
[----:B0-----:R-:W-:-:S05]  /*0060*/  SHF.R.U32.HI R24, RZ, 0x5, R31 ;  /* 0x00000005ff187819 */ /* 0x001fca000001161f */
[----:B---3--:R-:W-:-:S05]  /*0070*/  IMAD R24, R3, UR4, R24 ;  /* 0x0000000403187c24 */ /* 0x008fca000f8e0218 */
[----:B--2---:R-:W-:-:S13]  /*0080*/  ISETP.GE.AND P0, PT, R24, UR5, PT ;  /* 0x0000000518007c0c */ /* 0x004fda000bf06270 */
[----:B------:R-:W-:Y:S05]  /*0090*/  @P0 EXIT ;  /* 0x000000000000094d */ /* 0x000fea0003800000 */
[----:B------:R-:W0:Y:S01]  /*00a0*/  LDCU UR7, c[0x0][0x398] ;  /* 0x00007300ff0777ac */ /* 0x000e220008000800 */
[----:B------:R-:W-:Y:S01]  /*00b0*/  BSSY.RECONVERGENT B0, `(.L_x_273) ;  /* 0x0000057000007945 */ /* 0x000fe20003800200 */
[----:B------:R-:W-:Y:S01]  /*00c0*/  LOP3.LUT R25, R31, 0x1f, RZ, 0xc0, !PT ;  /* 0x0000001f1f197812 */ /* 0x000fe200078ec0ff */
[----:B------:R-:W1:Y:S01]  /*00d0*/  LDCU.64 UR8, c[0x0][0x358] ;  /* 0x00006b00ff0877ac */ /* 0x000e620008000a00 */
[----:B0-----:R-:W-:-:S04]  /*00e0*/  USHF.R.S32.HI UR4, URZ, 0x1f, UR7 ;  /* 0x0000001fff047899 */ /* 0x001fc80008011407 */
[----:B------:R-:W-:-:S04]  /*00f0*/  ULEA.HI UR4, UR4, UR7, URZ, 0x4 ;  /* 0x0000000704047291 */ /* 0x000fc8000f8f20ff */
[----:B------:R-:W-:-:S06]  /*0100*/  USHF.R.S32.HI UR4, URZ, 0x4, UR4 ;  /* 0x00000004ff047899 */ /* 0x000fcc0008011404 */
[----:B------:R-:W-:-:S13]  /*0110*/  ISETP.GE.AND P0, PT, R31, UR4, PT ;  /* 0x000000041f007c0c */ /* 0x000fda000bf06270 */
[----:B-1----:R-:W-:Y:S05]  /*0120*/  @P0 BRA `(.L_x_274) ;  /* 0x00000004003c0947 */ /* 0x002fea0003800000 */
[----:B------:R-:W0:Y:S01]  /*0130*/  I2F.U32.RP R7, R0 ;  /* 0x0000000000077306 */ /* 0x000e220000209000 */
[----:B------:R-:W-:Y:S01]  /*0140*/  IADD3 R4, PT, PT, R31, R0, RZ ;  /* 0x000000001f047210 */ /* 0x000fe20007ffe0ff */
[----:B------:R-:W-:Y:S01]  /*0150*/  BSSY.RECONVERGENT B1, `(.L_x_275) ;  /* 0x000002c000017945 */ /* 0x000fe20003800200 */
[----:B------:R-:W-:Y:S02]  /*0160*/  ISETP.NE.U32.AND P2, PT, R0, RZ, PT ;  /* 0x000000ff0000720c */ /* 0x000fe40003f45070 */
[C---:B------:R-:W-:Y:S02]  /*0170*/  ISETP.GE.U32.AND P0, PT, R4.reuse, UR4, PT ;  /* 0x0000000404007c0c */ /* 0x040fe4000bf06070 */
[----:B------:R-:W-:Y:S02]  /*0180*/  VIMNMX.U32 R5, PT, PT, R4, UR4, !PT ;  /* 0x0000000404057c48 */ /* 0x000fe4000ffe0000 */
[----:B------:R-:W-:-:S04]  /*0190*/  SEL R6, RZ, 0x1, P0 ;  /* 0x00000001ff067807 */ /* 0x000fc80000000000 */
[----:B------:R-:W-:Y:S01]  /*01a0*/  IADD3 R5, PT, PT, R5, -R4, -R6 ;  /* 0x8000000405057210 */ /* 0x000fe20007ffe806 */
[----:B0-----:R-:W0:Y:S02]  /*01b0*/  MUFU.RCP R7, R7 ;  /* 0x0000000700077308 */ /* 0x001e240000001000 */
[----:B0-----:R-:W-:-:S06]  /*01c0*/  IADD3 R2, PT, PT, R7, 0xffffffe, RZ ;  /* 0x0ffffffe07027810 */ /* 0x001fcc0007ffe0ff */
[----:B------:R0:W1:Y:S02]  /*01d0*/  F2I.FTZ.U32.TRUNC.NTZ R3, R2 ;  /* 0x0000000200037305 */ /* 0x000064000021f000 */
[----:B0-----:R-:W-:Y:S01]  /*01e0*/  HFMA2 R2, -RZ, RZ, 0, 0 ;  /* 0x00000000ff027431 */ /* 0x001fe200000001ff */
[----:B-1----:R-:W-:-:S05]  /*01f0*/  IADD3 R9, PT, PT, RZ, -R3, RZ ;  /* 0x80000003ff097210 */ /* 0x002fca0007ffe0ff */
[----:B------:R-:W-:-:S04]  /*0200*/  IMAD R9, R9, R0, RZ ;  /* 0x0000000009097224 */ /* 0x000fc800078e02ff */
[----:B------:R-:W-:-:S06]  /*0210*/  IMAD.HI.U32 R8, R3, R9, R2 ;  /* 0x0000000903087227 */ /* 0x000fcc00078e0002 */
[----:B------:R-:W-:-:S05]  /*0220*/  IMAD.HI.U32 R3, R8, R5, RZ ;  /* 0x0000000508037227 */ /* 0x000fca00078e00ff */
[----:B------:R-:W-:-:S05]  /*0230*/  IADD3 R2, PT, PT, -R3, RZ, RZ ;  /* 0x000000ff03027210 */ /* 0x000fca0007ffe1ff */
[----:B------:R-:W-:-:S05]  /*0240*/  IMAD R5, R0, R2, R5 ;  /* 0x0000000200057224 */ /* 0x000fca00078e0205 */
[----:B------:R-:W-:-:S13]  /*0250*/  ISETP.GE.U32.AND P0, PT, R5, R0, PT ;  /* 0x000000000500720c */ /* 0x000fda0003f06070 */
[-C--:B------:R-:W-:Y:S02]  /*0260*/  @P0 IADD3 R5, PT, PT, R5, -R0.reuse, RZ ;  /* 0x8000000005050210 */ /* 0x080fe40007ffe0ff */
[----:B------:R-:W-:Y:S02]  /*0270*/  @P0 IADD3 R3, PT, PT, R3, 0x1, RZ ;  /* 0x0000000103030810 */ /* 0x000fe40007ffe0ff */
[----:B------:R-:W-:-:S13]  /*0280*/  ISETP.GE.U32.AND P1, PT, R5, R0, PT ;  /* 0x000000000500720c */ /* 0x000fda0003f26070 */
[----:B------:R-:W-:Y:S02]  /*0290*/  @P1 IADD3 R3, PT, PT, R3, 0x1, RZ ;  /* 0x0000000103031810 */ /* 0x000fe40007ffe0ff */
        /* <DEDUP_REMOVED lines=8> */
[----:B------:R-:W-:-:S04]  /*0320*/  IADD3 R4, PT, PT, R4, 0x1, RZ ;  /* 0x0000000104047810 */ /* 0x000fc80007ffe0ff */
[----:B------:R-:W-:Y:S02]  /*0330*/  LOP3.LUT R4, R4, 0x3, RZ, 0xc0, !PT ;  /* 0x0000000304047812 */ /* 0x000fe400078ec0ff */
[----:B------:R-:W1:Y:S02]  /*0340*/  LDC.64 R2, c[0x0][0x390] ;  /* 0x0000e400ff027b82 */ /* 0x000e640000000a00 */
[----:B------:R-:W-:Y:S01]  /*0350*/  IADD3 R8, PT, PT, -R4, RZ, RZ ;  /* 0x000000ff04087210 */ /* 0x000fe20007ffe1ff */
[----:B0-----:R-:W-:-:S06]  /*0360*/  ULEA UR5, UR6, UR5, 0x18 ;  /* 0x0000000506057291 */ /* 0x001fcc000f8ec0ff */
[C---:B------:R-:W-:Y:S01]  /*0370*/  LEA R9, R31.reuse, UR5, 0x4 ;  /* 0x000000051f097c11 */ /* 0x040fe2000f8e20ff */
[----:B-1----:R-:W-:-:S04]  /*0380*/  IMAD.WIDE.U32 R2, R31, 0x10, R2 ;  /* 0x000000101f027825 */ /* 0x002fc800078e0002 */
[----:B------:R-:W-:-:S07]  /*0390*/  IMAD R31, R4, R0, R31 ;  /* 0x00000000041f7224 */ /* 0x000fce00078e021f */
.L_x_277:
[----:B------:R0:W2:Y:S01]  /*03a0*/  LDG.E.128.CONSTANT R4, desc[UR8][R2.64] ;  /* 0x0000000802047981 */ /* 0x0000a2000c1e9d00 */
[----:B------:R-:W-:-:S04]  /*03b0*/  IADD3 R8, PT, PT, R8, 0x1, RZ ;  /* 0x0000000108087810 */ /* 0x000fc80007ffe0ff */
[----:B------:R-:W-:Y:S01]  /*03c0*/  ISETP.NE.AND P0, PT, R8, RZ, PT ;  /* 0x000000ff0800720c */ /* 0x000fe20003f05270 */
[C---:B0-----:R-:W-:Y:S01]  /*03d0*/  IMAD.WIDE.U32 R2, R0.reuse, 0x10, R2 ;  /* 0x0000001000027825 */ /* 0x041fe200078e0002 */
[----:B--2---:R0:W-:Y:S02]  /*03e0*/  STS.128 [R9], R4 ;  /* 0x0000000409007388 */ /* 0x0041e40000000c00 */
[----:B0-----:R-:W-:-:S09]  /*03f0*/  LEA R9, R0, R9, 0x4 ;  /* 0x0000000900097211 */ /* 0x001fd200078e20ff */
[----:B------:R-:W-:Y:S05]  /*0400*/  @P0 BRA `(.L_x_277) ;  /* 0xfffffffc00e40947 */ /* 0x000fea000383ffff */
.L_x_276:
[----:B------:R-:W-:Y:S05]  /*0410*/  BSYNC.RECONVERGENT B1 ;  /* 0x0000000000017941 */ /* 0x000fea0003800200 */
.L_x_275:
[----:B------:R-:W-:Y:S05]  /*0420*/  @!P1 BRA `(.L_x_274) ;  /* 0x00000000007c9947 */ /* 0x000fea0003800000 */
[----:B------:R-:W0:Y:S01]  /*0430*/  S2UR UR6, SR_CgaCtaId ;  /* 0x00000000000679c3 */ /* 0x000e220000008800 */
[----:B------:R-:W-:Y:S01]  /*0440*/  UMOV UR5, 0x400 ;  /* 0x0000040000057882 */ /* 0x000fe20000000000 */
[C---:B------:R-:W-:Y:S01]  /*0450*/  LEA R3, R0.reuse, R31, 0x1 ;  /* 0x0000001f00037211 */ /* 0x040fe200078e08ff */
[----:B------:R-:W-:Y:S01]  /*0460*/  IMAD R21, R0, 0x3, R31 ;  /* 0x0000000300157824 */ /* 0x000fe200078e021f */
[----:B------:R-:W-:-:S04]  /*0470*/  IADD3 R27, PT, PT, R31, R0, RZ ;  /* 0x000000001f1b7210 */ /* 0x000fc80007ffe0ff */
[----:B------:R-:W1:Y:S01]  /*0480*/  LDC.64 R22, c[0x0][0x390] ;  /* 0x0000e400ff167b82 */ /* 0x000e620000000a00 */
[----:B0-----:R-:W-:-:S06]  /*0490*/  ULEA UR5, UR6, UR5, 0x18 ;  /* 0x0000000506057291 */ /* 0x001fcc000f8ec0ff */
[----:B------:R-:W-:-:S07]  /*04a0*/  LEA R29, R31, UR5, 0x4 ;  /* 0x000000051f1d7c11 */ /* 0x000fce000f8e20ff */
.L_x_278:
        /* <DEDUP_REMOVED lines=8> */
[CC--:B------:R-:W-:Y:S01]  /*0530*/  LEA R2, R0.reuse, R29.reuse, 0x4 ;  /* 0x0000001d00027211 */ /* 0x0c0fe200078e20ff */
[C---:B------:R-:W-:Y:S01]  /*0540*/  IMAD R26, R0.reuse, 0x30, R29 ;  /* 0x00000030001a7824 */ /* 0x040fe200078e021d */
[----:B------:R-:W-:-:S02]  /*0550*/  LEA R20, R0, R29, 0x5 ;  /* 0x0000001d00147211 */ /* 0x000fc400078e28ff */
[----:B------:R-:W-:-:S04]  /*0560*/  IADD3 R31, PT, PT, R0, R31, R0 ;  /* 0x0000001f001f7210 */ /* 0x000fc80007ffe000 */
[----:B------:R-:W-:-:S04]  /*0570*/  IADD3 R31, PT, PT, R0, R31, R0 ;  /* 0x0000001f001f7210 */ /* 0x000fc80007ffe000 */
[----:B------:R-:W-:Y:S02]  /*0580*/  ISETP.GE.AND P0, PT, R31, UR4, PT ;  /* 0x000000041f007c0c */ /* 0x000fe4000bf06270 */
[C---:B------:R-:W-:Y:S02]  /*0590*/  LEA R3, R0.reuse, R3, 0x2 ;  /* 0x0000000300037211 */ /* 0x040fe400078e10ff */
[C---:B------:R-:W-:Y:S02]  /*05a0*/  LEA R21, R0.reuse, R21, 0x2 ;  /* 0x0000001500157211 */ /* 0x040fe400078e10ff */
[C---:B------:R-:W-:Y:S01]  /*05b0*/  LEA R27, R0.reuse, R27, 0x2 ;  /* 0x0000001b001b7211 */ /* 0x040fe200078e10ff */
[----:B--2---:R0:W-:Y:S04]  /*05c0*/  STS.128 [R29], R4 ;  /* 0x000000041d007388 */ /* 0x0041e80000000c00 */
[----:B---3--:R2:W-:Y:S04]  /*05d0*/  STS.128 [R2], R8 ;  /* 0x0000000802007388 */ /* 0x0085e80000000c00 */
[----:B----4-:R2:W-:Y:S04]  /*05e0*/  STS.128 [R20], R12 ;  /* 0x0000000c14007388 */ /* 0x0105e80000000c00 */
[----:B-----5:R2:W-:Y:S01]  /*05f0*/  STS.128 [R26], R16 ;  /* 0x000000101a007388 */ /* 0x0205e20000000c00 */
[----:B0-----:R-:W-:Y:S01]  /*0600*/  LEA R29, R0, R29, 0x6 ;  /* 0x0000001d001d7211 */ /* 0x001fe200078e30ff */
[----:B------:R-:W-:Y:S06]  /*0610*/  @!P0 BRA `(.L_x_278) ;  /* 0xfffffffc00a48947 */ /* 0x000fec000383ffff */
.L_x_274:
[----:B------:R-:W-:Y:S05]  /*0620*/  BSYNC.RECONVERGENT B0 ;  /* 0x0000000000007941 */ /* 0x000fea0003800200 */
.L_x_273:
[----:B------:R-:W-:Y:S01]  /*0630*/  BAR.SYNC.DEFER_BLOCKING 0x0 ;  /* 0x0000000000007b1d */ /* 0x000fe20000010000 */
[----:B------:R-:W-:Y:S02]  /*0640*/  ISETP.GE.AND P0, PT, R25, UR4, PT ;  /* 0x0000000419007c0c */ /* 0x000fe4000bf06270 */
[----:B------:R-:W-:-:S03]  /*0650*/  MOV R33, RZ ;  /* 0x000000ff00217202 */ /* 0x000fc60000000f00 */
[----:B------:R-:W-:Y:S08]  /*0660*/  BSSY.RECONVERGENT B0, `(.L_x_279) ;  /* 0x00000fd000007945 */ /* 0x000ff00003800200 */
[----:B------:R-:W-:Y:S05]  /*0670*/  @P0 BRA `(.L_x_280) ;  /* 0x0000000c00ec0947 */ /* 0x000fea0003800000 */
[----:B------:R-:W-:Y:S01]  /*0680*/  LOP3.LUT R0, RZ, R25, RZ, 0x33, !PT ;  /* 0x00000019ff007212 */ /* 0x000fe200078e33ff */
[----:B------:R-:W-:Y:S01]  /*0690*/  BSSY.RECONVERGENT B1, `(.L_x_281) ;  /* 0x000007f000017945 */ /* 0x000fe20003800200 */
[----:B------:R-:W-:Y:S02]  /*06a0*/  HFMA2 R33, -RZ, RZ, 0, 0 ;  /* 0x00000000ff217431 */ /* 0x000fe400000001ff */
[----:B------:R-:W-:Y:S01]  /*06b0*/  IMAD.WIDE R28, R24, UR7, RZ ;  /* 0x00000007181c7c25 */ /* 0x000fe2000f8e02ff */
[----:B------:R-:W-:-:S04]  /*06c0*/  IADD3 R0, PT, PT, R0, UR4, RZ ;  /* 0x0000000400007c10 */ /* 0x000fc8000fffe0ff */
[C---:B------:R-:W-:Y:S02]  /*06d0*/  ISETP.GE.U32.AND P1, PT, R0.reuse, 0x1e0, PT ;  /* 0x000001e00000780c */ /* 0x040fe40003f26070 */
[----:B--2---:R-:W-:Y:S02]  /*06e0*/  LEA.HI R26, R0, 0x1, RZ, 0x1b ;  /* 0x00000001001a7811 */ /* 0x004fe400078fd8ff */
[----:B------:R-:W-:Y:S02]  /*06f0*/  MOV R0, R25 ;  /* 0x0000001900007202 */ /* 0x000fe40000000f00 */
[----:B------:R-:W-:-:S04]  /*0700*/  LOP3.LUT R27, R26, 0xf, RZ, 0xc0, !PT ;  /* 0x0000000f1a1b7812 */ /* 0x000fc800078ec0ff */
[----:B------:R-:W-:-:S03]  /*0710*/  ISETP.NE.AND P0, PT, R27, RZ, PT ;  /* 0x000000ff1b00720c */ /* 0x000fc60003f05270 */
[----:B------:R-:W-:Y:S10]  /*0720*/  @!P1 BRA `(.L_x_282) ;  /* 0x0000000400d49947 */ /* 0x000ff40003800000 */
[----:B------:R-:W0:Y:S01]  /*0730*/  S2UR UR6, SR_CgaCtaId ;  /* 0x00000000000679c3 */ /* 0x000e220000008800 */
[----:B------:R-:W1:Y:S01]  /*0740*/  LDCU.64 UR10, c[0x0][0x388] ;  /* 0x00007100ff0a77ac */ /* 0x000e620008000a00 */
[----:B------:R-:W-:Y:S01]  /*0750*/  IMAD.WIDE.U32 R2, R25, 0x10, R28 ;  /* 0x0000001019027825 */ /* 0x000fe200078e001c */
[----:B------:R-:W-:Y:S01]  /*0760*/  MOV R33, RZ ;  /* 0x000000ff00217202 */ /* 0x000fe20000000f00 */
[----:B------:R-:W-:Y:S01]  /*0770*/  UMOV UR5, 0x400 ;  /* 0x0000040000057882 */ /* 0x000fe20000000000 */
[----:B------:R-:W-:Y:S02]  /*0780*/  MOV R0, R25 ;  /* 0x0000001900007202 */ /* 0x000fe40000000f00 */
[----:B-1----:R-:W-:Y:S02]  /*0790*/  IADD3 R30, P1, PT, R2, UR10, RZ ;  /* 0x0000000a021e7c10 */ /* 0x002fe4000ff3e0ff */
[----:B------:R-:W-:Y:S02]  /*07a0*/  LOP3.LUT R2, R26, 0xffffff0, RZ, 0xc0, !PT ;  /* 0x0ffffff01a027812 */ /* 0x000fe400078ec0ff */
[----:B------:R-:W-:Y:S01]  /*07b0*/  IADD3 R30, P2, PT, R30, 0x1000, RZ ;  /* 0x000010001e1e7810 */ /* 0x000fe20007f5e0ff */
[----:B0-----:R-:W-:-:S03]  /*07c0*/  ULEA UR5, UR6, UR5, 0x18 ;  /* 0x0000000506057291 */ /* 0x001fc6000f8ec0ff */
[----:B------:R-:W-:Y:S02]  /*07d0*/  IADD3.X R31, PT, PT, RZ, UR11, R3, P2, P1 ;  /* 0x0000000bff1f7c10 */ /* 0x000fe400097e2403 */
[----:B------:R-:W-:Y:S02]  /*07e0*/  IADD3 R3, PT, PT, -R2, RZ, RZ ;  /* 0x000000ff02037210 */ /* 0x000fe40007ffe1ff */
[----:B------:R-:W-:-:S04]  /*07f0*/  LEA R4, R25, UR5, 0x4 ;  /* 0x0000000519047c11 */ /* 0x000fc8000f8e20ff */
[----:B------:R-:W-:-:S07]  /*0800*/  IADD3 R2, PT, PT, R4, 0x1000, RZ ;  /* 0x0000100004027810 */ /* 0x000fce0007ffe0ff */
.L_x_283:
[----:B------:R-:W2:Y:S04]  /*0810*/  LDG.E.128.CONSTANT R8, desc[UR8][R30.64+-0x1000] ;  /* 0xfff000081e087981 */ /* 0x000ea8000c1e9d00 */
[----:B------:R-:W3:Y:S04]  /*0820*/  LDG.E.128.CONSTANT R4, desc[UR8][R30.64+-0xe00] ;  /* 0xfff200081e047981 */ /* 0x000ee8000c1e9d00 */
[----:B------:R-:W4:Y:S04]  /*0830*/  LDG.E.128.CONSTANT R20, desc[UR8][R30.64+-0xc00] ;  /* 0xfff400081e147981 */ /* 0x000f28000c1e9d00 */
[----:B------:R-:W5:Y:S04]  /*0840*/  LDG.E.128.CONSTANT R16, desc[UR8][R30.64+-0xa00] ;  /* 0xfff600081e107981 */ /* 0x000f68000c1e9d00 */
[----:B------:R-:W2:Y:S02]  /*0850*/  LDS.128 R12, [R2+-0x1000] ;  /* 0xfff00000020c7984 */ /* 0x000ea40000000c00 */
[----:B--2---:R-:W-:-:S04]  /*0860*/  IDP.4A.S8.S8 R8, R8, R12, R33 ;  /* 0x0000000c08087226 */ /* 0x004fc80000000621 */
[----:B------:R-:W-:-:S04]  /*0870*/  IDP.4A.S8.S8 R9, R9, R13, R8 ;  /* 0x0000000d09097226 */ /* 0x000fc80000000608 */
[----:B------:R-:W-:-:S04]  /*0880*/  IDP.4A.S8.S8 R10, R10, R14, R9 ;  /* 0x0000000e0a0a7226 */ /* 0x000fc80000000609 */
[----:B------:R-:W-:Y:S02]  /*0890*/  IDP.4A.S8.S8 R15, R11, R15, R10 ;  /* 0x0000000f0b0f7226 */ /* 0x000fe4000000060a */
[----:B------:R-:W3:Y:S02]  /*08a0*/  LDS.128 R8, [R2+-0xe00] ;  /* 0xfff2000002087984 */ /* 0x000ee40000000c00 */
[----:B---3--:R-:W-:Y:S02]  /*08b0*/  IDP.4A.S8.S8 R4, R4, R8, R15 ;  /* 0x0000000804047226 */ /* 0x008fe4000000060f */
[----:B------:R-:W4:Y:S02]  /*08c0*/  LDS.128 R12, [R2+-0xc00] ;  /* 0xfff40000020c7984 */ /* 0x000f240000000c00 */
[----:B------:R-:W-:-:S04]  /*08d0*/  IDP.4A.S8.S8 R5, R5, R9, R4 ;  /* 0x0000000905057226 */ /* 0x000fc80000000604 */
[----:B------:R-:W-:-:S04]  /*08e0*/  IDP.4A.S8.S8 R6, R6, R10, R5 ;  /* 0x0000000a06067226 */ /* 0x000fc80000000605 */
[----:B------:R-:W-:Y:S02]  /*08f0*/  IDP.4A.S8.S8 R7, R7, R11, R6 ;  /* 0x0000000b07077226 */ /* 0x000fe40000000606 */
[----:B------:R-:W5:Y:S02]  /*0900*/  LDS.128 R8, [R2+-0xa00] ;  /* 0xfff6000002087984 */ /* 0x000f640000000c00 */
[----:B----4-:R-:W-:Y:S02]  /*0910*/  IDP.4A.S8.S8 R12, R20, R12, R7 ;  /* 0x0000000c140c7226 */ /* 0x010fe40000000607 */
[----:B------:R-:W2:Y:S02]  /*0920*/  LDG.E.128.CONSTANT R4, desc[UR8][R30.64+-0x800] ;  /* 0xfff800081e047981 */ /* 0x000ea4000c1e9d00 */
[----:B------:R-:W-:-:S04]  /*0930*/  IDP.4A.S8.S8 R13, R21, R13, R12 ;  /* 0x0000000d150d7226 */ /* 0x000fc8000000060c */
[----:B------:R-:W-:-:S04]  /*0940*/  IDP.4A.S8.S8 R14, R22, R14, R13 ;  /* 0x0000000e160e7226 */ /* 0x000fc8000000060d */
[----:B------:R-:W-:Y:S02]  /*0950*/  IDP.4A.S8.S8 R15, R23, R15, R14 ;  /* 0x0000000f170f7226 */ /* 0x000fe4000000060e */
[----:B------:R-:W3:Y:S02]  /*0960*/  LDG.E.128.CONSTANT R20, desc[UR8][R30.64+-0x400] ;  /* 0xfffc00081e147981 */ /* 0x000ee4000c1e9d00 */
[----:B-----5:R-:W-:Y:S02]  /*0970*/  IDP.4A.S8.S8 R8, R16, R8, R15 ;  /* 0x0000000810087226 */ /* 0x020fe4000000060f */
[----:B------:R-:W4:Y:S02]  /*0980*/  LDG.E.128.CONSTANT R12, desc[UR8][R30.64+-0x600] ;  /* 0xfffa00081e0c7981 */ /* 0x000f24000c1e9d00 */
[----:B------:R-:W-:-:S04]  /*0990*/  IDP.4A.S8.S8 R9, R17, R9, R8 ;  /* 0x0000000911097226 */ /* 0x000fc80000000608 */
[----:B------:R-:W-:-:S04]  /*09a0*/  IDP.4A.S8.S8 R10, R18, R10, R9 ;  /* 0x0000000a120a7226 */ /* 0x000fc80000000609 */
[----:B------:R-:W-:Y:S02]  /*09b0*/  IDP.4A.S8.S8 R11, R19, R11, R10 ;  /* 0x0000000b130b7226 */ /* 0x000fe4000000060a */
[----:B------:R-:W2:Y:S02]  /*09c0*/  LDS.128 R16, [R2+-0x800] ;  /* 0xfff8000002107984 */ /* 0x000ea40000000c00 */
[----:B--2---:R-:W-:Y:S02]  /*09d0*/  IDP.4A.S8.S8 R4, R4, R16, R11 ;  /* 0x0000001004047226 */ /* 0x004fe4000000060b */
[----:B------:R-:W4:Y:S02]  /*09e0*/  LDS.128 R8, [R2+-0x600] ;  /* 0xfffa000002087984 */ /* 0x000f240000000c00 */
[----:B------:R-:W-:-:S04]  /*09f0*/  IDP.4A.S8.S8 R5, R5, R17, R4 ;  /* 0x0000001105057226 */ /* 0x000fc80000000604 */
[----:B------:R-:W-:-:S04]  /*0a00*/  IDP.4A.S8.S8 R6, R6, R18, R5 ;  /* 0x0000001206067226 */ /* 0x000fc80000000605 */
[----:B------:R-:W-:Y:S02]  /*0a10*/  IDP.4A.S8.S8 R7, R7, R19, R6 ;  /* 0x0000001307077226 */ /* 0x000fe40000000606 */
[----:B------:R-:W3:Y:S02]  /*0a20*/  LDS.128 R16, [R2+-0x400] ;  /* 0xfffc000002107984 */ /* 0x000ee40000000c00 */
[----:B----4-:R-:W-:Y:S02]  /*0a30*/  IDP.4A.S8.S8 R8, R12, R8, R7 ;  /* 0x000000080c087226 */ /* 0x010fe40000000607 */
[----:B------:R-:W2:Y:S02]  /*0a40*/  LDG.E.128.CONSTANT R4, desc[UR8][R30.64+-0x200] ;  /* 0xfffe00081e047981 */ /* 0x000ea4000c1e9d00 */
[----:B------:R-:W-:-:S04]  /*0a50*/  IDP.4A.S8.S8 R9, R13, R9, R8 ;  /* 0x000000090d097226 */ /* 0x000fc80000000608 */
[----:B------:R-:W-:-:S04]  /*0a60*/  IDP.4A.S8.S8 R10, R14, R10, R9 ;  /* 0x0000000a0e0a7226 */ /* 0x000fc80000000609 */
[----:B------:R-:W-:Y:S02]  /*0a70*/  IDP.4A.S8.S8 R11, R15, R11, R10 ;  /* 0x0000000b0f0b7226 */ /* 0x000fe4000000060a */
[----:B------:R-:W4:Y:S02]  /*0a80*/  LDG.E.128.CONSTANT R12, desc[UR8][R30.64] ;  /* 0x000000081e0c7981 */ /* 0x000f24000c1e9d00 */
[----:B---3--:R-:W-:Y:S02]  /*0a90*/  IDP.4A.S8.S8 R16, R20, R16, R11 ;  /* 0x0000001014107226 */ /* 0x008fe4000000060b */
[----:B------:R-:W3:Y:S02]  /*0aa0*/  LDG.E.128.CONSTANT R8, desc[UR8][R30.64+0x200] ;  /* 0x000200081e087981 */ /* 0x000ee4000c1e9d00 */
[----:B------:R-:W-:-:S04]  /*0ab0*/  IDP.4A.S8.S8 R17, R21, R17, R16 ;  /* 0x0000001115117226 */ /* 0x000fc80000000610 */
[----:B------:R-:W-:-:S04]  /*0ac0*/  IDP.4A.S8.S8 R18, R22, R18, R17 ;  /* 0x0000001216127226 */ /* 0x000fc80000000611 */
[----:B------:R-:W-:Y:S02]  /*0ad0*/  IDP.4A.S8.S8 R19, R23, R19, R18 ;  /* 0x0000001317137226 */ /* 0x000fe40000000612 */
[----:B------:R-:W2:Y:S02]  /*0ae0*/  LDS.128 R20, [R2+-0x200] ;  /* 0xfffe000002147984 */ /* 0x000ea40000000c00 */
[----:B--2---:R-:W-:Y:S02]  /*0af0*/  IDP.4A.S8.S8 R4, R4, R20, R19 ;  /* 0x0000001404047226 */ /* 0x004fe40000000613 */
[----:B------:R-:W4:Y:S02]  /*0b00*/  LDS.128 R16, [R2] ;  /* 0x0000000002107984 */ /* 0x000f240000000c00 */
[----:B------:R-:W-:-:S04]  /*0b10*/  IDP.4A.S8.S8 R5, R5, R21, R4 ;  /* 0x0000001505057226 */ /* 0x000fc80000000604 */
[----:B------:R-:W-:-:S04]  /*0b20*/  IDP.4A.S8.S8 R6, R6, R22, R5 ;  /* 0x0000001606067226 */ /* 0x000fc80000000605 */
[----:B------:R-:W-:Y:S02]  /*0b30*/  IDP.4A.S8.S8 R7, R7, R23, R6 ;  /* 0x0000001707077226 */ /* 0x000fe40000000606 */
[----:B------:R-:W2:Y:S02]  /*0b40*/  LDG.E.128.CONSTANT R20, desc[UR8][R30.64+0x400] ;  /* 0x000400081e147981 */ /* 0x000ea4000c1e9d00 */
[----:B----4-:R-:W-:Y:S02]  /*0b50*/  IDP.4A.S8.S8 R12, R12, R16, R7 ;  /* 0x000000100c0c7226 */ /* 0x010fe40000000607 */
[----:B------:R-:W3:Y:S02]  /*0b60*/  LDS.128 R4, [R2+0x200] ;  /* 0x0002000002047984 */ /* 0x000ee40000000c00 */
        /* <DEDUP_REMOVED lines=9> */
[----:B------:R-:W2:Y:S02]  /*0c00*/  LDS.128 R8, [R2+0x400] ;  /* 0x0004000002087984 */ /* 0x000ea40000000c00 */
[----:B--2---:R-:W-:Y:S02]  /*0c10*/  IDP.4A.S8.S8 R8, R20, R8, R7 ;  /* 0x0000000814087226 */ /* 0x004fe40000000607 */
[----:B------:R-:W4:Y:S02]  /*0c20*/  LDS.128 R4, [R2+0x600] ;  /* 0x0006000002047984 */ /* 0x000f240000000c00 */
        /* <DEDUP_REMOVED lines=11> */
[----:B------:R0:W3:Y:S02]  /*0ce0*/  LDG.E.128.CONSTANT R4, desc[UR8][R30.64+0xe00] ;  /* 0x000e00081e047981 */ /* 0x0000e4000c1e9d00 */
        /* <DEDUP_REMOVED lines=10> */
[----:B------:R-:W4:Y:S02]  /*0d90*/  LDS.128 R12, [R2+0xc00] ;  /* 0x000c0000020c7984 */ /* 0x000f240000000c00 */
[----:B------:R-:W-:-:S04]  /*0da0*/  IDP.4A.S8.S8 R9, R21, R9, R8 ;  /* 0x0000000915097226 */ /* 0x000fc80000000608 */
[----:B------:R-:W-:-:S04]  /*0db0*/  IDP.4A.S8.S8 R10, R22, R10, R9 ;  /* 0x0000000a160a7226 */ /* 0x000fc80000000609 */
[----:B------:R-:W-:-:S04]  /*0dc0*/  IDP.4A.S8.S8 R11, R23, R11, R10 ;  /* 0x0000000b170b7226 */ /* 0x000fc8000000060a */
[----:B----4-:R-:W-:Y:S02]  /*0dd0*/  IDP.4A.S8.S8 R12, R16, R12, R11 ;  /* 0x0000000c100c7226 */ /* 0x010fe4000000060b */
[----:B------:R0:W3:Y:S02]  /*0de0*/  LDS.128 R8, [R2+0xe00] ;  /* 0x000e000002087984 */ /* 0x0000e40000000c00 */
[----:B------:R-:W-:-:S04]  /*0df0*/  IDP.4A.S8.S8 R13, R17, R13, R12 ;  /* 0x0000000d110d7226 */ /* 0x000fc8000000060c */
[----:B------:R-:W-:-:S04]  /*0e00*/  IDP.4A.S8.S8 R14, R18, R14, R13 ;  /* 0x0000000e120e7226 */ /* 0x000fc8000000060d */
[----:B------:R-:W-:Y:S01]  /*0e10*/  IDP.4A.S8.S8 R15, R19, R15, R14 ;  /* 0x0000000f130f7226 */ /* 0x000fe2000000060e */
[----:B0-----:R-:W-:-:S03]  /*0e20*/  IADD3 R2, PT, PT, R2, 0x2000, RZ ;  /* 0x0000200002027810 */ /* 0x001fc60007ffe0ff */
[----:B---3--:R-:W-:-:S04]  /*0e30*/  IDP.4A.S8.S8 R4, R4, R8, R15 ;  /* 0x0000000804047226 */ /* 0x008fc8000000060f */
[----:B------:R-:W-:-:S04]  /*0e40*/  IDP.4A.S8.S8 R5, R5, R9, R4 ;  /* 0x0000000905057226 */ /* 0x000fc80000000604 */
[----:B------:R-:W-:-:S04]  /*0e50*/  IDP.4A.S8.S8 R6, R6, R10, R5 ;  /* 0x0000000a06067226 */ /* 0x000fc80000000605 */
[----:B------:R-:W-:Y:S01]  /*0e60*/  IDP.4A.S8.S8 R33, R7, R11, R6 ;  /* 0x0000000b07217226 */ /* 0x000fe20000000606 */
[----:B------:R-:W-:Y:S06]  /*0e70*/  @P1 BRA `(.L_x_283) ;  /* 0xfffffff800641947 */ /* 0x000fec000383ffff */
.L_x_282:
[----:B------:R-:W-:Y:S05]  /*0e80*/  BSYNC.RECONVERGENT B1 ;  /* 0x0000000000017941 */ /* 0x000fea0003800200 */
.L_x_281:
[----:B------:R-:W-:Y:S05]  /*0e90*/  @!P0 BRA `(.L_x_280) ;  /* 0x0000000400e48947 */ /* 0x000fea0003800000 */
[----:B------:R-:W0:Y:S01]  /*0ea0*/  LDC.64 R2, c[0x0][0x388] ;  /* 0x0000e200ff027b82 */ /* 0x000e220000000a00 */
[----:B------:R-:W-:Y:S01]  /*0eb0*/  ISETP.GE.U32.AND P0, PT, R27, 0x8, PT ;  /* 0x000000081b00780c */ /* 0x000fe20003f06070 */
[----:B------:R-:W-:Y:S01]  /*0ec0*/  BSSY.RECONVERGENT B1, `(.L_x_284) ;  /* 0x000003c000017945 */ /* 0x000fe20003800200 */
[----:B------:R-:W-:-:S04]  /*0ed0*/  LOP3.LUT R30, R26, 0x7, RZ, 0xc0, !PT ;  /* 0x000000071a1e7812 */ /* 0x000fc800078ec0ff */
[----:B------:R-:W-:Y:S02]  /*0ee0*/  ISETP.NE.AND P1, PT, R30, RZ, PT ;  /* 0x000000ff1e00720c */ /* 0x000fe40003f25270 */
[----:B0-----:R-:W-:-:S04]  /*0ef0*/  IADD3 R34, P2, PT, R28, R2, RZ ;  /* 0x000000021c227210 */ /* 0x001fc80007f5e0ff */
[----:B------:R-:W-:Y:S01]  /*0f00*/  IADD3.X R35, PT, PT, R29, R3, RZ, P2, !PT ;  /* 0x000000031d237210 */ /* 0x000fe200017fe4ff */
[----:B------:R-:W-:Y:S08]  /*0f10*/  @!P0 BRA `(.L_x_285) ;  /* 0x0000000000d88947 */ /* 0x000ff00003800000 */
[----:B------:R-:W-:-:S05]  /*0f20*/  IMAD.WIDE.U32 R36, R0, 0x10, R34 ;  /* 0x0000001000247825 */ /* 0x000fca00078e0022 */
[----:B------:R-:W2:Y:S01]  /*0f30*/  LDG.E.128.CONSTANT R8, desc[UR8][R36.64] ;  /* 0x0000000824087981 */ /* 0x000ea2000c1e9d00 */
[----:B------:R-:W0:Y:S01]  /*0f40*/  S2UR UR6, SR_CgaCtaId ;  /* 0x00000000000679c3 */ /* 0x000e220000008800 */
[----:B------:R-:W-:Y:S02]  /*0f50*/  UMOV UR5, 0x400 ;  /* 0x0000040000057882 */ /* 0x000fe40000000000 */
[----:B------:R-:W3:Y:S04]  /*0f60*/  LDG.E.128.CONSTANT R4, desc[UR8][R36.64+0x200] ;  /* 0x0002000824047981 */ /* 0x000ee8000c1e9d00 */
[----:B------:R-:W4:Y:S04]  /*0f70*/  LDG.E.128.CONSTANT R16, desc[UR8][R36.64+0x400] ;  /* 0x0004000824107981 */ /* 0x000f28000c1e9d00 */
[----:B------:R-:W5:Y:S01]  /*0f80*/  LDG.E.128.CONSTANT R20, desc[UR8][R36.64+0xe00] ;  /* 0x000e000824147981 */ /* 0x000f62000c1e9d00 */
[----:B0-----:R-:W-:-:S06]  /*0f90*/  ULEA UR5, UR6, UR5, 0x18 ;  /* 0x0000000506057291 */ /* 0x001fcc000f8ec0ff */
[----:B------:R-:W-:-:S05]  /*0fa0*/  LEA R27, R0, UR5, 0x4 ;  /* 0x00000005001b7c11 */ /* 0x000fca000f8e20ff */
[----:B------:R-:W2:Y:S02]  /*0fb0*/  LDS.128 R12, [R27] ;  /* 0x000000001b0c7984 */ /* 0x000ea40000000c00 */
        /* <DEDUP_REMOVED lines=16> */
[----:B------:R-:W2:Y:S02]  /*10c0*/  LDS.128 R16, [R27+0x600] ;  /* 0x000600001b107984 */ /* 0x000ea40000000c00 */
[----:B--2---:R-:W-:Y:S02]  /*10d0*/  IDP.4A.S8.S8 R12, R12, R16, R11 ;  /* 0x000000100c0c7226 */ /* 0x004fe4000000060b */
[----:B------:R-:W3:Y:S02]  /*10e0*/  LDS.128 R8, [R27+0x800] ;  /* 0x000800001b087984 */ /* 0x000ee40000000c00 */
[----:B------:R-:W-:-:S04]  /*10f0*/  IDP.4A.S8.S8 R13, R13, R17, R12 ;  /* 0x000000110d0d7226 */ /* 0x000fc8000000060c */
[----:B------:R-:W-:-:S04]  /*1100*/  IDP.4A.S8.S8 R14, R14, R18, R13 ;  /* 0x000000120e0e7226 */ /* 0x000fc8000000060d */
[----:B------:R-:W-:Y:S02]  /*1110*/  IDP.4A.S8.S8 R15, R15, R19, R14 ;  /* 0x000000130f0f7226 */ /* 0x000fe4000000060e */
[----:B------:R-:W2:Y:S02]  /*1120*/  LDG.E.128.CONSTANT R16, desc[UR8][R36.64+0xc00] ;  /* 0x000c000824107981 */ /* 0x000ea4000c1e9d00 */
[----:B---3--:R-:W-:Y:S02]  /*1130*/  IDP.4A.S8.S8 R4, R4, R8, R15 ;  /* 0x0000000804047226 */ /* 0x008fe4000000060f */
[----:B------:R-:W3:Y:S02]  /*1140*/  LDG.E.128.CONSTANT R12, desc[UR8][R36.64+0xa00] ;  /* 0x000a0008240c7981 */ /* 0x000ee4000c1e9d00 */
[----:B------:R-:W-:-:S04]  /*1150*/  IDP.4A.S8.S8 R5, R5, R9, R4 ;  /* 0x0000000905057226 */ /* 0x000fc80000000604 */
[----:B------:R-:W-:-:S04]  /*1160*/  IDP.4A.S8.S8 R6, R6, R10, R5 ;  /* 0x0000000a06067226 */ /* 0x000fc80000000605 */
[----:B------:R-:W-:Y:S02]  /*1170*/  IDP.4A.S8.S8 R11, R7, R11, R6 ;  /* 0x0000000b070b7226 */ /* 0x000fe40000000606 */
[----:B------:R-:W3:Y:S01]  /*1180*/  LDS.128 R4, [R27+0xa00] ;  /* 0x000a00001b047984 */ /* 0x000ee20000000c00 */
[----:B------:R-:W-:Y:S01]  /*1190*/  IADD3 R0, PT, PT, R0, 0x100, RZ ;  /* 0x0000010000007810 */ /* 0x000fe20007ffe0ff */
[----:B---3--:R-:W-:Y:S02]  /*11a0*/  IDP.4A.S8.S8 R4, R12, R4, R11 ;  /* 0x000000040c047226 */ /* 0x008fe4000000060b */
[----:B------:R-:W-:Y:S02]  /*11b0*/  LDS.128 R8, [R27+0xe00] ;  /* 0x000e00001b087984 */ /* 0x000fe40000000c00 */
[----:B------:R-:W-:-:S04]  /*11c0*/  IDP.4A.S8.S8 R5, R13, R5, R4 ;  /* 0x000000050d057226 */ /* 0x000fc80000000604 */
[----:B------:R-:W-:-:S04]  /*11d0*/  IDP.4A.S8.S8 R6, R14, R6, R5 ;  /* 0x000000060e067226 */ /* 0x000fc80000000605 */
[----:B------:R-:W-:Y:S02]  /*11e0*/  IDP.4A.S8.S8 R15, R15, R7, R6 ;  /* 0x000000070f0f7226 */ /* 0x000fe40000000606 */
[----:B------:R-:W2:Y:S02]  /*11f0*/  LDS.128 R4, [R27+0xc00] ;  /* 0x000c00001b047984 */ /* 0x000ea40000000c00 */
[----:B--2---:R-:W-:-:S04]  /*1200*/  IDP.4A.S8.S8 R4, R16, R4, R15 ;  /* 0x0000000410047226 */ /* 0x004fc8000000060f */
[----:B------:R-:W-:-:S04]  /*1210*/  IDP.4A.S8.S8 R5, R17, R5, R4 ;  /* 0x0000000511057226 */ /* 0x000fc80000000604 */
[----:B------:R-:W-:-:S04]  /*1220*/  IDP.4A.S8.S8 R6, R18, R6, R5 ;  /* 0x0000000612067226 */ /* 0x000fc80000000605 */
[----:B------:R-:W-:-:S04]  /*1230*/  IDP.4A.S8.S8 R7, R19, R7, R6 ;  /* 0x0000000713077226 */ /* 0x000fc80000000606 */
[----:B-----5:R-:W-:-:S04]  /*1240*/  IDP.4A.S8.S8 R8, R20, R8, R7 ;  /* 0x0000000814087226 */ /* 0x020fc80000000607 */
[----:B------:R-:W-:-:S04]  /*1250*/  IDP.4A.S8.S8 R9, R21, R9, R8 ;  /* 0x0000000915097226 */ /* 0x000fc80000000608 */
[----:B------:R-:W-:-:S04]  /*1260*/  IDP.4A.S8.S8 R10, R22, R10, R9 ;  /* 0x0000000a160a7226 */ /* 0x000fc80000000609 */
[----:B------:R-:W-:-:S07]  /*1270*/  IDP.4A.S8.S8 R33, R23, R11, R10 ;  /* 0x0000000b17217226 */ /* 0x000fce000000060a */
.L_x_285:
[----:B------:R-:W-:Y:S05]  /*1280*/  BSYNC.RECONVERGENT B1 ;  /* 0x0000000000017941 */ /* 0x000fea0003800200 */
.L_x_284:
[----:B------:R-:W-:Y:S05]  /*1290*/  @!P1 BRA `(.L_x_280) ;  /* 0x0000000000e49947 */ /* 0x000fea0003800000 */
[----:B------:R-:W-:Y:S01]  /*12a0*/  ISETP.GE.U32.AND P0, PT, R30, 0x4, PT ;  /* 0x000000041e00780c */ /* 0x000fe20003f06070 */
[----:B------:R-:W-:Y:S01]  /*12b0*/  BSSY.RECONVERGENT B1, `(.L_x_286) ;  /* 0x0000022000017945 */ /* 0x000fe20003800200 */
[----:B------:R-:W-:-:S04]  /*12c0*/  LOP3.LUT R26, R26, 0x3, RZ, 0xc0, !PT ;  /* 0x000000031a1a7812 */ /* 0x000fc800078ec0ff */
[----:B------:R-:W-:-:S07]  /*12d0*/  ISETP.NE.AND P1, PT, R26, RZ, PT ;  /* 0x000000ff1a00720c */ /* 0x000fce0003f25270 */
[----:B------:R-:W-:Y:S06]  /*12e0*/  @!P0 BRA `(.L_x_287) ;  /* 0x0000000000788947 */ /* 0x000fec0003800000 */
        /* <DEDUP_REMOVED lines=9> */
[----:B------:R-:W2:Y:S01]  /*1380*/  LDS.128 R20, [R27] ;  /* 0x000000001b147984 */ /* 0x000ea20000000c00 */
[----:B------:R-:W-:Y:S01]  /*1390*/  IADD3 R0, PT, PT, R0, 0x80, RZ ;  /* 0x0000008000007810 */ /* 0x000fe20007ffe0ff */
        /* <DEDUP_REMOVED lines=10> */
[----:B------:R-:W5:Y:S02]  /*1440*/  LDS.128 R12, [R27+0x600] ;  /* 0x000600001b0c7984 */ /* 0x000f640000000c00 */
        /* <DEDUP_REMOVED lines=8> */
.L_x_287:
[----:B------:R-:W-:Y:S05]  /*14d0*/  BSYNC.RECONVERGENT B1 ;  /* 0x0000000000017941 */ /* 0x000fea0003800200 */
.L_x_286:
[----:B------:R-:W-:Y:S05]  /*14e0*/  @!P1 BRA `(.L_x_280) ;  /* 0x0000000000509947 */ /* 0x000fea0003800000 */
[----:B------:R-:W0:Y:S01]  /*14f0*/  S2UR UR6, SR_CgaCtaId ;  /* 0x00000000000679c3 */ /* 0x000e220000008800 */
[----:B------:R-:W-:Y:S01]  /*1500*/  IMAD.WIDE.U32 R28, R0, 0x10, R28 ;  /* 0x00000010001c7825 */ /* 0x000fe200078e001c */
[----:B------:R-:W-:Y:S01]  /*1510*/  UMOV UR5, 0x400 ;  /* 0x0000040000057882 */ /* 0x000fe20000000000 */
[----:B------:R-:W-:Y:S02]  /*1520*/  IADD3 R26, PT, PT, -R26, RZ, RZ ;  /* 0x000000ff1a1a7210 */ /* 0x000fe40007ffe1ff */
[----:B------:R-:W-:-:S04]  /*1530*/  IADD3 R2, P0, PT, R28, R2, RZ ;  /* 0x000000021c027210 */ /* 0x000fc80007f1e0ff */
[----:B------:R-:W-:Y:S01]  /*1540*/  IADD3.X R3, PT, PT, R29, R3, RZ, P0, !PT ;  /* 0x000000031d037210 */ /* 0x000fe200007fe4ff */
[----:B0-----:R-:W-:-:S06]  /*1550*/  ULEA UR5, UR6, UR5, 0x18 ;  /* 0x0000000506057291 */ /* 0x001fcc000f8ec0ff */
[----:B------:R-:W-:-:S07]  /*1560*/  LEA R0, R0, UR5, 0x4 ;  /* 0x0000000500007c11 */ /* 0x000fce000f8e20ff */
.L_x_288:
[----:B------:R0:W2:Y:S01]  /*1570*/  LDG.E.128.CONSTANT R4, desc[UR8][R2.64] ;  /* 0x0000000802047981 */ /* 0x0000a2000c1e9d00 */
        /* <DEDUP_REMOVED lines=11> */
.L_x_280:
[----:B------:R-:W-:Y:S05]  /*1630*/  BSYNC.RECONVERGENT B0 ;  /* 0x0000000000007941 */ /* 0x000fea0003800200 */
.L_x_279:
[----:B------:R-:W0:Y:S01]  /*1640*/  SHFL.DOWN PT, R0, R33, 0x10, 0x1f ;  /* 0x0a001f0021007f89 */ /* 0x000e2200000e0000 */
[----:B------:R-:W-:Y:S02]  /*1650*/  ISETP.NE.AND P0, PT, R25, RZ, PT ;  /* 0x000000ff1900720c */ /* 0x000fe40003f05270 */
[----:B0-----:R-:W-:-:S05]  /*1660*/  IADD3 R0, PT, PT, R0, R33, RZ ;  /* 0x0000002100007210 */ /* 0x001fca0007ffe0ff */
[----:B------:R-:W0:Y:S02]  /*1670*/  SHFL.DOWN PT, R3, R0, 0x8, 0x1f ;  /* 0x09001f0000037f89 */ /* 0x000e2400000e0000 */
[----:B0-----:R-:W-:-:S05]  /*1680*/  IADD3 R3, PT, PT, R0, R3, RZ ;  /* 0x0000000300037210 */ /* 0x001fca0007ffe0ff */
[----:B--2---:R-:W0:Y:S02]  /*1690*/  SHFL.DOWN PT, R2, R3, 0x4, 0x1f ;  /* 0x08801f0003027f89 */ /* 0x004e2400000e0000 */
[----:B0-----:R-:W-:-:S05]  /*16a0*/  IADD3 R2, PT, PT, R3, R2, RZ ;  /* 0x0000000203027210 */ /* 0x001fca0007ffe0ff */
[----:B------:R-:W0:Y:S02]  /*16b0*/  SHFL.DOWN PT, R5, R2, 0x2, 0x1f ;  /* 0x08401f0002057f89 */ /* 0x000e2400000e0000 */
[----:B0-----:R-:W-:-:S05]  /*16c0*/  IADD3 R5, PT, PT, R2, R5, RZ ;  /* 0x0000000502057210 */ /* 0x001fca0007ffe0ff */
[----:B------:R0:W1:Y:S01]  /*16d0*/  SHFL.DOWN PT, R4, R5, 0x1, 0x1f ;  /* 0x08201f0005047f89 */ /* 0x00006200000e0000 */
[----:B------:R-:W-:Y:S05]  /*16e0*/  @P0 EXIT ;  /* 0x000000000000094d */ /* 0x000fea0003800000 */
[----:B------:R-:W2:Y:S01]  /*16f0*/  LDC.64 R2, c[0x0][0x380] ;  /* 0x0000e000ff027b82 */ /* 0x000ea20000000a00 */
[----:B01----:R-:W-:Y:S01]  /*1700*/  IADD3 R5, PT, PT, R5, R4, RZ ;  /* 0x0000000405057210 */ /* 0x003fe20007ffe0ff */
[----:B--2---:R-:W-:-:S05]  /*1710*/  IMAD.WIDE R24, R24, 0x4, R2 ;  /* 0x0000000418187825 */ /* 0x004fca00078e0202 */
[----:B------:R-:W-:Y:S01]  /*1720*/  STG.E desc[UR8][R24.64], R5 ;  /* 0x0000000518007986 */ /* 0x000fe2000c101908 */
[----:B------:R-:W-:Y:S05]  /*1730*/  EXIT ;  /* 0x000000000000794d */ /* 0x000fea0003800000 */
.L_x_289:
        /* <DEDUP_REMOVED lines=12> */
.L_x_315:


//--------------------- .text._Z23normalizeAndRoundtoInt8PiPafi --------------------------
	.section	.text._Z23normalizeAndRoundtoInt8PiPafi,"ax",@progbits
	.align	128
        .global         _Z23normalizeAndRoundtoInt8PiPafi
        .type           _Z23normalizeAndRoundtoInt8PiPafi,@function
        .size           _Z23normalizeAndRoundtoInt8PiPafi,(.L_x_304 - _Z23normalizeAndRoundtoInt8PiPafi)
        .other          _Z23normalizeAndRoundtoInt8PiPafi,@"STO_CUDA_ENTRY STV_DEFAULT"
_Z23normalizeAndRoundtoInt8PiPafi:
.text._Z23normalizeAndRoundtoInt8PiPafi:
[----:B------:R-:W-:Y:S01]  /*0000*/  LDC R1, c[0x0][0x37c] ;  /* 0x0000df00ff017b82 */ /* 0x000fe20000000800 */
[----:B------:R-:W0:Y:S07]  /*0010*/  S2R R3, SR_TID.X ;  /* 0x0000000000037919 */ /* 0x000e2e0000002100 */
[----:B------:R-:W0:Y:S01]  /*0020*/  S2UR UR4, SR_CTAID.X ;  /* 0x00000000000479c3 */ /* 0x000e220000002500 */
[----:B------:R-:W1:Y:S07]  /*0030*/  LDCU UR5, c[0x0][0x394] ;  /* 0x00007280ff0577ac */ /* 0x000e6e0008000800 */
[----:B------:R-:W0:Y:S02]  /*0040*/  LDC R2, c[0x0][0x360] ;  /* 0x0000d800ff027b82 */ /* 0x000e240000000800 */
[----:B0-----:R-:W-:-:S05]  /*0050*/  IMAD R2, R2, UR4, R3 ;  /* 0x0000000402027c24 */ /* 0x001fca000f8e0203 */
[----:B-1----:R-:W-:-:S13]  /*0060*/  ISETP.GE.AND P0, PT, R2, UR5, PT ;  /* 0x0000000502007c0c */ /* 0x002fda000bf06270 */
[----:B------:R-:W-:Y:S05]  /*0070*/  @P0 EXIT ;  /* 0x000000000000094d */ /* 0x000fea0003800000 */
[----:B------:R-:W0:Y:S01]  /*0080*/  LDC.64 R4, c[0x0][0x380] ;  /* 0x0000e000ff047b82 */ /* 0x000e220000000a00 */
[----:B------:R-:W1:Y:S07]  /*0090*/  LDCU.64 UR4, c[0x0][0x358] ;  /* 0x00006b00ff0477ac */ /* 0x000e6e0008000a00 */
[----:B------:R-:W2:Y:S01]  /*00a0*/  LDC R9, c[0x0][0x390] ;  /* 0x0000e400ff097b82 */ /* 0x000ea20000000800 */
[----:B0-----:R-:W-:-:S05]  /*00b0*/  IMAD.WIDE R4, R2, 0x4, R4 ;  /* 0x0000000402047825 */ /* 0x001fca00078e0204 */
[----:B-1----:R-:W3:Y:S01]  /*00c0*/  LDG.E R0, desc[UR4][R4.64] ;  /* 0x0000000404007981 */ /* 0x002ee2000c1e1900 */
[----:B------:R-:W-:Y:S01]  /*00d0*/  BSSY.RECONVERGENT B0, `(.L_x_290) ;  /* 0x000000d000007945 */ /* 0x000fe20003800200 */
[----:B--2---:R-:W0:Y:S02]  /*00e0*/  MUFU.RCP R3, R9 ;  /* 0x0000000900037308 */ /* 0x004e240000001000 */
[----:B0-----:R-:W-:-:S04]  /*00f0*/  FFMA R6, R3, -R9, 1 ;  /* 0x3f80000003067423 */ /* 0x001fc80000000809 */
[----:B------:R-:W-:Y:S01]  /*0100*/  FFMA R3, R3, R6, R3 ;  /* 0x0000000603037223 */ /* 0x000fe20000000003 */
[----:B---3--:R-:W-:-:S04]  /*0110*/  I2FP.F32.S32 R0, R0 ;  /* 0x0000000000007245 */ /* 0x008fc80000201400 */
[----:B------:R-:W0:Y:S01]  /*0120*/  FCHK P0, R0, R9 ;  /* 0x0000000900007302 */ /* 0x000e220000000000 */
[----:B------:R-:W-:-:S04]  /*0130*/  FFMA R6, R0, R3, RZ ;  /* 0x0000000300067223 */ /* 0x000fc800000000ff */
[----:B------:R-:W-:-:S04]  /*0140*/  FFMA R7, R6, -R9, R0 ;  /* 0x8000000906077223 */ /* 0x000fc80000000000 */
[----:B------:R-:W-:Y:S01]  /*0150*/  FFMA R3, R3, R7, R6 ;  /* 0x0000000703037223 */ /* 0x000fe20000000006 */
[----:B0-----:R-:W-:Y:S06]  /*0160*/  @!P0 BRA `(.L_x_291) ;  /* 0x00000000000c8947 */ /* 0x001fec0003800000 */
[----:B------:R-:W-:-:S07]  /*0170*/  MOV R4, 0x190 ;  /* 0x0000019000047802 */ /* 0x000fce0000000f00 */
[----:B------:R-:W-:Y:S05]  /*0180*/  CALL.REL.NOINC `($__internal_0_$__cuda_sm3x_div_rn_noftz_f32_slowpath) ;  /* 0x0000000000287944 */ /* 0x000fea0003c00000 */
[----:B------:R-:W-:-:S07]  /*0190*/  IMAD.MOV.U32 R3, RZ, RZ, R0 ;  /* 0x000000ffff037224 */ /* 0x000fce00078e0000 */
.L_x_291:
[----:B------:R-:W-:Y:S05]  /*01a0*/  BSYNC.RECONVERGENT B0 ;  /* 0x0000000000007941 */ /* 0x000fea0003800200 */
.L_x_290:
[----:B------:R-:W0:Y:S01]  /*01b0*/  LDCU.64 UR6, c[0x0][0x388] ;  /* 0x00007100ff0677ac */ /* 0x000e220008000a00 */
[----:B------:R-:W1:Y:S02]  /*01c0*/  F2I.NTZ R3, R3 ;  /* 0x0000000300037305 */ /* 0x000e640000203100 */
[----:B-1----:R-:W-:Y:S02]  /*01d0*/  VIMNMX R0, PT, PT, R3, 0x7f, PT ;  /* 0x0000007f03007848 */ /* 0x002fe40003fe0100 */
[----:B0-----:R-:W-:Y:S02]  /*01e0*/  IADD3 R4, P0, PT, R2, UR6, RZ ;  /* 0x0000000602047c10 */ /* 0x001fe4000ff1e0ff */
[----:B------:R-:W-:Y:S02]  /*01f0*/  VIMNMX R7, PT, PT, R0, -0x80, !PT ;  /* 0xffffff8000077848 */ /* 0x000fe40007fe0100 */
[----:B------:R-:W-:-:S05]  /*0200*/  LEA.HI.X.SX32 R5, R2, UR7, 0x1, P0 ;  /* 0x0000000702057c11 */ /* 0x000fca00080f0eff */
[----:B------:R-:W-:Y:S01]  /*0210*/  STG.E.U8 desc[UR4][R4.64], R7 ;  /* 0x0000000704007986 */ /* 0x000fe2000c101104 */
[----:B------:R-:W-:Y:S05]  /*0220*/  EXIT ;  /* 0x000000000000794d */ /* 0x000fea0003800000 */
        .weak           $__internal_0_$__cuda_sm3x_div_rn_noftz_f32_slowpath
        .type           $__internal_0_$__cuda_sm3x_div_rn_noftz_f32_slowpath,@function
        .size           $__internal_0_$__cuda_sm3x_div_rn_noftz_f32_slowpath,(.L_x_304 - $__internal_0_$__cuda_sm3x_div_rn_noftz_f32_slowpath)
$__internal_0_$__cuda_sm3x_div_rn_noftz_f32_slowpath:
[----:B------:R-:W0:Y:S01]  /*0230*/  LDC R3, c[0x0][0x390] ;  /* 0x0000e400ff037b82 */ /* 0x000e220000000800 */
[--C-:B------:R-:W-:Y:S01]  /*0240*/  SHF.R.U32.HI R5, RZ, 0x17, R0.reuse ;  /* 0x00000017ff057819 */ /* 0x100fe20000011600 */
[----:B------:R-:W1:Y:S01]  /*0250*/  LDCU UR6, c[0x0][0x390] ;  /* 0x00007200ff0677ac */ /* 0x000e620008000800 */
[----:B------:R-:W-:Y:S01]  /*0260*/  BSSY.RECONVERGENT B1, `(.L_x_292) ;  /* 0x0000064000017945 */ /* 0x000fe20003800200 */
[----:B------:R-:W-:Y:S01]  /*0270*/  IMAD.MOV.U32 R7, RZ, RZ, R0 ;  /* 0x000000ffff077224 */ /* 0x000fe200078e0000 */
[----:B------:R-:W-:-:S05]  /*0280*/  LOP3.LUT R5, R5, 0xff, RZ, 0xc0, !PT ;  /* 0x000000ff05057812 */ /* 0x000fca00078ec0ff */
[----:B------:R-:W-:Y:S02]  /*0290*/  VIADD R10, R5, 0xffffffff ;  /* 0xffffffff050a7836 */ /* 0x000fe40000000000 */
[----:B-1----:R-:W-:Y:S01]  /*02a0*/  IMAD.U32 R8, RZ, RZ, UR6 ;  /* 0x00000006ff087e24 */ /* 0x002fe2000f8e00ff */
[----:B0-----:R-:W-:-:S04]  /*02b0*/  SHF.R.U32.HI R6, RZ, 0x17, R3 ;  /* 0x00000017ff067819 */ /* 0x001fc80000011603 */
[----:B------:R-:W-:-:S05]  /*02c0*/  LOP3.LUT R6, R6, 0xff, RZ, 0xc0, !PT ;  /* 0x000000ff06067812 */ /* 0x000fca00078ec0ff */
[----:B------:R-:W-:-:S05]  /*02d0*/  VIADD R11, R6, 0xffffffff ;  /* 0xffffffff060b7836 */ /* 0x000fca0000000000 */
[----:B------:R-:W-:-:S04]  /*02e0*/  ISETP.GT.U32.AND P0, PT, R11, 0xfd, PT ;  /* 0x000000fd0b00780c */ /* 0x000fc80003f04070 */
[----:B------:R-:W-:-:S13]  /*02f0*/  ISETP.GT.U32.OR P0, PT, R10, 0xfd, P0 ;  /* 0x000000fd0a00780c */ /* 0x000fda0000704470 */
[----:B------:R-:W-:Y:S01]  /*0300*/  @!P0 IMAD.MOV.U32 R9, RZ, RZ, RZ ;  /* 0x000000ffff098224 */ /* 0x000fe200078e00ff */
[----:B------:R-:W-:Y:S06]  /*0310*/  @!P0 BRA `(.L_x_293) ;  /* 0x00000000005c8947 */ /* 0x000fec0003800000 */
[----:B------:R-:W-:Y:S02]  /*0320*/  FSETP.GTU.FTZ.AND P1, PT, |R3|, +INF , PT ;  /* 0x7f8000000300780b */ /* 0x000fe40003f3c200 */
[----:B------:R-:W-:-:S04]  /*0330*/  FSETP.GTU.FTZ.AND P0, PT, |R0|, +INF , PT ;  /* 0x7f8000000000780b */ /* 0x000fc80003f1c200 */
[----:B------:R-:W-:-:S13]  /*0340*/  PLOP3.LUT P0, PT, P0, P1, PT, 0xf8, 0x8f ;  /* 0x00000000008f781c */ /* 0x000fda0000703f70 */
[----:B------:R-:W-:Y:S05]  /*0350*/  @P0 BRA `(.L_x_294) ;  /* 0x00000004004c0947 */ /* 0x000fea0003800000 */
[----:B------:R-:W-:-:S13]  /*0360*/  LOP3.LUT P0, RZ, R8, 0x7fffffff, R7, 0xc8, !PT ;  /* 0x7fffffff08ff7812 */ /* 0x000fda000780c807 */
[----:B------:R-:W-:Y:S05]  /*0370*/  @!P0 BRA `(.L_x_295) ;  /* 0x00000004003c8947 */ /* 0x000fea0003800000 */
[C---:B------:R-:W-:Y:S02]  /*0380*/  FSETP.NEU.FTZ.AND P2, PT, |R0|.reuse, +INF , PT ;  /* 0x7f8000000000780b */ /* 0x040fe40003f5d200 */
[----:B------:R-:W-:Y:S02]  /*0390*/  FSETP.NEU.FTZ.AND P1, PT, |R3|, +INF , PT ;  /* 0x7f8000000300780b */ /* 0x000fe40003f3d200 */
[----:B------:R-:W-:-:S11]  /*03a0*/  FSETP.NEU.FTZ.AND P0, PT, |R0|, +INF , PT ;  /* 0x7f8000000000780b */ /* 0x000fd60003f1d200 */
[----:B------:R-:W-:Y:S05]  /*03b0*/  @!P1 BRA !P2, `(.L_x_295) ;  /* 0x00000004002c9947 */ /* 0x000fea0005000000 */
[----:B------:R-:W-:-:S04]  /*03c0*/  LOP3.LUT P2, RZ, R7, 0x7fffffff, RZ, 0xc0, !PT ;  /* 0x7fffffff07ff7812 */ /* 0x000fc8000784c0ff */
[----:B------:R-:W-:-:S13]  /*03d0*/  PLOP3.LUT P1, PT, P1, P2, PT, 0x2f, 0xf2 ;  /* 0x0000000000f2781c */ /* 0x000fda0000f24577 */
[----:B------:R-:W-:Y:S05]  /*03e0*/  @P1 BRA `(.L_x_296) ;  /* 0x0000000400181947 */ /* 0x000fea0003800000 */
[----:B------:R-:W-:-:S04]  /*03f0*/  LOP3.LUT P1, RZ, R8, 0x7fffffff, RZ, 0xc0, !PT ;  /* 0x7fffffff08ff7812 */ /* 0x000fc8000782c0ff */
[----:B------:R-:W-:-:S13]  /*0400*/  PLOP3.LUT P0, PT, P0, P1, PT, 0x2f, 0xf2 ;  /* 0x0000000000f2781c */ /* 0x000fda0000702577 */
[----:B------:R-:W-:Y:S05]  /*0410*/  @P0 BRA `(.L_x_297) ;  /* 0x0000000400000947 */ /* 0x000fea0003800000 */
[----:B------:R-:W-:Y:S02]  /*0420*/  ISETP.GE.AND P0, PT, R10, RZ, PT ;  /* 0x000000ff0a00720c */ /* 0x000fe40003f06270 */
[----:B------:R-:W-:-:S11]  /*0430*/  ISETP.GE.AND P1, PT, R11, RZ, PT ;  /* 0x000000ff0b00720c */ /* 0x000fd60003f26270 */
[----:B------:R-:W-:Y:S02]  /*0440*/  @P0 IMAD.MOV.U32 R9, RZ, RZ, RZ ;  /* 0x000000ffff090224 */ /* 0x000fe400078e00ff */
[----:B------:R-:W-:Y:S01]  /*0450*/  @!P0 FFMA R7, R0, 1.84467440737095516160e+19, RZ ;  /* 0x5f80000000078823 */ /* 0x000fe200000000ff */
[----:B------:R-:W-:Y:S02]  /*0460*/  @!P0 IMAD.MOV.U32 R9, RZ, RZ, -0x40 ;  /* 0xffffffc0ff098424 */ /* 0x000fe400078e00ff */
[----:B------:R-:W-:Y:S02]  /*0470*/  @!P1 FFMA R8, R3, 1.84467440737095516160e+19, RZ ;  /* 0x5f80000003089823 */ /* 0x000fe400000000ff */
[----:B------:R-:W-:-:S07]  /*0480*/  @!P1 VIADD R9, R9, 0x40 ;  /* 0x0000004009099836 */ /* 0x000fce0000000000 */
.L_x_293:
[----:B------:R-:W-:Y:S01]  /*0490*/  LEA R3, R6, 0xc0800000, 0x17 ;  /* 0xc080000006037811 */ /* 0x000fe200078eb8ff */
[----:B------:R-:W-:Y:S01]  /*04a0*/  VIADD R5, R5, 0xffffff81 ;  /* 0xffffff8105057836 */ /* 0x000fe20000000000 */
[----:B------:R-:W-:Y:S03]  /*04b0*/  BSSY.RECONVERGENT B2, `(.L_x_298) ;  /* 0x0000035000027945 */ /* 0x000fe60003800200 */
[----:B------:R-:W-:Y:S01]  /*04c0*/  IMAD.IADD R3, R8, 0x1, -R3 ;  /* 0x0000000108037824 */ /* 0x000fe200078e0a03 */
[C---:B------:R-:W-:Y:S01]  /*04d0*/  IADD3 R6, PT, PT, R5.reuse, 0x7f, -R6 ;  /* 0x0000007f05067810 */ /* 0x040fe20007ffe806 */
[----:B------:R-:W-:Y:S02]  /*04e0*/  IMAD R0, R5, -0x800000, R7 ;  /* 0xff80000005007824 */ /* 0x000fe400078e0207 */
[----:B------:R-:W0:Y:S01]  /*04f0*/  MUFU.RCP R8, R3 ;  /* 0x0000000300087308 */ /* 0x000e220000001000 */
[----:B------:R-:W-:Y:S01]  /*0500*/  FADD.FTZ R11, -R3, -RZ ;  /* 0x800000ff030b7221 */ /* 0x000fe20000010100 */
[----:B------:R-:W-:-:S03]  /*0510*/  IMAD.IADD R6, R6, 0x1, R9 ;  /* 0x0000000106067824 */ /* 0x000fc600078e0209 */
[----:B0-----:R-:W-:-:S04]  /*0520*/  FFMA R13, R8, R11, 1 ;  /* 0x3f800000080d7423 */ /* 0x001fc8000000000b */
[----:B------:R-:W-:-:S04]  /*0530*/  FFMA R10, R8, R13, R8 ;  /* 0x0000000d080a7223 */ /* 0x000fc80000000008 */
[----:B------:R-:W-:-:S04]  /*0540*/  FFMA R7, R0, R10, RZ ;  /* 0x0000000a00077223 */ /* 0x000fc800000000ff */
[----:B------:R-:W-:-:S04]  /*0550*/  FFMA R8, R11, R7, R0 ;  /* 0x000000070b087223 */ /* 0x000fc80000000000 */
[----:B------:R-:W-:-:S04]  /*0560*/  FFMA R7, R10, R8, R7 ;  /* 0x000000080a077223 */ /* 0x000fc80000000007 */
[----:B------:R-:W-:-:S04]  /*0570*/  FFMA R8, R11, R7, R0 ;  /* 0x000000070b087223 */ /* 0x000fc80000000000 */
[----:B------:R-:W-:-:S05]  /*0580*/  FFMA R0, R10, R8, R7 ;  /* 0x000000080a007223 */ /* 0x000fca0000000007 */
[----:B------:R-:W-:-:S04]  /*0590*/  SHF.R.U32.HI R3, RZ, 0x17, R0 ;  /* 0x00000017ff037819 */ /* 0x000fc80000011600 */
[----:B------:R-:W-:-:S05]  /*05a0*/  LOP3.LUT R3, R3, 0xff, RZ, 0xc0, !PT ;  /* 0x000000ff03037812 */ /* 0x000fca00078ec0ff */
[----:B------:R-:W-:-:S04]  /*05b0*/  IMAD.IADD R9, R3, 0x1, R6 ;  /* 0x0000000103097824 */ /* 0x000fc800078e0206 */
[----:B------:R-:W-:-:S05]  /*05c0*/  VIADD R3, R9, 0xffffffff ;  /* 0xffffffff09037836 */ /* 0x000fca0000000000 */
[----:B------:R-:W-:-:S13]  /*05d0*/  ISETP.GE.U32.AND P0, PT, R3, 0xfe, PT ;  /* 0x000000fe0300780c */ /* 0x000fda0003f06070 */
[----:B------:R-:W-:Y:S05]  /*05e0*/  @!P0 BRA `(.L_x_299) ;  /* 0x0000000000808947 */ /* 0x000fea0003800000 */
[----:B------:R-:W-:-:S13]  /*05f0*/  ISETP.GT.AND P0, PT, R9, 0xfe, PT ;  /* 0x000000fe0900780c */ /* 0x000fda0003f04270 */
[----:B------:R-:W-:Y:S05]  /*0600*/  @P0 BRA `(.L_x_300) ;  /* 0x00000000006c0947 */ /* 0x000fea0003800000 */
[----:B------:R-:W-:-:S13]  /*0610*/  ISETP.GE.AND P0, PT, R9, 0x1, PT ;  /* 0x000000010900780c */ /* 0x000fda0003f06270 */
[----:B------:R-:W-:Y:S05]  /*0620*/  @P0 BRA `(.L_x_301) ;  /* 0x0000000000740947 */ /* 0x000fea0003800000 */
[----:B------:R-:W-:Y:S02]  /*0630*/  ISETP.GE.AND P0, PT, R9, -0x18, PT ;  /* 0xffffffe80900780c */ /* 0x000fe40003f06270 */
[----:B------:R-:W-:-:S11]  /*0640*/  LOP3.LUT R0, R0, 0x80000000, RZ, 0xc0, !PT ;  /* 0x8000000000007812 */ /* 0x000fd600078ec0ff */
[----:B------:R-:W-:Y:S05]  /*0650*/  @!P0 BRA `(.L_x_301) ;  /* 0x0000000000688947 */ /* 0x000fea0003800000 */
[CCC-:B------:R-:W-:Y:S01]  /*0660*/  FFMA.RZ R3, R10.reuse, R8.reuse, R7.reuse ;  /* 0x000000080a037223 */ /* 0x1c0fe2000000c007 */
[CCC-:B------:R-:W-:Y:S01]  /*0670*/  FFMA.RM R6, R10.reuse, R8.reuse, R7.reuse ;  /* 0x000000080a067223 */ /* 0x1c0fe20000004007 */
[C---:B------:R-:W-:Y:S02]  /*0680*/  ISETP.NE.AND P2, PT, R9.reuse, RZ, PT ;  /* 0x000000ff0900720c */ /* 0x040fe40003f45270 */
[----:B------:R-:W-:Y:S02]  /*0690*/  ISETP.NE.AND P1, PT, R9, RZ, PT ;  /* 0x000000ff0900720c */ /* 0x000fe40003f25270 */
[----:B------:R-:W-:Y:S01]  /*06a0*/  LOP3.LUT R5, R3, 0x7fffff, RZ, 0xc0, !PT ;  /* 0x007fffff03057812 */ /* 0x000fe200078ec0ff */
[----:B------:R-:W-:Y:S01]  /*06b0*/  FFMA.RP R3, R10, R8, R7 ;  /* 0x000000080a037223 */ /* 0x000fe20000008007 */
[----:B------:R-:W-:Y:S02]  /*06c0*/  VIADD R8, R9, 0x20 ;  /* 0x0000002009087836 */ /* 0x000fe40000000000 */
[----:B------:R-:W-:Y:S01]  /*06d0*/  LOP3.LUT R5, R5, 0x800000, RZ, 0xfc, !PT ;  /* 0x0080000005057812 */ /* 0x000fe200078efcff */
[----:B------:R-:W-:Y:S01]  /*06e0*/  IMAD.MOV R7, RZ, RZ, -R9 ;  /* 0x000000ffff077224 */ /* 0x000fe200078e0a09 */
[----:B------:R-:W-:-:S02]  /*06f0*/  FSETP.NEU.FTZ.AND P0, PT, R3, R6, PT ;  /* 0x000000060300720b */ /* 0x000fc40003f1d000 */
[----:B------:R-:W-:Y:S02]  /*0700*/  SHF.L.U32 R8, R5, R8, RZ ;  /* 0x0000000805087219 */ /* 0x000fe400000006ff */
[----:B------:R-:W-:Y:S02]  /*0710*/  SEL R6, R7, RZ, P2 ;  /* 0x000000ff07067207 */ /* 0x000fe40001000000 */
[----:B------:R-:W-:Y:S02]  /*0720*/  ISETP.NE.AND P1, PT, R8, RZ, P1 ;  /* 0x000000ff0800720c */ /* 0x000fe40000f25270 */
[----:B------:R-:W-:Y:S02]  /*0730*/  SHF.R.U32.HI R6, RZ, R6, R5 ;  /* 0x00000006ff067219 */ /* 0x000fe40000011605 */
[----:B------:R-:W-:Y:S02]  /*0740*/  PLOP3.LUT P0, PT, P0, P1, PT, 0xf8, 0x8f ;  /* 0x00000000008f781c */ /* 0x000fe40000703f70 */
[----:B------:R-:W-:-:S02]  /*0750*/  SHF.R.U32.HI R8, RZ, 0x1, R6 ;  /* 0x00000001ff087819 */ /* 0x000fc40000011606 */
[----:B------:R-:W-:-:S04]  /*0760*/  SEL R3, RZ, 0x1, !P0 ;  /* 0x00000001ff037807 */ /* 0x000fc80004000000 */
[----:B------:R-:W-:-:S04]  /*0770*/  LOP3.LUT R3, R3, 0x1, R8, 0xf8, !PT ;  /* 0x0000000103037812 */ /* 0x000fc800078ef808 */
[----:B------:R-:W-:-:S05]  /*0780*/  LOP3.LUT R3, R3, R6, RZ, 0xc0, !PT ;  /* 0x0000000603037212 */ /* 0x000fca00078ec0ff */
[----:B------:R-:W-:-:S05]  /*0790*/  IMAD.IADD R3, R8, 0x1, R3 ;  /* 0x0000000108037824 */ /* 0x000fca00078e0203 */
[----:B------:R-:W-:Y:S01]  /*07a0*/  LOP3.LUT R0, R3, R0, RZ, 0xfc, !PT ;  /* 0x0000000003007212 */ /* 0x000fe200078efcff */
[----:B------:R-:W-:Y:S06]  /*07b0*/  BRA `(.L_x_301) ;  /* 0x0000000000107947 */ /* 0x000fec0003800000 */
.L_x_300:
[----:B------:R-:W-:-:S04]  /*07c0*/  LOP3.LUT R0, R0, 0x80000000, RZ, 0xc0, !PT ;  /* 0x8000000000007812 */ /* 0x000fc800078ec0ff */
[----:B------:R-:W-:Y:S01]  /*07d0*/  LOP3.LUT R0, R0, 0x7f800000, RZ, 0xfc, !PT ;  /* 0x7f80000000007812 */ /* 0x000fe200078efcff */
[----:B------:R-:W-:Y:S06]  /*07e0*/  BRA `(.L_x_301) ;  /* 0x0000000000047947 */ /* 0x000fec0003800000 */
.L_x_299:
[----:B------:R-:W-:-:S07]  /*07f0*/  IMAD R0, R6, 0x800000, R0 ;  /* 0x0080000006007824 */ /* 0x000fce00078e0200 */
.L_x_301:
[----:B------:R-:W-:Y:S05]  /*0800*/  BSYNC.RECONVERGENT B2 ;  /* 0x0000000000027941 */ /* 0x000fea0003800200 */
.L_x_298:
[----:B------:R-:W-:Y:S05]  /*0810*/  BRA `(.L_x_302) ;  /* 0x0000000000207947 */ /* 0x000fea0003800000 */
.L_x_297:
[----:B------:R-:W-:-:S04]  /*0820*/  LOP3.LUT R0, R8, 0x80000000, R7, 0x48, !PT ;  /* 0x8000000008007812 */ /* 0x000fc800078e4807 */
[----:B------:R-:W-:Y:S01]  /*0830*/  LOP3.LUT R0, R0, 0x7f800000, RZ, 0xfc, !PT ;  /* 0x7f80000000007812 */ /* 0x000fe200078efcff */
[----:B------:R-:W-:Y:S06]  /*0840*/  BRA `(.L_x_302) ;  /* 0x0000000000147947 */ /* 0x000fec0003800000 */
.L_x_296:
[----:B------:R-:W-:Y:S01]  /*0850*/  LOP3.LUT R0, R8, 0x80000000, R7, 0x48, !PT ;  /* 0x8000000008007812 */ /* 0x000fe200078e4807 */
[----:B------:R-:W-:Y:S06]  /*0860*/  BRA `(.L_x_302) ;  /* 0x00000000000c7947 */ /* 0x000fec0003800000 */
.L_x_295:
[----:B------:R-:W0:Y:S01]  /*0870*/  MUFU.RSQ R0, -QNAN ;  /* 0xffc0000000007908 */ /* 0x000e220000001400 */
[----:B------:R-:W-:Y:S05]  /*0880*/  BRA `(.L_x_302) ;  /* 0x0000000000047947 */ /* 0x000fea0003800000 */
.L_x_294:
[----:B------:R-:W-:-:S07]  /*0890*/  FADD.FTZ R0, R0, R3 ;  /* 0x0000000300007221 */ /* 0x000fce0000010000 */
.L_x_302:
[----:B------:R-:W-:Y:S05]  /*08a0*/  BSYNC.RECONVERGENT B1 ;  /* 0x0000000000017941 */ /* 0x000fea0003800200 */
.L_x_292:
[----:B------:R-:W-:-:S04]  /*08b0*/  IMAD.MOV.U32 R5, RZ, RZ, 0x0 ;  /* 0x00000000ff057424 */ /* 0x000fc800078e00ff */
[----:B0-----:R-:W-:Y:S05]  /*08c0*/  RET.REL.NODEC R4 `(_Z23normalizeAndRoundtoInt8PiPafi) ;  /* 0xfffffff404cc7950 */ /* 0x001fea0003c3ffff */
.L_x_303:
        /* <DEDUP_REMOVED lines=11> */
.L_x_304:


//--------------------- .nv.shared._ZN3cub18CUB_300001_SM_10006detail6reduce28DeviceReduceSingleTileKernelINS2_10policy_hubIfyN4cuda3__47maximumIfEEE10Policy1000EPfSB_iS8_ffNS5_3std3__410__identityEEEvT0_T1_T2_T3_T4_T6_ --------------------------
	.section	.nv.shared._ZN3cub18CUB_300001_SM_10006detail6reduce28DeviceReduceSingleTileKernelINS2_10policy_hubIfyN4cuda3__47maximumIfEEE10Policy1000EPfSB_iS8_ffNS5_3std3__410__identityEEEvT0_T1_T2_T3_T4_T6_,"aw",@nobits
	.sectionflags	@""
	.align	16
.nv.shared._ZN3cub18CUB_300001_SM_10006detail6reduce28DeviceReduceSingleTileKernelINS2_10policy_hubIfyN4cuda3__47maximumIfEEE10Policy1000EPfSB_iS8_ffNS5_3std3__410__identityEEEvT0_T1_T2_T3_T4_T6_:
	.zero		1072


//--------------------- .nv.shared.reserved.0     --------------------------
	.section	.nv.shared.reserved.0,"aw",@nobits
	.weak		__nv_reservedSMEM_offset_0_alias
	.size		__nv_reservedSMEM_offset_0_alias, 0, 64
	.other		__nv_reservedSMEM_offset_0_alias,@"STO_CUDA_RESERVED_SHARED STV_DEFAULT"
__nv_reservedSMEM_offset_0_alias:
	.zero		0
	.zero		64


//--------------------- .nv.global                --------------------------
	.section	.nv.global,"aw",@nobits
.nv.global:
	.type		_ZN34_INTERNAL_9c3ceb7c_4_k_cu_944b4f1f6thrust24THRUST_300001_SM_1000_NS3seqE,@object
	.size		_ZN34_INTERNAL_9c3ceb7c_4_k_cu_944b4f1f6thrust24THRUST_300001_SM_1000_NS3seqE,(_ZN34_INTERNAL_9c3ceb7c_4_k_cu_944b4f1f4cuda3std3__48in_placeE - _ZN34_INTERNAL_9c3ceb7c_4_k_cu_944b4f1f6thrust24THRUST_300001_SM_1000_NS3seqE)
_ZN34_INTERNAL_9c3ceb7c_4_k_cu_944b4f1f6thrust24THRUST_300001_SM_1000_NS3seqE:
	.zero		1
	.type		_ZN34_INTERNAL_9c3ceb7c_4_k_cu_944b4f1f4cuda3std3__48in_placeE,@object
	.size		_ZN34_INTERNAL_9c3ceb7c_4_k_cu_944b4f1f4cuda3std3__48in_placeE,(_ZN34_INTERNAL_9c3ceb7c_4_k_cu_944b4f1f4cuda3std6ranges3__45__cpo4sizeE - _ZN34_INTERNAL_9c3ceb7c_4_k_cu_944b4f1f4cuda3std3__48in_placeE)
_ZN34_INTERNAL_9c3ceb7c_4_k_cu_944b4f1f4cuda3std3__48in_placeE:
	.zero		1
	.type		_ZN34_INTERNAL_9c3ceb7c_4_k_cu_944b4f1f4cuda3std6ranges3__45__cpo4sizeE,@object
	.size		_ZN34_INTERNAL_9c3ceb7c_4_k_cu_944b4f1f4cuda3std6ranges3__45__cpo4sizeE,(_ZN34_INTERNAL_9c3ceb7c_4_k_cu_944b4f1f6thrust24THRUST_300001_SM_1000_NS12placeholders2_3E - _ZN34_INTERNAL_9c3ceb7c_4_k_cu_944b4f1f4cuda3std6ranges3__45__cpo4sizeE)
_ZN34_INTERNAL_9c3ceb7c_4_k_cu_944b4f1f4cuda3std6ranges3__45__cpo4sizeE:
	.zero		1
	.type		_ZN34_INTERNAL_9c3ceb7c_4_k_cu_944b4f1f6thrust24THRUST_300001_SM_1000_NS12placeholders2_3E,@object
	.size		_ZN34_INTERNAL_9c3ceb7c_4_k_cu_944b4f1f6thrust24THRUST_300001_SM_1000_NS12placeholders2_3E,(_ZN34_INTERNAL_9c3ceb7c_4_k_cu_944b4f1f4cuda3std3__45__cpo6cbeginE - _ZN34_INTERNAL_9c3ceb7c_4_k_cu_944b4f1f6thrust24THRUST_300001_SM_1000_NS12placeholders2_3E)
_ZN34_INTERNAL_9c3ceb7c_4_k_cu_944b4f1f6thrust24THRUST_300001_SM_1000_NS12placeholders2_3E:
	.zero		1
	.type		_ZN34_INTERNAL_9c3ceb7c_4_k_cu_944b4f1f4cuda3std3__45__cpo6cbeginE,@object
	.size		_ZN34_INTERNAL_9c3ceb7c_4_k_cu_944b4f1f4cuda3std3__45__cpo6cbeginE,(_ZN34_INTERNAL_9c3ceb7c_4_k_cu_944b4f1f4cuda3std6ranges3__45__cpo6cbeginE - _ZN34_INTERNAL_9c3ceb7c_4_k_cu_944b4f1f4cuda3std3__45__cpo6cbeginE)
_ZN34_INTERNAL_9c3ceb7c_4_k_cu_944b4f1f4cuda3std3__45__cpo6cbeginE:
	.zero		1
	.type		_ZN34_INTERNAL_9c3ceb7c_4_k_cu_944b4f1f4cuda3std6ranges3__45__cpo6cbeginE,@object
	.size		_ZN34_INTERNAL_9c3ceb7c_4_k_cu_944b4f1f4cuda3std6ranges3__45__cpo6cbeginE,(_ZN34_INTERNAL_9c3ceb7c_4_k_cu_944b4f1f6thrust24THRUST_300001_SM_1000_NS12placeholders2_7E - _ZN34_INTERNAL_9c3ceb7c_4_k_cu_944b4f1f4cuda3std6ranges3__45__cpo6cbeginE)
_ZN34_INTERNAL_9c3ceb7c_4_k_cu_944b4f1f4cuda3std6ranges3__45__cpo6cbeginE:
	.zero		1
	.type		_ZN34_INTERNAL_9c3ceb7c_4_k_cu_944b4f1f6thrust24THRUST_300001_SM_1000_NS12placeholders2_7E,@object
	.size		_ZN34_INTERNAL_9c3ceb7c_4_k_cu_944b4f1f6thrust24THRUST_300001_SM_1000_NS12placeholders2_7E,(_ZN34_INTERNAL_9c3ceb7c_4_k_cu_944b4f1f4cuda3std3__45__cpo7crbeginE - _ZN34_INTERNAL_9c3ceb7c_4_k_cu_944b4f1f6thrust24THRUST_300001_SM_1000_NS12placeholders2_7E)
_ZN34_INTERNAL_9c3ceb7c_4_k_cu_944b4f1f6thrust24THRUST_300001_SM_1000_NS12placeholders2_7E:
	.zero		1
	.type		_ZN34_INTERNAL_9c3ceb7c_4_k_cu_944b4f1f4cuda3std3__45__cpo7crbeginE,@object
	.size		_ZN34_INTERNAL_9c3ceb7c_4_k_cu_944b4f1f4cuda3std3__45__cpo7crbeginE,(_ZN34_INTERNAL_9c3ceb7c_4_k_cu_944b4f1f4cuda3std6ranges3__45__cpo4nextE - _ZN34_INTERNAL_9c3ceb7c_4_k_cu_944b4f1f4cuda3std3__45__cpo7crbeginE)
_ZN34_INTERNAL_9c3ceb7c_4_k_cu_944b4f1f4cuda3std3__45__cpo7crbeginE:
	.zero		1
	.type		_ZN34_INTERNAL_9c3ceb7c_4_k_cu_944b4f1f4cuda3std6ranges3__45__cpo4nextE,@object
	.size		_ZN34_INTERNAL_9c3ceb7c_4_k_cu_944b4f1f4cuda3std6ranges3__45__cpo4nextE,(_ZN34_INTERNAL_9c3ceb7c_4_k_cu_944b4f1f4cuda3std6ranges3__45__cpo4swapE - _ZN34_INTERNAL_9c3ceb7c_4_k_cu_944b4f1f4cuda3std6ranges3__45__cpo4nextE)
_ZN34_INTERNAL_9c3ceb7c_4_k_cu_944b4f1f4cuda3std6ranges3__45__cpo4nextE:
	.zero		1
	.type		_ZN34_INTERNAL_9c3ceb7c_4_k_cu_944b4f1f4cuda3std6ranges3__45__cpo4swapE,@object
	.size		_ZN34_INTERNAL_9c3ceb7c_4_k_cu_944b4f1f4cuda3std6ranges3__45__cpo4swapE,(_ZN34_INTERNAL_9c3ceb7c_4_k_cu_944b4f1f6thrust24THRUST_300001_SM_1000_NS8cuda_cub10par_nosyncE - _ZN34_INTERNAL_9c3ceb7c_4_k_cu_944b4f1f4cuda3std6ranges3__45__cpo4swapE)
_ZN34_INTERNAL_9c3ceb7c_4_k_cu_944b4f1f4cuda3std6ranges3__45__cpo4swapE:
	.zero		1
	.type		_ZN34_INTERNAL_9c3ceb7c_4_k_cu_944b4f1f6thrust24THRUST_300001_SM_1000_NS8cuda_cub10par_nosyncE,@object
	.size		_ZN34_INTERNAL_9c3ceb7c_4_k_cu_944b4f1f6thrust24THRUST_300001_SM_1000_NS8cuda_cub10par_nosyncE,(_ZN34_INTERNAL_9c3ceb7c_4_k_cu_944b4f1f6thrust24THRUST_300001_SM_1000_NS12placeholders2_9E - _ZN34_INTERNAL_9c3ceb7c_4_k_cu_944b4f1f6thrust24THRUST_300001_SM_1000_NS8cuda_cub10par_nosyncE)
_ZN34_INTERNAL_9c3ceb7c_4_k_cu_944b4f1f6thrust24THRUST_300001_SM_1000_NS8cuda_cub10par_nosyncE:
	.zero		1
	.type		_ZN34_INTERNAL_9c3ceb7c_4_k_cu_944b4f1f6thrust24THRUST_300001_SM_1000_NS12placeholders2_9E,@object
	.size		_ZN34_INTERNAL_9c3ceb7c_4_k_cu_944b4f1f6thrust24THRUST_300001_SM_1000_NS12placeholders2_9E,(_ZN34_INTERNAL_9c3ceb7c_4_k_cu_944b4f1f4cuda3std3__436_GLOBAL__N__9c3ceb7c_4_k_cu_944b4f1f6ignoreE - _ZN34_INTERNAL_9c3ceb7c_4_k_cu_944b4f1f6thrust24THRUST_300001_SM_1000_NS12placeholders2_9E)
_ZN34_INTERNAL_9c3ceb7c_4_k_cu_944b4f1f6thrust24THRUST_300001_SM_1000_NS12placeholders2_9E:
	.zero		1
	.type		_ZN34_INTERNAL_9c3ceb7c_4_k_cu_944b4f1f4cuda3std3__436_GLOBAL__N__9c3ceb7c_4_k_cu_944b4f1f6ignoreE,@object
	.size		_ZN34_INTERNAL_9c3ceb7c_4_k_cu_944b4f1f4cuda3std3__436_GLOBAL__N__9c3ceb7c_4_k_cu_944b4f1f6ignoreE,(_ZN34_INTERNAL_9c3ceb7c_4_k_cu_944b4f1f4cuda3std6ranges3__45__cpo4dataE - _ZN34_INTERNAL_9c3ceb7c_4_k_cu_944b4f1f4cuda3std3__436_GLOBAL__N__9c3ceb7c_4_k_cu_944b4f1f6ignoreE)
_ZN34_INTERNAL_9c3ceb7c_4_k_cu_944b4f1f4cuda3std3__436_GLOBAL__N__9c3ceb7c_4_k_cu_944b4f1f6ignoreE:
	.zero		1
	.type		_ZN34_INTERNAL_9c3ceb7c_4_k_cu_944b4f1f4cuda3std6ranges3__45__cpo4dataE,@object
	.size		_ZN34_INTERNAL_9c3ceb7c_4_k_cu_944b4f1f4cuda3std6ranges3__45__cpo4dataE,(_ZN34_INTERNAL_9c3ceb7c_4_k_cu_944b4f1f6thrust24THRUST_300001_SM_1000_NS12placeholders2_1E - _ZN34_INTERNAL_9c3ceb7c_4_k_cu_944b4f1f4cuda3std6ranges3__45__cpo4dataE)
_ZN34_INTERNAL_9c3ceb7c_4_k_cu_944b4f1f4cuda3std6ranges3__45__cpo4dataE:
	.zero		1
	.type		_ZN34_INTERNAL_9c3ceb7c_4_k_cu_944b4f1f6thrust24THRUST_300001_SM_1000_NS12placeholders2_1E,@object
	.size		_ZN34_INTERNAL_9c3ceb7c_4_k_cu_944b4f1f6thrust24THRUST_300001_SM_1000_NS12placeholders2_1E,(_ZN34_INTERNAL_9c3ceb7c_4_k_cu_944b4f1f4cuda3std3__45__cpo5beginE - _ZN34_INTERNAL_9c3ceb7c_4_k_cu_944b4f1f6thrust24THRUST_300001_SM_1000_NS12placeholders2_1E)
_ZN34_INTERNAL_9c3ceb7c_4_k_cu_944b4f1f6thrust24THRUST_300001_SM_1000_NS12placeholders2_1E:
	.zero		1
	.type		_ZN34_INTERNAL_9c3ceb7c_4_k_cu_944b4f1f4cuda3std3__45__cpo5beginE,@object
	.size		_ZN34_INTERNAL_9c3ceb7c_4_k_cu_944b4f1f4cuda3std3__45__cpo5beginE,(_ZN34_INTERNAL_9c3ceb7c_4_k_cu_944b4f1f4cuda3std6ranges3__45__cpo5beginE - _ZN34_INTERNAL_9c3ceb7c_4_k_cu_944b4f1f4cuda3std3__45__cpo5beginE)
_ZN34_INTERNAL_9c3ceb7c_4_k_cu_944b4f1f4cuda3std3__45__cpo5beginE:
	.zero		1
	.type		_ZN34_INTERNAL_9c3ceb7c_4_k_cu_944b4f1f4cuda3std6ranges3__45__cpo5beginE,@object
	.size		_ZN34_INTERNAL_9c3ceb7c_4_k_cu_944b4f1f4cuda3std6ranges3__45__cpo5beginE,(_ZN34_INTERNAL_9c3ceb7c_4_k_cu_944b4f1f6thrust24THRUST_300001_SM_1000_NS12placeholders2_5E - _ZN34_INTERNAL_9c3ceb7c_4_k_cu_944b4f1f4cuda3std6ranges3__45__cpo5beginE)
_ZN34_INTERNAL_9c3ceb7c_4_k_cu_944b4f1f4cuda3std6ranges3__45__cpo5beginE:
	.zero		1
	.type		_ZN34_INTERNAL_9c3ceb7c_4_k_cu_944b4f1f6thrust24THRUST_300001_SM_1000_NS12placeholders2_5E,@object
	.size		_ZN34_INTERNAL_9c3ceb7c_4_k_cu_944b4f1f6thrust24THRUST_300001_SM_1000_NS12placeholders2_5E,(_ZN34_INTERNAL_9c3ceb7c_4_k_cu_944b4f1f4cuda3std3__45__cpo6rbeginE - _ZN34_INTERNAL_9c3ceb7c_4_k_cu_944b4f1f6thrust24THRUST_300001_SM_1000_NS12placeholders2_5E)
_ZN34_INTERNAL_9c3ceb7c_4_k_cu_944b4f1f6thrust24THRUST_300001_SM_1000_NS12placeholders2_5E:
	.zero		1
	.type		_ZN34_INTERNAL_9c3ceb7c_4_k_cu_944b4f1f4cuda3std3__45__cpo6rbeginE,@object
	.size		_ZN34_INTERNAL_9c3ceb7c_4_k_cu_944b4f1f4cuda3std3__45__cpo6rbeginE,(_ZN34_INTERNAL_9c3ceb7c_4_k_cu_944b4f1f4cuda3std6ranges3__45__cpo7advanceE - _ZN34_INTERNAL_9c3ceb7c_4_k_cu_944b4f1f4cuda3std3__45__cpo6rbeginE)
_ZN34_INTERNAL_9c3ceb7c_4_k_cu_944b4f1f4cuda3std3__45__cpo6rbeginE:
	.zero		1
	.type		_ZN34_INTERNAL_9c3ceb7c_4_k_cu_944b4f1f4cuda3std6ranges3__45__cpo7advanceE,@object
	.size		_ZN34_INTERNAL_9c3ceb7c_4_k_cu_944b4f1f4cuda3std6ranges3__45__cpo7advanceE,(_ZN34_INTERNAL_9c3ceb7c_4_k_cu_944b4f1f4cuda3std3__47nulloptE - _ZN34_INTERNAL_9c3ceb7c_4_k_cu_944b4f1f4cuda3std6ranges3__45__cpo7advanceE)
_ZN34_INTERNAL_9c3ceb7c_4_k_cu_944b4f1f4cuda3std6ranges3__45__cpo7advanceE:
	.zero		1
	.type		_ZN34_INTERNAL_9c3ceb7c_4_k_cu_944b4f1f4cuda3std3__47nulloptE,@object
	.size		_ZN34_INTERNAL_9c3ceb7c_4_k_cu_944b4f1f4cuda3std3__47nulloptE,(_ZN34_INTERNAL_9c3ceb7c_4_k_cu_944b4f1f4cuda3std6ranges3__45__cpo8distanceE - _ZN34_INTERNAL_9c3ceb7c_4_k_cu_944b4f1f4cuda3std3__47nulloptE)
_ZN34_INTERNAL_9c3ceb7c_4_k_cu_944b4f1f4cuda3std3__47nulloptE:
	.zero		1
	.type		_ZN34_INTERNAL_9c3ceb7c_4_k_cu_944b4f1f4cuda3std6ranges3__45__cpo8distanceE,@object
	.size		_ZN34_INTERNAL_9c3ceb7c_4_k_cu_944b4f1f4cuda3std6ranges3__45__cpo8distanceE,(_ZN34_INTERNAL_9c3ceb7c_4_k_cu_944b4f1f6thrust24THRUST_300001_SM_1000_NS12placeholders3_10E - _ZN34_INTERNAL_9c3ceb7c_4_k_cu_944b4f1f4cuda3std6ranges3__45__cpo8distanceE)
_ZN34_INTERNAL_9c3ceb7c_4_k_cu_944b4f1f4cuda3std6ranges3__45__cpo8distanceE:
	.zero		1
	.type		_ZN34_INTERNAL_9c3ceb7c_4_k_cu_944b4f1f6thrust24THRUST_300001_SM_1000_NS12placeholders3_10E,@object
	.size		_ZN34_INTERNAL_9c3ceb7c_4_k_cu_944b4f1f6thrust24THRUST_300001_SM_1000_NS12placeholders3_10E,(_ZN34_INTERNAL_9c3ceb7c_4_k_cu_944b4f1f4cuda3std3__419piecewise_constructE - _ZN34_INTERNAL_9c3ceb7c_4_k_cu_944b4f1f6thrust24THRUST_300001_SM_1000_NS12placeholders3_10E)
_ZN34_INTERNAL_9c3ceb7c_4_k_cu_944b4f1f6thrust24THRUST_300001_SM_1000_NS12placeholders3_10E:
	.zero		1
	.type		_ZN34_INTERNAL_9c3ceb7c_4_k_cu_944b4f1f4cuda3std3__419piecewise_constructE,@object
	.size		_ZN34_INTERNAL_9c3ceb7c_4_k_cu_944b4f1f4cuda3std3__419piecewise_constructE,(_ZN34_INTERNAL_9c3ceb7c_4_k_cu_944b4f1f4cuda3std6ranges3__45__cpo5cdataE - _ZN34_INTERNAL_9c3ceb7c_4_k_cu_944b4f1f4cuda3std3__419piecewise_constructE)
_ZN34_INTERNAL_9c3ceb7c_4_k_cu_944b4f1f4cuda3std3__419piecewise_constructE:
	.zero		1
	.type		_ZN34_INTERNAL_9c3ceb7c_4_k_cu_944b4f1f4cuda3std6ranges3__45__cpo5cdataE,@object
	.size		_ZN34_INTERNAL_9c3ceb7c_4_k_cu_944b4f1f4cuda3std6ranges3__45__cpo5cdataE,(_ZN34_INTERNAL_9c3ceb7c_4_k_cu_944b4f1f6thrust24THRUST_300001_SM_1000_NS12placeholders2_2E - _ZN34_INTERNAL_9c3ceb7c_4_k_cu_944b4f1f4cuda3std6ranges3__45__cpo5cdataE)
_ZN34_INTERNAL_9c3ceb7c_4_k_cu_944b4f1f4cuda3std6ranges3__45__cpo5cdataE:
	.zero		1
	.type		_ZN34_INTERNAL_9c3ceb7c_4_k_cu_944b4f1f6thrust24THRUST_300001_SM_1000_NS12placeholders2_2E,@object
	.size		_ZN34_INTERNAL_9c3ceb7c_4_k_cu_944b4f1f6thrust24THRUST_300001_SM_1000_NS12placeholders2_2E,(_ZN34_INTERNAL_9c3ceb7c_4_k_cu_944b4f1f4cuda3std3__45__cpo3endE - _ZN34_INTERNAL_9c3ceb7c_4_k_cu_944b4f1f6thrust24THRUST_300001_SM_1000_NS12placeholders2_2E)
_ZN34_INTERNAL_9c3ceb7c_4_k_cu_944b4f1f6thrust24THRUST_300001_SM_1000_NS12placeholders2_2E:
	.zero		1
	.type		_ZN34_INTERNAL_9c3ceb7c_4_k_cu_944b4f1f4cuda3std3__45__cpo3endE,@object
	.size		_ZN34_INTERNAL_9c3ceb7c_4_k_cu_944b4f1f4cuda3std3__45__cpo3endE,(_ZN34_INTERNAL_9c3ceb7c_4_k_cu_944b4f1f4cuda3std6ranges3__45__cpo3endE - _ZN34_INTERNAL_9c3ceb7c_4_k_cu_944b4f1f4cuda3std3__45__cpo3endE)
_ZN34_INTERNAL_9c3ceb7c_4_k_cu_944b4f1f4cuda3std3__45__cpo3endE:
	.zero		1
	.type		_ZN34_INTERNAL_9c3ceb7c_4_k_cu_944b4f1f4cuda3std6ranges3__45__cpo3endE,@object
	.size		_ZN34_INTERNAL_9c3ceb7c_4_k_cu_944b4f1f4cuda3std6ranges3__45__cpo3endE,(_ZN34_INTERNAL_9c3ceb7c_4_k_cu_944b4f1f6thrust24THRUST_300001_SM_1000_NS12placeholders2_6E - _ZN34_INTERNAL_9c3ceb7c_4_k_cu_944b4f1f4cuda3std6ranges3__45__cpo3endE)
_ZN34_INTERNAL_9c3ceb7c_4_k_cu_944b4f1f4cuda3std6ranges3__45__cpo3endE:
	.zero		1
	.type		_ZN34_INTERNAL_9c3ceb7c_4_k_cu_944b4f1f6thrust24THRUST_300001_SM_1000_NS12placeholders2_6E,@object
	.size		_ZN34_INTERNAL_9c3ceb7c_4_k_cu_944b4f1f6thrust24THRUST_300001_SM_1000_NS12placeholders2_6E,(_ZN34_INTERNAL_9c3ceb7c_4_k_cu_944b4f1f4cuda3std3__45__cpo4rendE - _ZN34_INTERNAL_9c3ceb7c_4_k_cu_944b4f1f6thrust24THRUST_300001_SM_1000_NS12placeholders2_6E)
_ZN34_INTERNAL_9c3ceb7c_4_k_cu_944b4f1f6thrust24THRUST_300001_SM_1000_NS12placeholders2_6E:
	.zero		1
	.type		_ZN34_INTERNAL_9c3ceb7c_4_k_cu_944b4f1f4cuda3std3__45__cpo4rendE,@object
	.size		_ZN34_INTERNAL_9c3ceb7c_4_k_cu_944b4f1f4cuda3std3__45__cpo4rendE,(_ZN34_INTERNAL_9c3ceb7c_4_k_cu_944b4f1f4cuda3std6ranges3__45__cpo9iter_swapE - _ZN34_INTERNAL_9c3ceb7c_4_k_cu_944b4f1f4cuda3std3__45__cpo4rendE)
_ZN34_INTERNAL_9c3ceb7c_4_k_cu_944b4f1f4cuda3std3__45__cpo4rendE:
	.zero		1
	.type		_ZN34_INTERNAL_9c3ceb7c_4_k_cu_944b4f1f4cuda3std6ranges3__45__cpo9iter_swapE,@object
	.size		_ZN34_INTERNAL_9c3ceb7c_4_k_cu_944b4f1f4cuda3std6ranges3__45__cpo9iter_swapE,(_ZN34_INTERNAL_9c3ceb7c_4_k_cu_944b4f1f4cuda3std3__48unexpectE - _ZN34_INTERNAL_9c3ceb7c_4_k_cu_944b4f1f4cuda3std6ranges3__45__cpo9iter_swapE)
_ZN34_INTERNAL_9c3ceb7c_4_k_cu_944b4f1f4cuda3std6ranges3__45__cpo9iter_swapE:
	.zero		1
	.type		_ZN34_INTERNAL_9c3ceb7c_4_k_cu_944b4f1f4cuda3std3__48unexpectE,@object
	.size		_ZN34_INTERNAL_9c3ceb7c_4_k_cu_944b4f1f4cuda3std3__48unexpectE,(_ZN34_INTERNAL_9c3ceb7c_4_k_cu_944b4f1f6thrust24THRUST_300001_SM_1000_NS8cuda_cub3parE - _ZN34_INTERNAL_9c3ceb7c_4_k_cu_944b4f1f4cuda3std3__48unexpectE)
_ZN34_INTERNAL_9c3ceb7c_4_k_cu_944b4f1f4cuda3std3__48unexpectE:
	.zero		1
	.type		_ZN34_INTERNAL_9c3ceb7c_4_k_cu_944b4f1f6thrust24THRUST_300001_SM_1000_NS8cuda_cub3parE,@object
	.size		_ZN34_INTERNAL_9c3ceb7c_4_k_cu_944b4f1f6thrust24THRUST_300001_SM_1000_NS8cuda_cub3parE,(_ZN34_INTERNAL_9c3ceb7c_4_k_cu_944b4f1f6thrust24THRUST_300001_SM_1000_NS12placeholders2_4E - _ZN34_INTERNAL_9c3ceb7c_4_k_cu_944b4f1f6thrust24THRUST_300001_SM_1000_NS8cuda_cub3parE)
_ZN34_INTERNAL_9c3ceb7c_4_k_cu_944b4f1f6thrust24THRUST_300001_SM_1000_NS8cuda_cub3parE:
	.zero		1
	.type		_ZN34_INTERNAL_9c3ceb7c_4_k_cu_944b4f1f6thrust24THRUST_300001_SM_1000_NS12placeholders2_4E,@object
	.size		_ZN34_INTERNAL_9c3ceb7c_4_k_cu_944b4f1f6thrust24THRUST_300001_SM_1000_NS12placeholders2_4E,(_ZN34_INTERNAL_9c3ceb7c_4_k_cu_944b4f1f4cuda3std3__45__cpo4cendE - _ZN34_INTERNAL_9c3ceb7c_4_k_cu_944b4f1f6thrust24THRUST_300001_SM_1000_NS12placeholders2_4E)
_ZN34_INTERNAL_9c3ceb7c_4_k_cu_944b4f1f6thrust24THRUST_300001_SM_1000_NS12placeholders2_4E:
	.zero		1
	.type		_ZN34_INTERNAL_9c3ceb7c_4_k_cu_944b4f1f4cuda3std3__45__cpo4cendE,@object
	.size		_ZN34_INTERNAL_9c3ceb7c_4_k_cu_944b4f1f4cuda3std3__45__cpo4cendE,(_ZN34_INTERNAL_9c3ceb7c_4_k_cu_944b4f1f4cuda3std6ranges3__45__cpo4cendE - _ZN34_INTERNAL_9c3ceb7c_4_k_cu_944b4f1f4cuda3std3__45__cpo4cendE)
_ZN34_INTERNAL_9c3ceb7c_4_k_cu_944b4f1f4cuda3std3__45__cpo4cendE:
	.zero		1
	.type		_ZN34_INTERNAL_9c3ceb7c_4_k_cu_944b4f1f4cuda3std6ranges3__45__cpo4cendE,@object
	.size		_ZN34_INTERNAL_9c3ceb7c_4_k_cu_944b4f1f4cuda3std6ranges3__45__cpo4cendE,(_ZN34_INTERNAL_9c3ceb7c_4_k_cu_944b4f1f4cuda3std3__420unreachable_sentinelE - _ZN34_INTERNAL_9c3ceb7c_4_k_cu_944b4f1f4cuda3std6ranges3__45__cpo4cendE)
_ZN34_INTERNAL_9c3ceb7c_4_k_cu_944b4f1f4cuda3std6ranges3__45__cpo4cendE:
	.zero		1
	.type		_ZN34_INTERNAL_9c3ceb7c_4_k_cu_944b4f1f4cuda3std3__420unreachable_sentinelE,@object
	.size		_ZN34_INTERNAL_9c3ceb7c_4_k_cu_944b4f1f4cuda3std3__420unreachable_sentinelE,(_ZN34_INTERNAL_9c3ceb7c_4_k_cu_944b4f1f4cuda3std6ranges3__45__cpo5ssizeE - _ZN34_INTERNAL_9c3ceb7c_4_k_cu_944b4f1f4cuda3std3__420unreachable_sentinelE)
_ZN34_INTERNAL_9c3ceb7c_4_k_cu_944b4f1f4cuda3std3__420unreachable_sentinelE:
	.zero		1
	.type		_ZN34_INTERNAL_9c3ceb7c_4_k_cu_944b4f1f4cuda3std6ranges3__45__cpo5ssizeE,@object
	.size		_ZN34_INTERNAL_9c3ceb7c_4_k_cu_944b4f1f4cuda3std6ranges3__45__cpo5ssizeE,(_ZN34_INTERNAL_9c3ceb7c_4_k_cu_944b4f1f6thrust24THRUST_300001_SM_1000_NS12placeholders2_8E - _ZN34_INTERNAL_9c3ceb7c_4_k_cu_944b4f1f4cuda3std6ranges3__45__cpo5ssizeE)
_ZN34_INTERNAL_9c3ceb7c_4_k_cu_944b4f1f4cuda3std6ranges3__45__cpo5ssizeE:
	.zero		1
	.type		_ZN34_INTERNAL_9c3ceb7c_4_k_cu_944b4f1f6thrust24THRUST_300001_SM_1000_NS12placeholders2_8E,@object
	.size		_ZN34_INTERNAL_9c3ceb7c_4_k_cu_944b4f1f6thrust24THRUST_300001_SM_1000_NS12placeholders2_8E,(_ZN34_INTERNAL_9c3ceb7c_4_k_cu_944b4f1f4cuda3std3__45__cpo5crendE - _ZN34_INTERNAL_9c3ceb7c_4_k_cu_944b4f1f6thrust24THRUST_300001_SM_1000_NS12placeholders2_8E)
_ZN34_INTERNAL_9c3ceb7c_4_k_cu_944b4f1f6thrust24THRUST_300001_SM_1000_NS12placeholders2_8E:
	.zero		1
	.type		_ZN34_INTERNAL_9c3ceb7c_4_k_cu_944b4f1f4cuda3std3__45__cpo5crendE,@object
	.size		_ZN34_INTERNAL_9c3ceb7c_4_k_cu_944b4f1f4cuda3std3__45__cpo5crendE,(_ZN34_INTERNAL_9c3ceb7c_4_k_cu_944b4f1f4cuda3std6ranges3__45__cpo4prevE - _ZN34_INTERNAL_9c3ceb7c_4_k_cu_944b4f1f4cuda3std3__45__cpo5crendE)
_ZN34_INTERNAL_9c3ceb7c_4_k_cu_944b4f1f4cuda3std3__45__cpo5crendE:
	.zero		1
	.type		_ZN34_INTERNAL_9c3ceb7c_4_k_cu_944b4f1f4cuda3std6ranges3__45__cpo4prevE,@object
	.size		_ZN34_INTERNAL_9c3ceb7c_4_k_cu_944b4f1f4cuda3std6ranges3__45__cpo4prevE,(_ZN34_INTERNAL_9c3ceb7c_4_k_cu_944b4f1f4cuda3std6ranges3__45__cpo9iter_moveE - _ZN34_INTERNAL_9c3ceb7c_4_k_cu_944b4f1f4cuda3std6ranges3__45__cpo4prevE)
_ZN34_INTERNAL_9c3ceb7c_4_k_cu_944b4f1f4cuda3std6ranges3__45__cpo4prevE:
	.zero		1
	.type		_ZN34_INTERNAL_9c3ceb7c_4_k_cu_944b4f1f4cuda3std6ranges3__45__cpo9iter_moveE,@object
	.size		_ZN34_INTERNAL_9c3ceb7c_4_k_cu_944b4f1f4cuda3std6ranges3__45__cpo9iter_moveE,(_ZN34_INTERNAL_9c3ceb7c_4_k_cu_944b4f1f6thrust24THRUST_300001_SM_1000_NS6system6detail10sequential3seqE - _ZN34_INTERNAL_9c3ceb7c_4_k_cu_944b4f1f4cuda3std6ranges3__45__cpo9iter_moveE)
_ZN34_INTERNAL_9c3ceb7c_4_k_cu_944b4f1f4cuda3std6ranges3__45__cpo9iter_moveE:
	.zero		1
	.type		_ZN34_INTERNAL_9c3ceb7c_4_k_cu_944b4f1f6thrust24THRUST_300001_SM_1000_NS6system6detail10sequential3seqE,@object
	.size		_ZN34_INTERNAL_9c3ceb7c_4_k_cu_944b4f1f6thrust24THRUST_300001_SM_1000_NS6system6detail10sequential3seqE,(.L_31 - _ZN34_INTERNAL_9c3ceb7c_4_k_cu_944b4f1f6thrust24THRUST_300001_SM_1000_NS6system6detail10sequential3seqE)
_ZN34_INTERNAL_9c3ceb7c_4_k_cu_944b4f1f6thrust24THRUST_300001_SM_1000_NS6system6detail10sequential3seqE:
	.zero		1
.L_31:


//--------------------- .nv.shared._ZN3cub18CUB_300001_SM_10006detail6reduce18DeviceReduceKernelINS2_10policy_hubIfyN4cuda3__47maximumIfEEE10Policy1000EN6thrust24THRUST_300001_SM_1000_NS10device_ptrIiEEyS8_f8AbsValueEEvT0_PT3_T1_NS0_13GridEvenShareISJ_EET2_T4_ --------------------------
	.section	.nv.shared._ZN3cub18CUB_300001_SM_10006detail6reduce18DeviceReduceKernelINS2_10policy_hubIfyN4cuda3__47maximumIfEEE10Policy1000EN6thrust24THRUST_300001_SM_1000_NS10device_ptrIiEEyS8_f8AbsValueEEvT0_PT3_T1_NS0_13GridEvenShareISJ_EET2_T4_,"aw",@nobits
	.sectionflags	@""
	.align	16
.nv.shared._ZN3cub18CUB_300001_SM_10006detail6reduce18DeviceReduceKernelINS2_10policy_hubIfyN4cuda3__47maximumIfEEE10Policy1000EN6thrust24THRUST_300001_SM_1000_NS10device_ptrIiEEyS8_f8AbsValueEEvT0_PT3_T1_NS0_13GridEvenShareISJ_EET2_T4_:
	.zero		1072


//--------------------- .nv.shared._ZN3cub18CUB_300001_SM_10006detail6reduce28DeviceReduceSingleTileKernelINS2_10policy_hubIfyN4cuda3__47maximumIfEEE10Policy1000EN6thrust24THRUST_300001_SM_1000_NS10device_ptrIiEEPfyS8_ff8AbsValueEEvT0_T1_T2_T3_T4_T6_ --------------------------
	.section	.nv.shared._ZN3cub18CUB_300001_SM_10006detail6reduce28DeviceReduceSingleTileKernelINS2_10policy_hubIfyN4cuda3__47maximumIfEEE10Policy1000EN6thrust24THRUST_300001_SM_1000_NS10device_ptrIiEEPfyS8_ff8AbsValueEEvT0_T1_T2_T3_T4_T6_,"aw",@nobits
	.sectionflags	@""
	.align	16
.nv.shared._ZN3cub18CUB_300001_SM_10006detail6reduce28DeviceReduceSingleTileKernelINS2_10policy_hubIfyN4cuda3__47maximumIfEEE10Policy1000EN6thrust24THRUST_300001_SM_1000_NS10device_ptrIiEEPfyS8_ff8AbsValueEEvT0_T1_T2_T3_T4_T6_:
	.zero		1072


//--------------------- .nv.shared._ZN3cub18CUB_300001_SM_10006detail6reduce28DeviceReduceSingleTileKernelINS2_10policy_hubIfjN4cuda3__47maximumIfEEE10Policy1000EPfSB_iS8_ffNS5_3std3__410__identityEEEvT0_T1_T2_T3_T4_T6_ --------------------------
	.section	.nv.shared._ZN3cub18CUB_300001_SM_10006detail6reduce28DeviceReduceSingleTileKernelINS2_10policy_hubIfjN4cuda3__47maximumIfEEE10Policy1000EPfSB_iS8_ffNS5_3std3__410__identityEEEvT0_T1_T2_T3_T4_T6_,"aw",@nobits
	.sectionflags	@""
	.align	16
.nv.shared._ZN3cub18CUB_300001_SM_10006detail6reduce28DeviceReduceSingleTileKernelINS2_10policy_hubIfjN4cuda3__47maximumIfEEE10Policy1000EPfSB_iS8_ffNS5_3std3__410__identityEEEvT0_T1_T2_T3_T4_T6_:
	.zero		1072


//--------------------- .nv.shared._ZN3cub18CUB_300001_SM_10006detail6reduce18DeviceReduceKernelINS2_10policy_hubIfjN4cuda3__47maximumIfEEE10Policy1000EN6thrust24THRUST_300001_SM_1000_NS10device_ptrIiEEjS8_f8AbsValueEEvT0_PT3_T1_NS0_13GridEvenShareISJ_EET2_T4_ --------------------------
	.section	.nv.shared._ZN3cub18CUB_300001_SM_10006detail6reduce18DeviceReduceKernelINS2_10policy_hubIfjN4cuda3__47maximumIfEEE10Policy1000EN6thrust24THRUST_300001_SM_1000_NS10device_ptrIiEEjS8_f8AbsValueEEvT0_PT3_T1_NS0_13GridEvenShareISJ_EET2_T4_,"aw",@nobits
	.sectionflags	@""
	.align	16
.nv.shared._ZN3cub18CUB_300001_SM_10006detail6reduce18DeviceReduceKernelINS2_10policy_hubIfjN4cuda3__47maximumIfEEE10Policy1000EN6thrust24THRUST_300001_SM_1000_NS10device_ptrIiEEjS8_f8AbsValueEEvT0_PT3_T1_NS0_13GridEvenShareISJ_EET2_T4_:
	.zero		1072


//--------------------- .nv.shared._ZN3cub18CUB_300001_SM_10006detail6reduce28DeviceReduceSingleTileKernelINS2_10policy_hubIfjN4cuda3__47maximumIfEEE10Policy1000EN6thrust24THRUST_300001_SM_1000_NS10device_ptrIiEEPfjS8_ff8AbsValueEEvT0_T1_T2_T3_T4_T6_ --------------------------
	.section	.nv.shared._ZN3cub18CUB_300001_SM_10006detail6reduce28DeviceReduceSingleTileKernelINS2_10policy_hubIfjN4cuda3__47maximumIfEEE10Policy1000EN6thrust24THRUST_300001_SM_1000_NS10device_ptrIiEEPfjS8_ff8AbsValueEEvT0_T1_T2_T3_T4_T6_,"aw",@nobits
	.sectionflags	@""
	.align	16
.nv.shared._ZN3cub18CUB_300001_SM_10006detail6reduce28DeviceReduceSingleTileKernelINS2_10policy_hubIfjN4cuda3__47maximumIfEEE10Policy1000EN6thrust24THRUST_300001_SM_1000_NS10device_ptrIiEEPfjS8_ff8AbsValueEEvT0_T1_T2_T3_T4_T6_:
	.zero		1072


//--------------------- .nv.shared._ZN3cub18CUB_300001_SM_10006detail11EmptyKernelIvEEvv --------------------------
	.section	.nv.shared._ZN3cub18CUB_300001_SM_10006detail11EmptyKernelIvEEvv,"aw",@nobits
	.sectionflags	@""
	.align	16
	.zero		1024


//--------------------- .nv.shared._Z21vecMat_int8_blockRow2PiPKaS1_ii --------------------------
	.section	.nv.shared._Z21vecMat_int8_blockRow2PiPKaS1_ii,"aw",@nobits
	.sectionflags	@""
	.align	16
.nv.shared._Z21vecMat_int8_blockRow2PiPKaS1_ii:
	.zero		1152


//--------------------- .nv.shared._Z20vecMat_int8_blockRowPiPKaS1_ii --------------------------
	.section	.nv.shared._Z20vecMat_int8_blockRowPiPKaS1_ii,"aw",@nobits
	.sectionflags	@""
	.align	16
.nv.shared._Z20vecMat_int8_blockRowPiPKaS1_ii:
	.zero		1152


//--------------------- .nv.shared._Z21vecMat_int8_2warpRowsPiPKaS1_ii --------------------------
	.section	.nv.shared._Z21vecMat_int8_2warpRowsPiPKaS1_ii,"aw",@nobits
	.sectionflags	@""
	.align	16
.nv.shared._Z21vecMat_int8_2warpRowsPiPKaS1_ii:
	.zero		1152


//--------------------- .nv.shared._Z20vecMat_int8_warpRowsPiPKaS1_ii --------------------------
	.section	.nv.shared._Z20vecMat_int8_warpRowsPiPKaS1_ii,"aw",@nobits
	.sectionflags	@""
	.align	16
	.zero		1024


//--------------------- .nv.shared._Z23normalizeAndRoundtoInt8PiPafi --------------------------
	.section	.nv.shared._Z23normalizeAndRoundtoInt8PiPafi,"aw",@nobits
	.sectionflags	@""
	.align	16
	.zero		1024


//--------------------- .nv.constant0._ZN3cub18CUB_300001_SM_10006detail6reduce28DeviceReduceSingleTileKernelINS2_10policy_hubIfyN4cuda3__47maximumIfEEE10Policy1000EPfSB_iS8_ffNS5_3std3__410__identityEEEvT0_T1_T2_T3_T4_T6_ --------------------------
	.section	.nv.constant0._ZN3cub18CUB_300001_SM_10006detail6reduce28DeviceReduceSingleTileKernelINS2_10policy_hubIfyN4cuda3__47maximumIfEEE10Policy1000EPfSB_iS8_ffNS5_3std3__410__identityEEEvT0_T1_T2_T3_T4_T6_,"a",@progbits
	.sectionflags	@""
	.align	4
.nv.constant0._ZN3cub18CUB_300001_SM_10006detail6reduce28DeviceReduceSingleTileKernelINS2_10policy_hubIfyN4cuda3__47maximumIfEEE10Policy1000EPfSB_iS8_ffNS5_3std3__410__identityEEEvT0_T1_T2_T3_T4_T6_:
	.zero		925


//--------------------- .nv.constant0._ZN3cub18CUB_300001_SM_10006detail6reduce18DeviceReduceKernelINS2_10policy_hubIfyN4cuda3__47maximumIfEEE10Policy1000EN6thrust24THRUST_300001_SM_1000_NS10device_ptrIiEEyS8_f8AbsValueEEvT0_PT3_T1_NS0_13GridEvenShareISJ_EET2_T4_ --------------------------
	.section	.nv.constant0._ZN3cub18CUB_300001_SM_10006detail6reduce18DeviceReduceKernelINS2_10policy_hubIfyN4cuda3__47maximumIfEEE10Policy1000EN6thrust24THRUST_300001_SM_1000_NS10device_ptrIiEEyS8_f8AbsValueEEvT0_PT3_T1_NS0_13GridEvenShareISJ_EET2_T4_,"a",@progbits
	.sectionflags	@""
	.align	4
.nv.constant0._ZN3cub18CUB_300001_SM_10006detail6reduce18DeviceReduceKernelINS2_10policy_hubIfyN4cuda3__47maximumIfEEE10Policy1000EN6thrust24THRUST_300001_SM_1000_NS10device_ptrIiEEyS8_f8AbsValueEEvT0_PT3_T1_NS0_13GridEvenShareISJ_EET2_T4_:
	.zero		994


//--------------------- .nv.constant0._ZN3cub18CUB_300001_SM_10006detail6reduce28DeviceReduceSingleTileKernelINS2_10policy_hubIfyN4cuda3__47maximumIfEEE10Policy1000EN6thrust24THRUST_300001_SM_1000_NS10device_ptrIiEEPfyS8_ff8AbsValueEEvT0_T1_T2_T3_T4_T6_ --------------------------
	.section	.nv.constant0._ZN3cub18CUB_300001_SM_10006detail6reduce28DeviceReduceSingleTileKernelINS2_10policy_hubIfyN4cuda3__47maximumIfEEE10Policy1000EN6thrust24THRUST_300001_SM_1000_NS10device_ptrIiEEPfyS8_ff8AbsValueEEvT0_T1_T2_T3_T4_T6_,"a",@progbits
	.sectionflags	@""
	.align	4
.nv.constant0._ZN3cub18CUB_300001_SM_10006detail6reduce28DeviceReduceSingleTileKernelINS2_10policy_hubIfyN4cuda3__47maximumIfEEE10Policy1000EN6thrust24THRUST_300001_SM_1000_NS10device_ptrIiEEPfyS8_ff8AbsValueEEvT0_T1_T2_T3_T4_T6_:
	.zero		929


//--------------------- .nv.constant0._ZN3cub18CUB_300001_SM_10006detail6reduce28DeviceReduceSingleTileKernelINS2_10policy_hubIfjN4cuda3__47maximumIfEEE10Policy1000EPfSB_iS8_ffNS5_3std3__410__identityEEEvT0_T1_T2_T3_T4_T6_ --------------------------
	.section	.nv.constant0._ZN3cub18CUB_300001_SM_10006detail6reduce28DeviceReduceSingleTileKernelINS2_10policy_hubIfjN4cuda3__47maximumIfEEE10Policy1000EPfSB_iS8_ffNS5_3std3__410__identityEEEvT0_T1_T2_T3_T4_T6_,"a",@progbits
	.sectionflags	@""
	.align	4
.nv.constant0._ZN3cub18CUB_300001_SM_10006detail6reduce28DeviceReduceSingleTileKernelINS2_10policy_hubIfjN4cuda3__47maximumIfEEE10Policy1000EPfSB_iS8_ffNS5_3std3__410__identityEEEvT0_T1_T2_T3_T4_T6_:
	.zero		925


//--------------------- .nv.constant0._ZN3cub18CUB_300001_SM_10006detail6reduce18DeviceReduceKernelINS2_10policy_hubIfjN4cuda3__47maximumIfEEE10Policy1000EN6thrust24THRUST_300001_SM_1000_NS10device_ptrIiEEjS8_f8AbsValueEEvT0_PT3_T1_NS0_13GridEvenShareISJ_EET2_T4_ --------------------------
	.section	.nv.constant0._ZN3cub18CUB_300001_SM_10006detail6reduce18DeviceReduceKernelINS2_10policy_hubIfjN4cuda3__47maximumIfEEE10Policy1000EN6thrust24THRUST_300001_SM_1000_NS10device_ptrIiEEjS8_f8AbsValueEEvT0_PT3_T1_NS0_13GridEvenShareISJ_EET2_T4_,"a",@progbits
	.sectionflags	@""
	.align	4
.nv.constant0._ZN3cub18CUB_300001_SM_10006detail6reduce18DeviceReduceKernelINS2_10policy_hubIfjN4cuda3__47maximumIfEEE10Policy1000EN6thrust24THRUST_300001_SM_1000_NS10device_ptrIiEEjS8_f8AbsValueEEvT0_PT3_T1_NS0_13GridEvenShareISJ_EET2_T4_:
	.zero		958


//--------------------- .nv.constant0._ZN3cub18CUB_300001_SM_10006detail6reduce28DeviceReduceSingleTileKernelINS2_10policy_hubIfjN4cuda3__47maximumIfEEE10Policy1000EN6thrust24THRUST_300001_SM_1000_NS10device_ptrIiEEPfjS8_ff8AbsValueEEvT0_T1_T2_T3_T4_T6_ --------------------------
	.section	.nv.constant0._ZN3cub18CUB_300001_SM_10006detail6reduce28DeviceReduceSingleTileKernelINS2_10policy_hubIfjN4cuda3__47maximumIfEEE10Policy1000EN6thrust24THRUST_300001_SM_1000_NS10device_ptrIiEEPfjS8_ff8AbsValueEEvT0_T1_T2_T3_T4_T6_,"a",@progbits
	.sectionflags	@""
	.align	4
.nv.constant0._ZN3cub18CUB_300001_SM_10006detail6reduce28DeviceReduceSingleTileKernelINS2_10policy_hubIfjN4cuda3__47maximumIfEEE10Policy1000EN6thrust24THRUST_300001_SM_1000_NS10device_ptrIiEEPfjS8_ff8AbsValueEEvT0_T1_T2_T3_T4_T6_:
	.zero		925


//--------------------- .nv.constant0._ZN3cub18CUB_300001_SM_10006detail11EmptyKernelIvEEvv --------------------------
	.section	.nv.constant0._ZN3cub18CUB_300001_SM_10006detail11EmptyKernelIvEEvv,"a",@progbits
	.sectionflags	@""
	.align	4
.nv.constant0._ZN3cub18CUB_300001_SM_10006detail11EmptyKernelIvEEvv:
	.zero		896


//--------------------- .nv.constant0._Z21vecMat_int8_blockRow2PiPKaS1_ii --------------------------
	.section	.nv.constant0._Z21vecMat_int8_blockRow2PiPKaS1_ii,"a",@progbits
	.sectionflags	@""
	.align	4
.nv.constant0._Z21vecMat_int8_blockRow2PiPKaS1_ii:
	.zero		928


//--------------------- .nv.constant0._Z20vecMat_int8_blockRowPiPKaS1_ii --------------------------
	.section	.nv.constant0._Z20vecMat_int8_blockRowPiPKaS1_ii,"a",@progbits
	.sectionflags	@""
	.align	4
.nv.constant0._Z20vecMat_int8_blockRowPiPKaS1_ii:
	.zero		928


//--------------------- .nv.constant0._Z21vecMat_int8_2warpRowsPiPKaS1_ii --------------------------
	.section	.nv.constant0._Z21vecMat_int8_2warpRowsPiPKaS1_ii,"a",@progbits
	.sectionflags	@""
	.align	4
.nv.constant0._Z21vecMat_int8_2warpRowsPiPKaS1_ii:
	.zero		928


//--------------------- .nv.constant0._Z20vecMat_int8_warpRowsPiPKaS1_ii --------------------------
	.section	.nv.constant0._Z20vecMat_int8_warpRowsPiPKaS1_ii,"a",@progbits
	.sectionflags	@""
	.align	4
.nv.constant0._Z20vecMat_int8_warpRowsPiPKaS1_ii:
	.zero		928


//--------------------- .nv.constant0._Z23normalizeAndRoundtoInt8PiPafi --------------------------
	.section	.nv.constant0._Z23normalizeAndRoundtoInt8PiPafi,"a",@progbits
	.sectionflags	@""
	.align	4
.nv.constant0._Z23normalizeAndRoundtoInt8PiPafi:
	.zero		920


//--------------------- SYMBOLS --------------------------

	.type		.nv.reservedSmem.offset0,@object
	.size		.nv.reservedSmem.offset0,0x4
	.type		.nv.reservedSmem.cap,@object
	.size		.nv.reservedSmem.cap,0x4
